def matmul_kernel(
    a_ptr,
    b_ptr,
    c_ptr,
    M,
    N,
    K,
    stride_am,
    stride_ak,
    stride_bk,
    stride_bn,
    stride_cm,
    stride_cn,
    BLOCK_M: tl.constexpr,
    BLOCK_N: tl.constexpr,
    BLOCK_K: tl.constexpr,
    GROUP_M: tl.constexpr,
):
    pid = tl.program_id(axis=0)
    num_pid_m = tl.cdiv(M, BLOCK_M)
    num_pid_n = tl.cdiv(N, BLOCK_N)
    num_pid_in_group = GROUP_M * num_pid_n
    group_id = pid // num_pid_in_group
    first_pid_m = group_id * GROUP_M
    group_size_m = min(num_pid_m - first_pid_m, GROUP_M)
    pid_m = first_pid_m + ((pid % num_pid_in_group) % group_size_m)
    pid_n = (pid % num_pid_in_group) // group_size_m

    offs_am = (pid_m * BLOCK_M + tl.arange(0, BLOCK_M)) % M
    offs_bn = (pid_n * BLOCK_N + tl.arange(0, BLOCK_N)) % N
    offs_k = tl.arange(0, BLOCK_K)
    a_ptrs = a_ptr + offs_am[:, None] * stride_am + offs_k[None, :] * stride_ak
    b_ptrs = b_ptr + offs_k[:, None] * stride_bk + offs_bn[None, :] * stride_bn

    acc = tl.zeros((BLOCK_M, BLOCK_N), dtype=tl.float32)
    for kk in range(0, tl.cdiv(K, BLOCK_K)):
        a = tl.load(a_ptrs, mask=offs_k[None, :] < K - kk * BLOCK_K, other=0.0)
        b = tl.load(b_ptrs, mask=offs_k[:, None] < K - kk * BLOCK_K, other=0.0)
        acc = tl.dot(a, b, acc)
        a_ptrs += BLOCK_K * stride_ak
        b_ptrs += BLOCK_K * stride_bk

    c = acc.to(c_ptr.dtype.element_ty)
    offs_cm = pid_m * BLOCK_M + tl.arange(0, BLOCK_M)
    offs_cn = pid_n * BLOCK_N + tl.arange(0, BLOCK_N)
    c_ptrs = c_ptr + offs_cm[:, None] * stride_cm + offs_cn[None, :] * stride_cn
    mask = (offs_cm[:, None] < M) & (offs_cn[None, :] < N)
    tl.store(c_ptrs, c, mask=mask)

# config = {"BLOCK_K": 32, "BLOCK_M": 128, "BLOCK_N": 512, "GROUP_M": 8, "arch": "sm_90", "dtype": "fp32", "num_ctas": 1, "num_stages": 3, "num_warps": 1}
# arch = sm_90


// ===== COMPILED SASS (sm_90a) =====

	.target	sm_90a

	.elftype	@"ET_EXEC"


//--------------------- .note.nv.tkinfo           --------------------------
	.section	.note.nv.tkinfo,"",@"SHT_NOTE"
	.sectionflags	@"SHF_NOTE_NV_TKINFO"
	.tkinfo
        /*0018*/ 	.word	0x00000002
        /*0030*/ 	.string	""
        /*0030*/ 	.string	"ptxas"
        /*0030*/ 	.string	"Cuda compilation tools, release 13.0, V13.0.88"
        /*0030*/ 	.string	"Build cuda_13.0.r13.0/compiler.36424714_0"
        /*0030*/ 	.string	"-v  -suppress-debug-info  -lineinfo  -arch sm_90a "



//--------------------- .note.nv.cuinfo           --------------------------
	.section	.note.nv.cuinfo,"",@"SHT_NOTE"
	.sectionflags	@"SHF_NOTE_NV_CUINFO"
        /*0018*/ 	.short	0x0002
        /*001a*/ 	.short	0x005a
        /*001c*/ 	.short	0x0082
	.zero		2


//--------------------- .nv.info                  --------------------------
	.section	.nv.info,"",@"SHT_CUDA_INFO"
	.align	4


	//----- nvinfo : EIATTR_REGCOUNT
	.align		4
        /*0000*/ 	.byte	0x04, 0x2f
        /*0002*/ 	.short	(.L_1 - .L_0)
	.align		4
.L_0:
        /*0004*/ 	.word	index@(matmul_kernel)
        /*0008*/ 	.word	0x000000ff


	//----- nvinfo : EIATTR_FRAME_SIZE
	.align		4
.L_1:
        /*000c*/ 	.byte	0x04, 0x11
        /*000e*/ 	.short	(.L_3 - .L_2)
	.align		4
.L_2:
        /*0010*/ 	.word	index@(matmul_kernel)
        /*0014*/ 	.word	0x00008170


	//----- nvinfo : EIATTR_MIN_STACK_SIZE
	.align		4
.L_3:
        /*0018*/ 	.byte	0x04, 0x12
        /*001a*/ 	.short	(.L_5 - .L_4)
	.align		4
.L_4:
        /*001c*/ 	.word	index@(matmul_kernel)
        /*0020*/ 	.word	0x00008170
.L_5:


//--------------------- .nv.compat                --------------------------
	.section	.nv.compat,"",@"SHT_CUDA_COMPAT_INFO"
	.align	4
        /*0000*/ 	.byte	0x02, 0x09, 0x01, 0x00, 0x02, 0x02, 0x01, 0x00, 0x02, 0x05, 0x05, 0x00, 0x03, 0x07, 0x01, 0x01
        /*0010*/ 	.byte	0x02, 0x03, 0x00, 0x00, 0x02, 0x06, 0x01, 0x00, 0x04, 0x0b, 0x08, 0x00, 0x00, 0x00, 0x00, 0x00
        /*0020*/ 	.byte	0x00, 0x00, 0x00, 0x00


//--------------------- .nv.info.matmul_kernel    --------------------------
	.section	.nv.info.matmul_kernel,"",@"SHT_CUDA_INFO"
	.sectionflags	@""
	.align	4


	//----- nvinfo : EIATTR_CUDA_API_VERSION
	.align		4
        /*0000*/ 	.byte	0x04, 0x37
        /*0002*/ 	.short	(.L_7 - .L_6)
.L_6:
        /*0004*/ 	.word	0x00000082


	//----- nvinfo : EIATTR_KPARAM_INFO
	.align		4
.L_7:
        /*0008*/ 	.byte	0x04, 0x17
        /*000a*/ 	.short	(.L_9 - .L_8)
.L_8:
        /*000c*/ 	.word	0x00000000
        /*0010*/ 	.short	0x000d
        /*0012*/ 	.short	0x0048
        /*0014*/ 	.byte	0x00, 0xf4, 0x21, 0x00


	//----- nvinfo : EIATTR_KPARAM_INFO
	.align		4
.L_9:
        /*0018*/ 	.byte	0x04, 0x17
        /*001a*/ 	.short	(.L_11 - .L_10)
.L_10:
        /*001c*/ 	.word	0x00000000
        /*0020*/ 	.short	0x000c
        /*0022*/ 	.short	0x0040
        /*0024*/ 	.byte	0x00, 0xf4, 0x21, 0x00


	//----- nvinfo : EIATTR_KPARAM_INFO
	.align		4
.L_11:
        /*0028*/ 	.byte	0x04, 0x17
        /*002a*/ 	.short	(.L_13 - .L_12)
.L_12:
        /*002c*/ 	.word	0x00000000
        /*0030*/ 	.short	0x000b
        /*0032*/ 	.short	0x0038
        /*0034*/ 	.byte	0x00, 0xf0, 0x11, 0x00


	//----- nvinfo : EIATTR_KPARAM_INFO
	.align		4
.L_13:
        /*0038*/ 	.byte	0x04, 0x17
        /*003a*/ 	.short	(.L_15 - .L_14)
.L_14:
        /*003c*/ 	.word	0x00000000
        /*0040*/ 	.short	0x000a
        /*0042*/ 	.short	0x0034
        /*0044*/ 	.byte	0x00, 0xf0, 0x11, 0x00


	//----- nvinfo : EIATTR_KPARAM_INFO
	.align		4
.L_15:
        /*0048*/ 	.byte	0x04, 0x17
        /*004a*/ 	.short	(.L_17 - .L_16)
.L_16:
        /*004c*/ 	.word	0x00000000
        /*0050*/ 	.short	0x0009
        /*0052*/ 	.short	0x0030
        /*0054*/ 	.byte	0x00, 0xf0, 0x11, 0x00


	//----- nvinfo : EIATTR_KPARAM_INFO
	.align		4
.L_17:
        /*0058*/ 	.byte	0x04, 0x17
        /*005a*/ 	.short	(.L_19 - .L_18)
.L_18:
        /*005c*/ 	.word	0x00000000
        /*0060*/ 	.short	0x0008
        /*0062*/ 	.short	0x002c
        /*0064*/ 	.byte	0x00, 0xf0, 0x11, 0x00


	//----- nvinfo : EIATTR_KPARAM_INFO
	.align		4
.L_19:
        /*0068*/ 	.byte	0x04, 0x17
        /*006a*/ 	.short	(.L_21 - .L_20)
.L_20:
        /*006c*/ 	.word	0x00000000
        /*0070*/ 	.short	0x0007
        /*0072*/ 	.short	0x0028
        /*0074*/ 	.byte	0x00, 0xf0, 0x11, 0x00


	//----- nvinfo : EIATTR_KPARAM_INFO
	.align		4
.L_21:
        /*0078*/ 	.byte	0x04, 0x17
        /*007a*/ 	.short	(.L_23 - .L_22)
.L_22:
        /*007c*/ 	.word	0x00000000
        /*0080*/ 	.short	0x0006
        /*0082*/ 	.short	0x0024
        /*0084*/ 	.byte	0x00, 0xf0, 0x11, 0x00


	//----- nvinfo : EIATTR_KPARAM_INFO
	.align		4
.L_23:
        /*0088*/ 	.byte	0x04, 0x17
        /*008a*/ 	.short	(.L_25 - .L_24)
.L_24:
        /*008c*/ 	.word	0x00000000
        /*0090*/ 	.short	0x0005
        /*0092*/ 	.short	0x0020
        /*0094*/ 	.byte	0x00, 0xf0, 0x11, 0x00


	//----- nvinfo : EIATTR_KPARAM_INFO
	.align		4
.L_25:
        /*0098*/ 	.byte	0x04, 0x17
        /*009a*/ 	.short	(.L_27 - .L_26)
.L_26:
        /*009c*/ 	.word	0x00000000
        /*00a0*/ 	.short	0x0004
        /*00a2*/ 	.short	0x001c
        /*00a4*/ 	.byte	0x00, 0xf0, 0x11, 0x00


	//----- nvinfo : EIATTR_KPARAM_INFO
	.align		4
.L_27:
        /*00a8*/ 	.byte	0x04, 0x17
        /*00aa*/ 	.short	(.L_29 - .L_28)
.L_28:
        /*00ac*/ 	.word	0x00000000
        /*00b0*/ 	.short	0x0003
        /*00b2*/ 	.short	0x0018
        /*00b4*/ 	.byte	0x00, 0xf0, 0x11, 0x00


	//----- nvinfo : EIATTR_KPARAM_INFO
	.align		4
.L_29:
        /*00b8*/ 	.byte	0x04, 0x17
        /*00ba*/ 	.short	(.L_31 - .L_30)
.L_30:
        /*00bc*/ 	.word	0x00000000
        /*00c0*/ 	.short	0x0002
        /*00c2*/ 	.short	0x0010
        /*00c4*/ 	.byte	0x00, 0xf4, 0x21, 0x00


	//----- nvinfo : EIATTR_KPARAM_INFO
	.align		4
.L_31:
        /*00c8*/ 	.byte	0x04, 0x17
        /*00ca*/ 	.short	(.L_33 - .L_32)
.L_32:
        /*00cc*/ 	.word	0x00000000
        /*00d0*/ 	.short	0x0001
        /*00d2*/ 	.short	0x0008
        /*00d4*/ 	.byte	0x00, 0xf4, 0x21, 0x00


	//----- nvinfo : EIATTR_KPARAM_INFO
	.align		4
.L_33:
        /*00d8*/ 	.byte	0x04, 0x17
        /*00da*/ 	.short	(.L_35 - .L_34)
.L_34:
        /*00dc*/ 	.word	0x00000000
        /*00e0*/ 	.short	0x0000
        /*00e2*/ 	.short	0x0000
        /*00e4*/ 	.byte	0x00, 0xf4, 0x21, 0x00


	//----- nvinfo : EIATTR_SPARSE_MMA_MASK
	.align		4
.L_35:
        /*00e8*/ 	.byte	0x03, 0x50
        /*00ea*/ 	.short	0x0000


	//----- nvinfo : EIATTR_MAXREG_COUNT
	.align		4
        /*00ec*/ 	.byte	0x03, 0x1b
        /*00ee*/ 	.short	0x00ff


	//----- nvinfo : EIATTR_NUM_BARRIERS
	.align		4
        /*00f0*/ 	.byte	0x02, 0x4c
        /*00f2*/ 	.byte	0x01
	.zero		1


	//----- nvinfo : EIATTR_ANNOTATIONS
	.align		4
        /*00f4*/ 	.byte	0x04, 0x55
        /*00f6*/ 	.short	(.L_37 - .L_36)


	//   ....[0]....
.L_36:
        /*00f8*/ 	.word	0x00000001
        /*00fc*/ 	.byte	0xa0, 0x01, 0x00, 0x00, 0x01, 0x00, 0x00, 0x00, 0xe0, 0x08, 0x00, 0x00, 0x01, 0x00, 0x00, 0x00
        /* <DEDUP_REMOVED lines=782> */
        /*31ec*/ 	.byte	0xe0, 0x9f, 0x01, 0x00


	//----- nvinfo : EIATTR_MERCURY_ISA_VERSION
	.align		4
.L_37:
        /*31f0*/ 	.byte	0x03, 0x5f
        /*31f2*/ 	.short	0x0101


	//----- nvinfo : EIATTR_COOP_GROUP_MASK_REGIDS
	.align		4
        /*31f4*/ 	.byte	0x04, 0x29
        /*31f6*/ 	.short	(.L_39 - .L_38)


	//   ....[0]....
.L_38:
        /*31f8*/ 	.word	0xffffffff


	//   ....[1]....
        /*31fc*/ 	.word	0xffffffff


	//   ....[2]....
        /*3200*/ 	.word	0xffffffff


	//   ....[3]....
        /*3204*/ 	.word	0xffffffff


	//   ....[4]....
        /*3208*/ 	.word	0xffffffff


	//   ....[5]....
        /*320c*/ 	.word	0xffffffff


	//   ....[6]....
        /*3210*/ 	.word	0xffffffff


	//   ....[7]....
        /*3214*/ 	.word	0xffffffff


	//   ....[8]....
        /*3218*/ 	.word	0xffffffff


	//   ....[9]....
        /*321c*/ 	.word	0xffffffff


	//   ....[10]....
        /*3220*/ 	.word	0xffffffff


	//   ....[11]....
        /*3224*/ 	.word	0xffffffff


	//   ....[12]....
        /*3228*/ 	.word	0xffffffff


	//   ....[13]....
        /*322c*/ 	.word	0xffffffff


	//   ....[14]....
        /*3230*/ 	.word	0xffffffff


	//   ....[15]....
        /*3234*/ 	.word	0xffffffff


	//   ....[16]....
        /*3238*/ 	.word	0xffffffff


	//   ....[17]....
        /*323c*/ 	.word	0xffffffff


	//   ....[18]....
        /*3240*/ 	.word	0xffffffff


	//   ....[19]....
        /*3244*/ 	.word	0xffffffff


	//   ....[20]....
        /*3248*/ 	.word	0xffffffff


	//   ....[21]....
        /*324c*/ 	.word	0xffffffff


	//   ....[22]....
        /*3250*/ 	.word	0xffffffff


	//   ....[23]....
        /*3254*/ 	.word	0xffffffff


	//   ....[24]....
        /*3258*/ 	.word	0xffffffff


	//   ....[25]....
        /*325c*/ 	.word	0xffffffff


	//   ....[26]....
        /*3260*/ 	.word	0xffffffff


	//   ....[27]....
        /*3264*/ 	.word	0xffffffff


	//   ....[28]....
        /*3268*/ 	.word	0xffffffff


	//   ....[29]....
        /*326c*/ 	.word	0xffffffff


	//   ....[30]....
        /*3270*/ 	.word	0xffffffff


	//   ....[31]....
        /*3274*/ 	.word	0xffffffff


	//   ....[32]....
        /*3278*/ 	.word	0xffffffff


	//   ....[33]....
        /*327c*/ 	.word	0xffffffff


	//   ....[34]....
        /*3280*/ 	.word	0xffffffff


	//   ....[35]....
        /*3284*/ 	.word	0xffffffff


	//   ....[36]....
        /*3288*/ 	.word	0xffffffff


	//   ....[37]....
        /*328c*/ 	.word	0xffffffff


	//   ....[38]....
        /*3290*/ 	.word	0xffffffff


	//   ....[39]....
        /*3294*/ 	.word	0xffffffff


	//   ....[40]....
        /*3298*/ 	.word	0xffffffff


	//   ....[41]....
        /*329c*/ 	.word	0xffffffff


	//   ....[42]....
        /*32a0*/ 	.word	0xffffffff


	//   ....[43]....
        /*32a4*/ 	.word	0xffffffff


	//   ....[44]....
        /*32a8*/ 	.word	0xffffffff


	//   ....[45]....
        /*32ac*/ 	.word	0xffffffff


	//   ....[46]....
        /*32b0*/ 	.word	0xffffffff


	//   ....[47]....
        /*32b4*/ 	.word	0xffffffff


	//   ....[48]....
        /*32b8*/ 	.word	0xffffffff


	//   ....[49]....
        /*32bc*/ 	.word	0xffffffff


	//   ....[50]....
        /*32c0*/ 	.word	0xffffffff


	//   ....[51]....
        /*32c4*/ 	.word	0xffffffff


	//   ....[52]....
        /*32c8*/ 	.word	0xffffffff


	//   ....[53]....
        /*32cc*/ 	.word	0xffffffff


	//   ....[54]....
        /*32d0*/ 	.word	0xffffffff


	//   ....[55]....
        /*32d4*/ 	.word	0xffffffff


	//   ....[56]....
        /*32d8*/ 	.word	0xffffffff


	//   ....[57]....
        /*32dc*/ 	.word	0xffffffff


	//   ....[58]....
        /*32e0*/ 	.word	0xffffffff


	//   ....[59]....
        /*32e4*/ 	.word	0xffffffff


	//   ....[60]....
        /*32e8*/ 	.word	0xffffffff


	//   ....[61]....
        /*32ec*/ 	.word	0xffffffff


	//   ....[62]....
        /*32f0*/ 	.word	0xffffffff


	//   ....[63]....
        /*32f4*/ 	.word	0xffffffff


	//   ....[64]....
        /*32f8*/ 	.word	0xffffffff


	//   ....[65]....
        /*32fc*/ 	.word	0xffffffff


	//   ....[66]....
        /*3300*/ 	.word	0xffffffff


	//   ....[67]....
        /*3304*/ 	.word	0xffffffff


	//   ....[68]....
        /*3308*/ 	.word	0xffffffff


	//   ....[69]....
        /*330c*/ 	.word	0xffffffff


	//   ....[70]....
        /*3310*/ 	.word	0xffffffff


	//   ....[71]....
        /*3314*/ 	.word	0xffffffff


	//   ....[72]....
        /*3318*/ 	.word	0xffffffff


	//   ....[73]....
        /*331c*/ 	.word	0xffffffff


	//   ....[74]....
        /*3320*/ 	.word	0xffffffff


	//   ....[75]....
        /*3324*/ 	.word	0xffffffff


	//   ....[76]....
        /*3328*/ 	.word	0xffffffff


	//   ....[77]....
        /*332c*/ 	.word	0xffffffff


	//   ....[78]....
        /*3330*/ 	.word	0xffffffff


	//   ....[79]....
        /*3334*/ 	.word	0xffffffff


	//   ....[80]....
        /*3338*/ 	.word	0xffffffff


	//   ....[81]....
        /*333c*/ 	.word	0xffffffff


	//   ....[82]....
        /*3340*/ 	.word	0xffffffff


	//   ....[83]....
        /*3344*/ 	.word	0xffffffff


	//   ....[84]....
        /*3348*/ 	.word	0xffffffff


	//   ....[85]....
        /*334c*/ 	.word	0xffffffff


	//   ....[86]....
        /*3350*/ 	.word	0xffffffff


	//   ....[87]....
        /*3354*/ 	.word	0xffffffff


	//   ....[88]....
        /*3358*/ 	.word	0xffffffff


	//   ....[89]....
        /*335c*/ 	.word	0xffffffff


	//   ....[90]....
        /*3360*/ 	.word	0xffffffff


	//   ....[91]....
        /*3364*/ 	.word	0xffffffff


	//   ....[92]....
        /*3368*/ 	.word	0xffffffff


	//   ....[93]....
        /*336c*/ 	.word	0xffffffff


	//   ....[94]....
        /*3370*/ 	.word	0xffffffff


	//   ....[95]....
        /*3374*/ 	.word	0xffffffff


	//   ....[96]....
        /*3378*/ 	.word	0xffffffff


	//   ....[97]....
        /*337c*/ 	.word	0xffffffff


	//   ....[98]....
        /*3380*/ 	.word	0xffffffff


	//   ....[99]....
        /*3384*/ 	.word	0xffffffff


	//   ....[100]....
        /*3388*/ 	.word	0xffffffff


	//   ....[101]....
        /*338c*/ 	.word	0xffffffff


	//   ....[102]....
        /*3390*/ 	.word	0xffffffff


	//   ....[103]....
        /*3394*/ 	.word	0xffffffff


	//   ....[104]....
        /*3398*/ 	.word	0xffffffff


	//   ....[105]....
        /*339c*/ 	.word	0xffffffff


	//   ....[106]....
        /*33a0*/ 	.word	0xffffffff


	//   ....[107]....
        /*33a4*/ 	.word	0xffffffff


	//   ....[108]....
        /*33a8*/ 	.word	0xffffffff


	//   ....[109]....
        /*33ac*/ 	.word	0xffffffff


	//   ....[110]....
        /*33b0*/ 	.word	0xffffffff


	//   ....[111]....
        /*33b4*/ 	.word	0xffffffff


	//   ....[112]....
        /*33b8*/ 	.word	0xffffffff


	//   ....[113]....
        /*33bc*/ 	.word	0xffffffff


	//   ....[114]....
        /*33c0*/ 	.word	0xffffffff


	//   ....[115]....
        /*33c4*/ 	.word	0xffffffff


	//   ....[116]....
        /*33c8*/ 	.word	0xffffffff


	//   ....[117]....
        /*33cc*/ 	.word	0xffffffff


	//   ....[118]....
        /*33d0*/ 	.word	0xffffffff


	//   ....[119]....
        /*33d4*/ 	.word	0xffffffff


	//   ....[120]....
        /*33d8*/ 	.word	0xffffffff


	//   ....[121]....
        /*33dc*/ 	.word	0xffffffff


	//   ....[122]....
        /*33e0*/ 	.word	0xffffffff


	//   ....[123]....
        /*33e4*/ 	.word	0xffffffff


	//   ....[124]....
        /*33e8*/ 	.word	0xffffffff


	//   ....[125]....
        /*33ec*/ 	.word	0xffffffff


	//   ....[126]....
        /*33f0*/ 	.word	0xffffffff


	//   ....[127]....
        /*33f4*/ 	.word	0xffffffff


	//   ....[128]....
        /*33f8*/ 	.word	0xffffffff


	//   ....[129]....
        /*33fc*/ 	.word	0xffffffff


	//   ....[130]....
        /*3400*/ 	.word	0xffffffff


	//   ....[131]....
        /*3404*/ 	.word	0xffffffff


	//   ....[132]....
        /*3408*/ 	.word	0xffffffff


	//   ....[133]....
        /*340c*/ 	.word	0xffffffff


	//   ....[134]....
        /*3410*/ 	.word	0xffffffff


	//   ....[135]....
        /*3414*/ 	.word	0xffffffff


	//   ....[136]....
        /*3418*/ 	.word	0xffffffff


	//   ....[137]....
        /*341c*/ 	.word	0xffffffff


	//   ....[138]....
        /*3420*/ 	.word	0xffffffff


	//   ....[139]....
        /*3424*/ 	.word	0xffffffff


	//   ....[140]....
        /*3428*/ 	.word	0xffffffff


	//   ....[141]....
        /*342c*/ 	.word	0xffffffff


	//   ....[142]....
        /*3430*/ 	.word	0xffffffff


	//   ....[143]....
        /*3434*/ 	.word	0xffffffff


	//   ....[144]....
        /*3438*/ 	.word	0xffffffff


	//   ....[145]....
        /*343c*/ 	.word	0xffffffff


	//   ....[146]....
        /*3440*/ 	.word	0xffffffff


	//   ....[147]....
        /*3444*/ 	.word	0xffffffff


	//   ....[148]....
        /*3448*/ 	.word	0xffffffff


	//   ....[149]....
        /*344c*/ 	.word	0xffffffff


	//   ....[150]....
        /*3450*/ 	.word	0xffffffff


	//   ....[151]....
        /*3454*/ 	.word	0xffffffff


	//   ....[152]....
        /*3458*/ 	.word	0xffffffff


	//   ....[153]....
        /*345c*/ 	.word	0xffffffff


	//   ....[154]....
        /*3460*/ 	.word	0xffffffff


	//   ....[155]....
        /*3464*/ 	.word	0xffffffff


	//   ....[156]....
        /*3468*/ 	.word	0xffffffff


	//   ....[157]....
        /*346c*/ 	.word	0xffffffff


	//   ....[158]....
        /*3470*/ 	.word	0xffffffff


	//   ....[159]....
        /*3474*/ 	.word	0xffffffff


	//   ....[160]....
        /*3478*/ 	.word	0xffffffff


	//   ....[161]....
        /*347c*/ 	.word	0xffffffff


	//   ....[162]....
        /*3480*/ 	.word	0xffffffff


	//   ....[163]....
        /*3484*/ 	.word	0xffffffff


	//   ....[164]....
        /*3488*/ 	.word	0xffffffff


	//   ....[165]....
        /*348c*/ 	.word	0xffffffff


	//   ....[166]....
        /*3490*/ 	.word	0xffffffff


	//   ....[167]....
        /*3494*/ 	.word	0xffffffff


	//   ....[168]....
        /*3498*/ 	.word	0xffffffff


	//   ....[169]....
        /*349c*/ 	.word	0xffffffff


	//   ....[170]....
        /*34a0*/ 	.word	0xffffffff


	//   ....[171]....
        /*34a4*/ 	.word	0xffffffff


	//   ....[172]....
        /*34a8*/ 	.word	0xffffffff


	//   ....[173]....
        /*34ac*/ 	.word	0xffffffff


	//   ....[174]....
        /*34b0*/ 	.word	0xffffffff


	//   ....[175]....
        /*34b4*/ 	.word	0xffffffff


	//   ....[176]....
        /*34b8*/ 	.word	0xffffffff


	//   ....[177]....
        /*34bc*/ 	.word	0xffffffff


	//   ....[178]....
        /*34c0*/ 	.word	0xffffffff


	//   ....[179]....
        /*34c4*/ 	.word	0xffffffff


	//   ....[180]....
        /*34c8*/ 	.word	0xffffffff


	//   ....[181]....
        /*34cc*/ 	.word	0xffffffff


	//   ....[182]....
        /*34d0*/ 	.word	0xffffffff


	//   ....[183]....
        /*34d4*/ 	.word	0xffffffff


	//   ....[184]....
        /*34d8*/ 	.word	0xffffffff


	//   ....[185]....
        /*34dc*/ 	.word	0xffffffff


	//   ....[186]....
        /*34e0*/ 	.word	0xffffffff


	//   ....[187]....
        /*34e4*/ 	.word	0xffffffff


	//   ....[188]....
        /*34e8*/ 	.word	0xffffffff


	//   ....[189]....
        /*34ec*/ 	.word	0xffffffff


	//   ....[190]....
        /*34f0*/ 	.word	0xffffffff


	//   ....[191]....
        /*34f4*/ 	.word	0xffffffff


	//   ....[192]....
        /*34f8*/ 	.word	0xffffffff


	//   ....[193]....
        /*34fc*/ 	.word	0xffffffff


	//   ....[194]....
        /*3500*/ 	.word	0xffffffff


	//   ....[195]....
        /*3504*/ 	.word	0xffffffff


	//   ....[196]....
        /*3508*/ 	.word	0xffffffff


	//   ....[197]....
        /*350c*/ 	.word	0xffffffff


	//   ....[198]....
        /*3510*/ 	.word	0xffffffff


	//   ....[199]....
        /*3514*/ 	.word	0xffffffff


	//   ....[200]....
        /*3518*/ 	.word	0xffffffff


	//   ....[201]....
        /*351c*/ 	.word	0xffffffff


	//   ....[202]....
        /*3520*/ 	.word	0xffffffff


	//   ....[203]....
        /*3524*/ 	.word	0xffffffff


	//   ....[204]....
        /*3528*/ 	.word	0xffffffff


	//   ....[205]....
        /*352c*/ 	.word	0xffffffff


	//   ....[206]....
        /*3530*/ 	.word	0xffffffff


	//   ....[207]....
        /*3534*/ 	.word	0xffffffff


	//   ....[208]....
        /*3538*/ 	.word	0xffffffff


	//   ....[209]....
        /*353c*/ 	.word	0xffffffff


	//   ....[210]....
        /*3540*/ 	.word	0xffffffff


	//   ....[211]....
        /*3544*/ 	.word	0xffffffff


	//   ....[212]....
        /*3548*/ 	.word	0xffffffff


	//   ....[213]....
        /*354c*/ 	.word	0xffffffff


	//   ....[214]....
        /*3550*/ 	.word	0xffffffff


	//   ....[215]....
        /*3554*/ 	.word	0xffffffff


	//   ....[216]....
        /*3558*/ 	.word	0xffffffff


	//   ....[217]....
        /*355c*/ 	.word	0xffffffff


	//   ....[218]....
        /*3560*/ 	.word	0xffffffff


	//   ....[219]....
        /*3564*/ 	.word	0xffffffff


	//   ....[220]....
        /*3568*/ 	.word	0xffffffff


	//   ....[221]....
        /*356c*/ 	.word	0xffffffff


	//   ....[222]....
        /*3570*/ 	.word	0xffffffff


	//   ....[223]....
        /*3574*/ 	.word	0xffffffff


	//   ....[224]....
        /*3578*/ 	.word	0xffffffff


	//   ....[225]....
        /*357c*/ 	.word	0xffffffff


	//   ....[226]....
        /*3580*/ 	.word	0xffffffff


	//   ....[227]....
        /*3584*/ 	.word	0xffffffff


	//   ....[228]....
        /*3588*/ 	.word	0xffffffff


	//   ....[229]....
        /*358c*/ 	.word	0xffffffff


	//   ....[230]....
        /*3590*/ 	.word	0xffffffff


	//   ....[231]....
        /*3594*/ 	.word	0xffffffff


	//   ....[232]....
        /*3598*/ 	.word	0xffffffff


	//   ....[233]....
        /*359c*/ 	.word	0xffffffff


	//   ....[234]....
        /*35a0*/ 	.word	0xffffffff


	//   ....[235]....
        /*35a4*/ 	.word	0xffffffff


	//   ....[236]....
        /*35a8*/ 	.word	0xffffffff


	//   ....[237]....
        /*35ac*/ 	.word	0xffffffff


	//   ....[238]....
        /*35b0*/ 	.word	0xffffffff


	//   ....[239]....
        /*35b4*/ 	.word	0xffffffff


	//   ....[240]....
        /*35b8*/ 	.word	0xffffffff


	//   ....[241]....
        /*35bc*/ 	.word	0xffffffff


	//   ....[242]....
        /*35c0*/ 	.word	0xffffffff


	//   ....[243]....
        /*35c4*/ 	.word	0xffffffff


	//   ....[244]....
        /*35c8*/ 	.word	0xffffffff


	//   ....[245]....
        /*35cc*/ 	.word	0xffffffff


	//   ....[246]....
        /*35d0*/ 	.word	0xffffffff


	//   ....[247]....
        /*35d4*/ 	.word	0xffffffff


	//   ....[248]....
        /*35d8*/ 	.word	0xffffffff


	//   ....[249]....
        /*35dc*/ 	.word	0xffffffff


	//   ....[250]....
        /*35e0*/ 	.word	0xffffffff


	//   ....[251]....
        /*35e4*/ 	.word	0xffffffff


	//   ....[252]....
        /*35e8*/ 	.word	0xffffffff


	//   ....[253]....
        /*35ec*/ 	.word	0xffffffff


	//   ....[254]....
        /*35f0*/ 	.word	0xffffffff


	//   ....[255]....
        /*35f4*/ 	.word	0xffffffff


	//   ....[0]....
        /*35f8*/ 	.word	0xffffffff


	//   ....[1]....
        /*35fc*/ 	.word	0xffffffff


	//   ....[2]....
        /*3600*/ 	.word	0xffffffff


	//   ....[3]....
        /*3604*/ 	.word	0xffffffff


	//   ....[4]....
        /*3608*/ 	.word	0xffffffff


	//   ....[5]....
        /*360c*/ 	.word	0xffffffff


	//   ....[6]....
        /*3610*/ 	.word	0xffffffff


	//   ....[7]....
        /*3614*/ 	.word	0xffffffff


	//   ....[8]....
        /*3618*/ 	.word	0xffffffff


	//   ....[9]....
        /*361c*/ 	.word	0xffffffff


	//   ....[10]....
        /*3620*/ 	.word	0xffffffff


	//   ....[11]....
        /*3624*/ 	.word	0xffffffff


	//   ....[12]....
        /*3628*/ 	.word	0xffffffff


	//   ....[13]....
        /*362c*/ 	.word	0xffffffff


	//   ....[14]....
        /*3630*/ 	.word	0xffffffff


	//   ....[15]....
        /*3634*/ 	.word	0xffffffff


	//   ....[16]....
        /*3638*/ 	.word	0xffffffff


	//   ....[17]....
        /*363c*/ 	.word	0xffffffff


	//   ....[18]....
        /*3640*/ 	.word	0xffffffff


	//   ....[19]....
        /*3644*/ 	.word	0xffffffff


	//   ....[20]....
        /*3648*/ 	.word	0xffffffff


	//   ....[21]....
        /*364c*/ 	.word	0xffffffff


	//   ....[22]....
        /*3650*/ 	.word	0xffffffff


	//   ....[23]....
        /*3654*/ 	.word	0xffffffff


	//   ....[24]....
        /*3658*/ 	.word	0xffffffff


	//   ....[25]....
        /*365c*/ 	.word	0xffffffff


	//   ....[26]....
        /*3660*/ 	.word	0xffffffff


	//   ....[27]....
        /*3664*/ 	.word	0xffffffff


	//   ....[28]....
        /*3668*/ 	.word	0xffffffff


	//   ....[29]....
        /*366c*/ 	.word	0xffffffff


	//   ....[30]....
        /*3670*/ 	.word	0xffffffff


	//   ....[31]....
        /*3674*/ 	.word	0xffffffff


	//   ....[32]....
        /*3678*/ 	.word	0xffffffff


	//   ....[33]....
        /*367c*/ 	.word	0xffffffff


	//   ....[34]....
        /*3680*/ 	.word	0xffffffff


	//   ....[35]....
        /*3684*/ 	.word	0xffffffff


	//   ....[36]....
        /*3688*/ 	.word	0xffffffff


	//   ....[37]....
        /*368c*/ 	.word	0xffffffff


	//   ....[38]....
        /*3690*/ 	.word	0xffffffff


	//   ....[39]....
        /*3694*/ 	.word	0xffffffff


	//   ....[40]....
        /*3698*/ 	.word	0xffffffff


	//   ....[41]....
        /*369c*/ 	.word	0xffffffff


	//   ....[42]....
        /*36a0*/ 	.word	0xffffffff


	//   ....[43]....
        /*36a4*/ 	.word	0xffffffff


	//   ....[44]....
        /*36a8*/ 	.word	0xffffffff


	//   ....[45]....
        /*36ac*/ 	.word	0xffffffff


	//   ....[46]....
        /*36b0*/ 	.word	0xffffffff


	//   ....[47]....
        /*36b4*/ 	.word	0xffffffff


	//   ....[48]....
        /*36b8*/ 	.word	0xffffffff


	//   ....[49]....
        /*36bc*/ 	.word	0xffffffff


	//   ....[50]....
        /*36c0*/ 	.word	0xffffffff


	//   ....[51]....
        /*36c4*/ 	.word	0xffffffff


	//   ....[52]....
        /*36c8*/ 	.word	0xffffffff


	//   ....[53]....
        /*36cc*/ 	.word	0xffffffff


	//   ....[54]....
        /*36d0*/ 	.word	0xffffffff


	//   ....[55]....
        /*36d4*/ 	.word	0xffffffff


	//   ....[56]....
        /*36d8*/ 	.word	0xffffffff


	//   ....[57]....
        /*36dc*/ 	.word	0xffffffff


	//   ....[58]....
        /*36e0*/ 	.word	0xffffffff


	//   ....[59]....
        /*36e4*/ 	.word	0xffffffff


	//   ....[60]....
        /*36e8*/ 	.word	0xffffffff


	//   ....[61]....
        /*36ec*/ 	.word	0xffffffff


	//   ....[62]....
        /*36f0*/ 	.word	0xffffffff


	//   ....[63]....
        /*36f4*/ 	.word	0xffffffff


	//   ....[64]....
        /*36f8*/ 	.word	0xffffffff


	//   ....[65]....
        /*36fc*/ 	.word	0xffffffff


	//   ....[66]....
        /*3700*/ 	.word	0xffffffff


	//   ....[67]....
        /*3704*/ 	.word	0xffffffff


	//   ....[68]....
        /*3708*/ 	.word	0xffffffff


	//   ....[69]....
        /*370c*/ 	.word	0xffffffff


	//   ....[70]....
        /*3710*/ 	.word	0xffffffff


	//   ....[71]....
        /*3714*/ 	.word	0xffffffff


	//   ....[72]....
        /*3718*/ 	.word	0xffffffff


	//   ....[73]....
        /*371c*/ 	.word	0xffffffff


	//   ....[74]....
        /*3720*/ 	.word	0xffffffff


	//   ....[75]....
        /*3724*/ 	.word	0xffffffff


	//   ....[76]....
        /*3728*/ 	.word	0xffffffff


	//   ....[77]....
        /*372c*/ 	.word	0xffffffff


	//   ....[78]....
        /*3730*/ 	.word	0xffffffff


	//   ....[79]....
        /*3734*/ 	.word	0xffffffff


	//   ....[80]....
        /*3738*/ 	.word	0xffffffff


	//   ....[81]....
        /*373c*/ 	.word	0xffffffff


	//   ....[82]....
        /*3740*/ 	.word	0xffffffff


	//   ....[83]....
        /*3744*/ 	.word	0xffffffff


	//   ....[84]....
        /*3748*/ 	.word	0xffffffff


	//   ....[85]....
        /*374c*/ 	.word	0xffffffff


	//   ....[86]....
        /*3750*/ 	.word	0xffffffff


	//   ....[87]....
        /*3754*/ 	.word	0xffffffff


	//   ....[88]....
        /*3758*/ 	.word	0xffffffff


	//   ....[89]....
        /*375c*/ 	.word	0xffffffff


	//   ....[90]....
        /*3760*/ 	.word	0xffffffff


	//   ....[91]....
        /*3764*/ 	.word	0xffffffff


	//   ....[92]....
        /*3768*/ 	.word	0xffffffff


	//   ....[93]....
        /*376c*/ 	.word	0xffffffff


	//   ....[94]....
        /*3770*/ 	.word	0xffffffff


	//   ....[95]....
        /*3774*/ 	.word	0xffffffff


	//   ....[96]....
        /*3778*/ 	.word	0xffffffff


	//   ....[97]....
        /*377c*/ 	.word	0xffffffff


	//   ....[98]....
        /*3780*/ 	.word	0xffffffff


	//   ....[99]....
        /*3784*/ 	.word	0xffffffff


	//   ....[100]....
        /*3788*/ 	.word	0xffffffff


	//   ....[101]....
        /*378c*/ 	.word	0xffffffff


	//   ....[102]....
        /*3790*/ 	.word	0xffffffff


	//   ....[103]....
        /*3794*/ 	.word	0xffffffff


	//   ....[104]....
        /*3798*/ 	.word	0xffffffff


	//   ....[105]....
        /*379c*/ 	.word	0xffffffff


	//   ....[106]....
        /*37a0*/ 	.word	0xffffffff


	//   ....[107]....
        /*37a4*/ 	.word	0xffffffff


	//   ....[108]....
        /*37a8*/ 	.word	0xffffffff


	//   ....[109]....
        /*37ac*/ 	.word	0xffffffff


	//   ....[110]....
        /*37b0*/ 	.word	0xffffffff


	//   ....[111]....
        /*37b4*/ 	.word	0xffffffff


	//   ....[112]....
        /*37b8*/ 	.word	0xffffffff


	//   ....[113]....
        /*37bc*/ 	.word	0xffffffff


	//   ....[114]....
        /*37c0*/ 	.word	0xffffffff


	//   ....[115]....
        /*37c4*/ 	.word	0xffffffff


	//   ....[116]....
        /*37c8*/ 	.word	0xffffffff


	//   ....[117]....
        /*37cc*/ 	.word	0xffffffff


	//   ....[118]....
        /*37d0*/ 	.word	0xffffffff


	//   ....[119]....
        /*37d4*/ 	.word	0xffffffff


	//   ....[120]....
        /*37d8*/ 	.word	0xffffffff


	//   ....[121]....
        /*37dc*/ 	.word	0xffffffff


	//   ....[122]....
        /*37e0*/ 	.word	0xffffffff


	//   ....[123]....
        /*37e4*/ 	.word	0xffffffff


	//   ....[124]....
        /*37e8*/ 	.word	0xffffffff


	//   ....[125]....
        /*37ec*/ 	.word	0xffffffff


	//   ....[126]....
        /*37f0*/ 	.word	0xffffffff


	//   ....[127]....
        /*37f4*/ 	.word	0xffffffff


	//   ....[128]....
        /*37f8*/ 	.word	0xffffffff


	//   ....[129]....
        /*37fc*/ 	.word	0xffffffff


	//   ....[130]....
        /*3800*/ 	.word	0xffffffff


	//   ....[131]....
        /*3804*/ 	.word	0xffffffff


	//   ....[132]....
        /*3808*/ 	.word	0xffffffff


	//   ....[133]....
        /*380c*/ 	.word	0xffffffff


	//   ....[134]....
        /*3810*/ 	.word	0xffffffff


	//   ....[135]....
        /*3814*/ 	.word	0xffffffff


	//   ....[136]....
        /*3818*/ 	.word	0xffffffff


	//   ....[137]....
        /*381c*/ 	.word	0xffffffff


	//   ....[138]....
        /*3820*/ 	.word	0xffffffff


	//   ....[139]....
        /*3824*/ 	.word	0xffffffff


	//   ....[140]....
        /*3828*/ 	.word	0xffffffff


	//   ....[141]....
        /*382c*/ 	.word	0xffffffff


	//   ....[142]....
        /*3830*/ 	.word	0xffffffff


	//   ....[143]....
        /*3834*/ 	.word	0xffffffff


	//   ....[144]....
        /*3838*/ 	.word	0xffffffff


	//   ....[145]....
        /*383c*/ 	.word	0xffffffff


	//   ....[146]....
        /*3840*/ 	.word	0xffffffff


	//   ....[147]....
        /*3844*/ 	.word	0xffffffff


	//   ....[148]....
        /*3848*/ 	.word	0xffffffff


	//   ....[149]....
        /*384c*/ 	.word	0xffffffff


	//   ....[150]....
        /*3850*/ 	.word	0xffffffff


	//   ....[151]....
        /*3854*/ 	.word	0xffffffff


	//   ....[152]....
        /*3858*/ 	.word	0xffffffff


	//   ....[153]....
        /*385c*/ 	.word	0xffffffff


	//   ....[154]....
        /*3860*/ 	.word	0xffffffff


	//   ....[155]....
        /*3864*/ 	.word	0xffffffff


	//   ....[156]....
        /*3868*/ 	.word	0xffffffff


	//   ....[157]....
        /*386c*/ 	.word	0xffffffff


	//   ....[158]....
        /*3870*/ 	.word	0xffffffff


	//   ....[159]....
        /*3874*/ 	.word	0xffffffff


	//   ....[160]....
        /*3878*/ 	.word	0xffffffff


	//   ....[161]....
        /*387c*/ 	.word	0xffffffff


	//   ....[162]....
        /*3880*/ 	.word	0xffffffff


	//   ....[163]....
        /*3884*/ 	.word	0xffffffff


	//   ....[164]....
        /*3888*/ 	.word	0xffffffff


	//   ....[165]....
        /*388c*/ 	.word	0xffffffff


	//   ....[166]....
        /*3890*/ 	.word	0xffffffff


	//   ....[167]....
        /*3894*/ 	.word	0xffffffff


	//   ....[168]....
        /*3898*/ 	.word	0xffffffff


	//   ....[169]....
        /*389c*/ 	.word	0xffffffff


	//   ....[170]....
        /*38a0*/ 	.word	0xffffffff


	//   ....[171]....
        /*38a4*/ 	.word	0xffffffff


	//   ....[172]....
        /*38a8*/ 	.word	0xffffffff


	//   ....[173]....
        /*38ac*/ 	.word	0xffffffff


	//   ....[174]....
        /*38b0*/ 	.word	0xffffffff


	//   ....[175]....
        /*38b4*/ 	.word	0xffffffff


	//   ....[176]....
        /*38b8*/ 	.word	0xffffffff


	//   ....[177]....
        /*38bc*/ 	.word	0xffffffff


	//   ....[178]....
        /*38c0*/ 	.word	0xffffffff


	//   ....[179]....
        /*38c4*/ 	.word	0xffffffff


	//   ....[180]....
        /*38c8*/ 	.word	0xffffffff


	//   ....[181]....
        /*38cc*/ 	.word	0xffffffff


	//   ....[182]....
        /*38d0*/ 	.word	0xffffffff


	//   ....[183]....
        /*38d4*/ 	.word	0xffffffff


	//   ....[184]....
        /*38d8*/ 	.word	0xffffffff


	//   ....[185]....
        /*38dc*/ 	.word	0xffffffff


	//   ....[186]....
        /*38e0*/ 	.word	0xffffffff


	//   ....[187]....
        /*38e4*/ 	.word	0xffffffff


	//   ....[188]....
        /*38e8*/ 	.word	0xffffffff


	//   ....[189]....
        /*38ec*/ 	.word	0xffffffff


	//   ....[190]....
        /*38f0*/ 	.word	0xffffffff


	//   ....[191]....
        /*38f4*/ 	.word	0xffffffff


	//   ....[192]....
        /*38f8*/ 	.word	0xffffffff


	//   ....[193]....
        /*38fc*/ 	.word	0xffffffff


	//   ....[194]....
        /*3900*/ 	.word	0xffffffff


	//   ....[195]....
        /*3904*/ 	.word	0xffffffff


	//   ....[196]....
        /*3908*/ 	.word	0xffffffff


	//   ....[197]....
        /*390c*/ 	.word	0xffffffff


	//   ....[198]....
        /*3910*/ 	.word	0xffffffff


	//   ....[199]....
        /*3914*/ 	.word	0xffffffff


	//   ....[200]....
        /*3918*/ 	.word	0xffffffff


	//   ....[201]....
        /*391c*/ 	.word	0xffffffff


	//   ....[202]....
        /*3920*/ 	.word	0xffffffff


	//   ....[203]....
        /*3924*/ 	.word	0xffffffff


	//   ....[204]....
        /*3928*/ 	.word	0xffffffff


	//   ....[205]....
        /*392c*/ 	.word	0xffffffff


	//   ....[206]....
        /*3930*/ 	.word	0xffffffff


	//   ....[207]....
        /*3934*/ 	.word	0xffffffff


	//   ....[208]....
        /*3938*/ 	.word	0xffffffff


	//   ....[209]....
        /*393c*/ 	.word	0xffffffff


	//   ....[210]....
        /*3940*/ 	.word	0xffffffff


	//   ....[211]....
        /*3944*/ 	.word	0xffffffff


	//   ....[212]....
        /*3948*/ 	.word	0xffffffff


	//   ....[213]....
        /*394c*/ 	.word	0xffffffff


	//   ....[214]....
        /*3950*/ 	.word	0xffffffff


	//   ....[215]....
        /*3954*/ 	.word	0xffffffff


	//   ....[216]....
        /*3958*/ 	.word	0xffffffff


	//   ....[217]....
        /*395c*/ 	.word	0xffffffff


	//   ....[218]....
        /*3960*/ 	.word	0xffffffff


	//   ....[219]....
        /*3964*/ 	.word	0xffffffff


	//   ....[220]....
        /*3968*/ 	.word	0xffffffff


	//   ....[221]....
        /*396c*/ 	.word	0xffffffff


	//   ....[222]....
        /*3970*/ 	.word	0xffffffff


	//   ....[223]....
        /*3974*/ 	.word	0xffffffff


	//   ....[224]....
        /*3978*/ 	.word	0xffffffff


	//   ....[225]....
        /*397c*/ 	.word	0xffffffff


	//   ....[226]....
        /*3980*/ 	.word	0xffffffff


	//   ....[227]....
        /*3984*/ 	.word	0xffffffff


	//   ....[228]....
        /*3988*/ 	.word	0xffffffff


	//   ....[229]....
        /*398c*/ 	.word	0xffffffff


	//   ....[230]....
        /*3990*/ 	.word	0xffffffff


	//   ....[231]....
        /*3994*/ 	.word	0xffffffff


	//   ....[232]....
        /*3998*/ 	.word	0xffffffff


	//   ....[233]....
        /*399c*/ 	.word	0xffffffff


	//   ....[234]....
        /*39a0*/ 	.word	0xffffffff


	//   ....[235]....
        /*39a4*/ 	.word	0xffffffff


	//   ....[236]....
        /*39a8*/ 	.word	0xffffffff


	//   ....[237]....
        /*39ac*/ 	.word	0xffffffff


	//   ....[238]....
        /*39b0*/ 	.word	0xffffffff


	//   ....[239]....
        /*39b4*/ 	.word	0xffffffff


	//   ....[240]....
        /*39b8*/ 	.word	0xffffffff


	//   ....[241]....
        /*39bc*/ 	.word	0xffffffff


	//   ....[242]....
        /*39c0*/ 	.word	0xffffffff


	//   ....[243]....
        /*39c4*/ 	.word	0xffffffff


	//   ....[244]....
        /*39c8*/ 	.word	0xffffffff


	//   ....[245]....
        /*39cc*/ 	.word	0xffffffff


	//   ....[246]....
        /*39d0*/ 	.word	0xffffffff


	//   ....[247]....
        /*39d4*/ 	.word	0xffffffff


	//   ....[248]....
        /*39d8*/ 	.word	0xffffffff


	//   ....[249]....
        /*39dc*/ 	.word	0xffffffff


	//   ....[250]....
        /*39e0*/ 	.word	0xffffffff


	//   ....[251]....
        /*39e4*/ 	.word	0xffffffff


	//   ....[252]....
        /*39e8*/ 	.word	0xffffffff


	//   ....[253]....
        /*39ec*/ 	.word	0xffffffff


	//   ....[254]....
        /*39f0*/ 	.word	0xffffffff


	//   ....[255]....
        /*39f4*/ 	.word	0xffffffff


	//   ....[0]....
        /*39f8*/ 	.word	0xffffffff


	//   ....[1]....
        /*39fc*/ 	.word	0xffffffff


	//   ....[2]....
        /*3a00*/ 	.word	0xffffffff


	//   ....[3]....
        /*3a04*/ 	.word	0xffffffff


	//   ....[4]....
        /*3a08*/ 	.word	0xffffffff


	//   ....[5]....
        /*3a0c*/ 	.word	0xffffffff


	//   ....[6]....
        /*3a10*/ 	.word	0xffffffff


	//   ....[7]....
        /*3a14*/ 	.word	0xffffffff


	//   ....[8]....
        /*3a18*/ 	.word	0xffffffff


	//   ....[9]....
        /*3a1c*/ 	.word	0xffffffff


	//   ....[10]....
        /*3a20*/ 	.word	0xffffffff


	//   ....[11]....
        /*3a24*/ 	.word	0xffffffff


	//   ....[12]....
        /*3a28*/ 	.word	0xffffffff


	//   ....[13]....
        /*3a2c*/ 	.word	0xffffffff


	//   ....[14]....
        /*3a30*/ 	.word	0xffffffff


	//   ....[15]....
        /*3a34*/ 	.word	0xffffffff


	//   ....[16]....
        /*3a38*/ 	.word	0xffffffff


	//   ....[17]....
        /*3a3c*/ 	.word	0xffffffff


	//   ....[18]....
        /*3a40*/ 	.word	0xffffffff


	//   ....[19]....
        /*3a44*/ 	.word	0xffffffff


	//   ....[20]....
        /*3a48*/ 	.word	0xffffffff


	//   ....[21]....
        /*3a4c*/ 	.word	0xffffffff


	//   ....[22]....
        /*3a50*/ 	.word	0xffffffff


	//   ....[23]....
        /*3a54*/ 	.word	0xffffffff


	//   ....[24]....
        /*3a58*/ 	.word	0xffffffff


	//   ....[25]....
        /*3a5c*/ 	.word	0xffffffff


	//   ....[26]....
        /*3a60*/ 	.word	0xffffffff


	//   ....[27]....
        /*3a64*/ 	.word	0xffffffff


	//   ....[28]....
        /*3a68*/ 	.word	0xffffffff


	//   ....[29]....
        /*3a6c*/ 	.word	0xffffffff


	//   ....[30]....
        /*3a70*/ 	.word	0xffffffff


	//   ....[31]....
        /*3a74*/ 	.word	0xffffffff


	//   ....[32]....
        /*3a78*/ 	.word	0xffffffff


	//   ....[33]....
        /*3a7c*/ 	.word	0xffffffff


	//   ....[34]....
        /*3a80*/ 	.word	0xffffffff


	//   ....[35]....
        /*3a84*/ 	.word	0xffffffff


	//   ....[36]....
        /*3a88*/ 	.word	0xffffffff


	//   ....[37]....
        /*3a8c*/ 	.word	0xffffffff


	//   ....[38]....
        /*3a90*/ 	.word	0xffffffff


	//   ....[39]....
        /*3a94*/ 	.word	0xffffffff


	//   ....[40]....
        /*3a98*/ 	.word	0xffffffff


	//   ....[41]....
        /*3a9c*/ 	.word	0xffffffff


	//   ....[42]....
        /*3aa0*/ 	.word	0xffffffff


	//   ....[43]....
        /*3aa4*/ 	.word	0xffffffff


	//   ....[44]....
        /*3aa8*/ 	.word	0xffffffff


	//   ....[45]....
        /*3aac*/ 	.word	0xffffffff


	//   ....[46]....
        /*3ab0*/ 	.word	0xffffffff


	//   ....[47]....
        /*3ab4*/ 	.word	0xffffffff


	//   ....[48]....
        /*3ab8*/ 	.word	0xffffffff


	//   ....[49]....
        /*3abc*/ 	.word	0xffffffff


	//   ....[50]....
        /*3ac0*/ 	.word	0xffffffff


	//   ....[51]....
        /*3ac4*/ 	.word	0xffffffff


	//   ....[52]....
        /*3ac8*/ 	.word	0xffffffff


	//   ....[53]....
        /*3acc*/ 	.word	0xffffffff


	//   ....[54]....
        /*3ad0*/ 	.word	0xffffffff


	//   ....[55]....
        /*3ad4*/ 	.word	0xffffffff


	//   ....[56]....
        /*3ad8*/ 	.word	0xffffffff


	//   ....[57]....
        /*3adc*/ 	.word	0xffffffff


	//   ....[58]....
        /*3ae0*/ 	.word	0xffffffff


	//   ....[59]....
        /*3ae4*/ 	.word	0xffffffff


	//   ....[60]....
        /*3ae8*/ 	.word	0xffffffff


	//   ....[61]....
        /*3aec*/ 	.word	0xffffffff


	//   ....[62]....
        /*3af0*/ 	.word	0xffffffff


	//   ....[63]....
        /*3af4*/ 	.word	0xffffffff


	//   ....[64]....
        /*3af8*/ 	.word	0xffffffff


	//   ....[65]....
        /*3afc*/ 	.word	0xffffffff


	//   ....[66]....
        /*3b00*/ 	.word	0xffffffff


	//   ....[67]....
        /*3b04*/ 	.word	0xffffffff


	//   ....[68]....
        /*3b08*/ 	.word	0xffffffff


	//   ....[69]....
        /*3b0c*/ 	.word	0xffffffff


	//   ....[70]....
        /*3b10*/ 	.word	0xffffffff


	//   ....[71]....
        /*3b14*/ 	.word	0xffffffff


	//   ....[72]....
        /*3b18*/ 	.word	0xffffffff


	//   ....[73]....
        /*3b1c*/ 	.word	0xffffffff


	//   ....[74]....
        /*3b20*/ 	.word	0xffffffff


	//   ....[75]....
        /*3b24*/ 	.word	0xffffffff


	//   ....[76]....
        /*3b28*/ 	.word	0xffffffff


	//   ....[77]....
        /*3b2c*/ 	.word	0xffffffff


	//   ....[78]....
        /*3b30*/ 	.word	0xffffffff


	//   ....[79]....
        /*3b34*/ 	.word	0xffffffff


	//   ....[80]....
        /*3b38*/ 	.word	0xffffffff


	//   ....[81]....
        /*3b3c*/ 	.word	0xffffffff


	//   ....[82]....
        /*3b40*/ 	.word	0xffffffff


	//   ....[83]....
        /*3b44*/ 	.word	0xffffffff


	//   ....[84]....
        /*3b48*/ 	.word	0xffffffff


	//   ....[85]....
        /*3b4c*/ 	.word	0xffffffff


	//   ....[86]....
        /*3b50*/ 	.word	0xffffffff


	//   ....[87]....
        /*3b54*/ 	.word	0xffffffff


	//   ....[88]....
        /*3b58*/ 	.word	0xffffffff


	//   ....[89]....
        /*3b5c*/ 	.word	0xffffffff


	//   ....[90]....
        /*3b60*/ 	.word	0xffffffff


	//   ....[91]....
        /*3b64*/ 	.word	0xffffffff


	//   ....[92]....
        /*3b68*/ 	.word	0xffffffff


	//   ....[93]....
        /*3b6c*/ 	.word	0xffffffff


	//   ....[94]....
        /*3b70*/ 	.word	0xffffffff


	//   ....[95]....
        /*3b74*/ 	.word	0xffffffff


	//   ....[96]....
        /*3b78*/ 	.word	0xffffffff


	//   ....[97]....
        /*3b7c*/ 	.word	0xffffffff


	//   ....[98]....
        /*3b80*/ 	.word	0xffffffff


	//   ....[99]....
        /*3b84*/ 	.word	0xffffffff


	//   ....[100]....
        /*3b88*/ 	.word	0xffffffff


	//   ....[101]....
        /*3b8c*/ 	.word	0xffffffff


	//   ....[102]....
        /*3b90*/ 	.word	0xffffffff


	//   ....[103]....
        /*3b94*/ 	.word	0xffffffff


	//   ....[104]....
        /*3b98*/ 	.word	0xffffffff


	//   ....[105]....
        /*3b9c*/ 	.word	0xffffffff


	//   ....[106]....
        /*3ba0*/ 	.word	0xffffffff


	//   ....[107]....
        /*3ba4*/ 	.word	0xffffffff


	//   ....[108]....
        /*3ba8*/ 	.word	0xffffffff


	//   ....[109]....
        /*3bac*/ 	.word	0xffffffff


	//   ....[110]....
        /*3bb0*/ 	.word	0xffffffff


	//   ....[111]....
        /*3bb4*/ 	.word	0xffffffff


	//   ....[112]....
        /*3bb8*/ 	.word	0xffffffff


	//   ....[113]....
        /*3bbc*/ 	.word	0xffffffff


	//   ....[114]....
        /*3bc0*/ 	.word	0xffffffff


	//   ....[115]....
        /*3bc4*/ 	.word	0xffffffff


	//   ....[116]....
        /*3bc8*/ 	.word	0xffffffff


	//   ....[117]....
        /*3bcc*/ 	.word	0xffffffff


	//   ....[118]....
        /*3bd0*/ 	.word	0xffffffff


	//   ....[119]....
        /*3bd4*/ 	.word	0xffffffff


	//   ....[120]....
        /*3bd8*/ 	.word	0xffffffff


	//   ....[121]....
        /*3bdc*/ 	.word	0xffffffff


	//   ....[122]....
        /*3be0*/ 	.word	0xffffffff


	//   ....[123]....
        /*3be4*/ 	.word	0xffffffff


	//   ....[124]....
        /*3be8*/ 	.word	0xffffffff


	//   ....[125]....
        /*3bec*/ 	.word	0xffffffff


	//   ....[126]....
        /*3bf0*/ 	.word	0xffffffff


	//   ....[127]....
        /*3bf4*/ 	.word	0xffffffff


	//   ....[128]....
        /*3bf8*/ 	.word	0xffffffff


	//   ....[129]....
        /*3bfc*/ 	.word	0xffffffff


	//   ....[130]....
        /*3c00*/ 	.word	0xffffffff


	//   ....[131]....
        /*3c04*/ 	.word	0xffffffff


	//   ....[132]....
        /*3c08*/ 	.word	0xffffffff


	//   ....[133]....
        /*3c0c*/ 	.word	0xffffffff


	//   ....[134]....
        /*3c10*/ 	.word	0xffffffff


	//   ....[135]....
        /*3c14*/ 	.word	0xffffffff


	//   ....[136]....
        /*3c18*/ 	.word	0xffffffff


	//   ....[137]....
        /*3c1c*/ 	.word	0xffffffff


	//   ....[138]....
        /*3c20*/ 	.word	0xffffffff


	//   ....[139]....
        /*3c24*/ 	.word	0xffffffff


	//   ....[140]....
        /*3c28*/ 	.word	0xffffffff


	//   ....[141]....
        /*3c2c*/ 	.word	0xffffffff


	//   ....[142]....
        /*3c30*/ 	.word	0xffffffff


	//   ....[143]....
        /*3c34*/ 	.word	0xffffffff


	//   ....[144]....
        /*3c38*/ 	.word	0xffffffff


	//   ....[145]....
        /*3c3c*/ 	.word	0xffffffff


	//   ....[146]....
        /*3c40*/ 	.word	0xffffffff


	//   ....[147]....
        /*3c44*/ 	.word	0xffffffff


	//   ....[148]....
        /*3c48*/ 	.word	0xffffffff


	//   ....[149]....
        /*3c4c*/ 	.word	0xffffffff


	//   ....[150]....
        /*3c50*/ 	.word	0xffffffff


	//   ....[151]....
        /*3c54*/ 	.word	0xffffffff


	//   ....[152]....
        /*3c58*/ 	.word	0xffffffff


	//   ....[153]....
        /*3c5c*/ 	.word	0xffffffff


	//   ....[154]....
        /*3c60*/ 	.word	0xffffffff


	//   ....[155]....
        /*3c64*/ 	.word	0xffffffff


	//   ....[156]....
        /*3c68*/ 	.word	0xffffffff


	//   ....[157]....
        /*3c6c*/ 	.word	0xffffffff


	//   ....[158]....
        /*3c70*/ 	.word	0xffffffff


	//   ....[159]....
        /*3c74*/ 	.word	0xffffffff


	//   ....[160]....
        /*3c78*/ 	.word	0xffffffff


	//   ....[161]....
        /*3c7c*/ 	.word	0xffffffff


	//   ....[162]....
        /*3c80*/ 	.word	0xffffffff


	//   ....[163]....
        /*3c84*/ 	.word	0xffffffff


	//   ....[164]....
        /*3c88*/ 	.word	0xffffffff


	//   ....[165]....
        /*3c8c*/ 	.word	0xffffffff


	//   ....[166]....
        /*3c90*/ 	.word	0xffffffff


	//   ....[167]....
        /*3c94*/ 	.word	0xffffffff


	//   ....[168]....
        /*3c98*/ 	.word	0xffffffff


	//   ....[169]....
        /*3c9c*/ 	.word	0xffffffff


	//   ....[170]....
        /*3ca0*/ 	.word	0xffffffff


	//   ....[171]....
        /*3ca4*/ 	.word	0xffffffff


	//   ....[172]....
        /*3ca8*/ 	.word	0xffffffff


	//   ....[173]....
        /*3cac*/ 	.word	0xffffffff


	//   ....[174]....
        /*3cb0*/ 	.word	0xffffffff


	//   ....[175]....
        /*3cb4*/ 	.word	0xffffffff


	//   ....[176]....
        /*3cb8*/ 	.word	0xffffffff


	//   ....[177]....
        /*3cbc*/ 	.word	0xffffffff


	//   ....[178]....
        /*3cc0*/ 	.word	0xffffffff


	//   ....[179]....
        /*3cc4*/ 	.word	0xffffffff


	//   ....[180]....
        /*3cc8*/ 	.word	0xffffffff


	//   ....[181]....
        /*3ccc*/ 	.word	0xffffffff


	//   ....[182]....
        /*3cd0*/ 	.word	0xffffffff


	//   ....[183]....
        /*3cd4*/ 	.word	0xffffffff


	//   ....[184]....
        /*3cd8*/ 	.word	0xffffffff


	//   ....[185]....
        /*3cdc*/ 	.word	0xffffffff


	//   ....[186]....
        /*3ce0*/ 	.word	0xffffffff


	//   ....[187]....
        /*3ce4*/ 	.word	0xffffffff


	//   ....[188]....
        /*3ce8*/ 	.word	0xffffffff


	//   ....[189]....
        /*3cec*/ 	.word	0xffffffff


	//   ....[190]....
        /*3cf0*/ 	.word	0xffffffff


	//   ....[191]....
        /*3cf4*/ 	.word	0xffffffff


	//   ....[192]....
        /*3cf8*/ 	.word	0xffffffff


	//   ....[193]....
        /*3cfc*/ 	.word	0xffffffff


	//   ....[194]....
        /*3d00*/ 	.word	0xffffffff


	//   ....[195]....
        /*3d04*/ 	.word	0xffffffff


	//   ....[196]....
        /*3d08*/ 	.word	0xffffffff


	//   ....[197]....
        /*3d0c*/ 	.word	0xffffffff


	//   ....[198]....
        /*3d10*/ 	.word	0xffffffff


	//   ....[199]....
        /*3d14*/ 	.word	0xffffffff


	//   ....[200]....
        /*3d18*/ 	.word	0xffffffff


	//   ....[201]....
        /*3d1c*/ 	.word	0xffffffff


	//   ....[202]....
        /*3d20*/ 	.word	0xffffffff


	//   ....[203]....
        /*3d24*/ 	.word	0xffffffff


	//   ....[204]....
        /*3d28*/ 	.word	0xffffffff


	//   ....[205]....
        /*3d2c*/ 	.word	0xffffffff


	//   ....[206]....
        /*3d30*/ 	.word	0xffffffff


	//   ....[207]....
        /*3d34*/ 	.word	0xffffffff


	//   ....[208]....
        /*3d38*/ 	.word	0xffffffff


	//   ....[209]....
        /*3d3c*/ 	.word	0xffffffff


	//   ....[210]....
        /*3d40*/ 	.word	0xffffffff


	//   ....[211]....
        /*3d44*/ 	.word	0xffffffff


	//   ....[212]....
        /*3d48*/ 	.word	0xffffffff


	//   ....[213]....
        /*3d4c*/ 	.word	0xffffffff


	//   ....[214]....
        /*3d50*/ 	.word	0xffffffff


	//   ....[215]....
        /*3d54*/ 	.word	0xffffffff


	//   ....[216]....
        /*3d58*/ 	.word	0xffffffff


	//   ....[217]....
        /*3d5c*/ 	.word	0xffffffff


	//   ....[218]....
        /*3d60*/ 	.word	0xffffffff


	//   ....[219]....
        /*3d64*/ 	.word	0xffffffff


	//   ....[220]....
        /*3d68*/ 	.word	0xffffffff


	//   ....[221]....
        /*3d6c*/ 	.word	0xffffffff


	//   ....[222]....
        /*3d70*/ 	.word	0xffffffff


	//   ....[223]....
        /*3d74*/ 	.word	0xffffffff


	//   ....[224]....
        /*3d78*/ 	.word	0xffffffff


	//   ....[225]....
        /*3d7c*/ 	.word	0xffffffff


	//   ....[226]....
        /*3d80*/ 	.word	0xffffffff


	//   ....[227]....
        /*3d84*/ 	.word	0xffffffff


	//   ....[228]....
        /*3d88*/ 	.word	0xffffffff


	//   ....[229]....
        /*3d8c*/ 	.word	0xffffffff


	//   ....[230]....
        /*3d90*/ 	.word	0xffffffff


	//   ....[231]....
        /*3d94*/ 	.word	0xffffffff


	//   ....[232]....
        /*3d98*/ 	.word	0xffffffff


	//   ....[233]....
        /*3d9c*/ 	.word	0xffffffff


	//   ....[234]....
        /*3da0*/ 	.word	0xffffffff


	//   ....[235]....
        /*3da4*/ 	.word	0xffffffff


	//   ....[236]....
        /*3da8*/ 	.word	0xffffffff


	//   ....[237]....
        /*3dac*/ 	.word	0xffffffff


	//   ....[238]....
        /*3db0*/ 	.word	0xffffffff


	//   ....[239]....
        /*3db4*/ 	.word	0xffffffff


	//   ....[240]....
        /*3db8*/ 	.word	0xffffffff


	//   ....[241]....
        /*3dbc*/ 	.word	0xffffffff


	//   ....[242]....
        /*3dc0*/ 	.word	0xffffffff


	//   ....[243]....
        /*3dc4*/ 	.word	0xffffffff


	//   ....[244]....
        /*3dc8*/ 	.word	0xffffffff


	//   ....[245]....
        /*3dcc*/ 	.word	0xffffffff


	//   ....[246]....
        /*3dd0*/ 	.word	0xffffffff


	//   ....[247]....
        /*3dd4*/ 	.word	0xffffffff


	//   ....[248]....
        /*3dd8*/ 	.word	0xffffffff


	//   ....[249]....
        /*3ddc*/ 	.word	0xffffffff


	//   ....[250]....
        /*3de0*/ 	.word	0xffffffff


	//   ....[251]....
        /*3de4*/ 	.word	0xffffffff


	//   ....[252]....
        /*3de8*/ 	.word	0xffffffff


	//   ....[253]....
        /*3dec*/ 	.word	0xffffffff


	//   ....[254]....
        /*3df0*/ 	.word	0xffffffff


	//   ....[255]....
        /*3df4*/ 	.word	0xffffffff


	//   ....[0]....
        /*3df8*/ 	.word	0xffffffff


	//   ....[1]....
        /*3dfc*/ 	.word	0xffffffff


	//   ....[2]....
        /*3e00*/ 	.word	0xffffffff


	//   ....[3]....
        /*3e04*/ 	.word	0xffffffff


	//   ....[4]....
        /*3e08*/ 	.word	0xffffffff


	//   ....[5]....
        /*3e0c*/ 	.word	0xffffffff


	//   ....[6]....
        /*3e10*/ 	.word	0xffffffff


	//   ....[7]....
        /*3e14*/ 	.word	0xffffffff


	//   ....[8]....
        /*3e18*/ 	.word	0xffffffff


	//   ....[9]....
        /*3e1c*/ 	.word	0xffffffff


	//   ....[10]....
        /*3e20*/ 	.word	0xffffffff


	//   ....[11]....
        /*3e24*/ 	.word	0xffffffff


	//   ....[12]....
        /*3e28*/ 	.word	0xffffffff


	//   ....[13]....
        /*3e2c*/ 	.word	0xffffffff


	//   ....[14]....
        /*3e30*/ 	.word	0xffffffff


	//   ....[15]....
        /*3e34*/ 	.word	0xffffffff


	//   ....[16]....
        /*3e38*/ 	.word	0xffffffff


	//   ....[17]....
        /*3e3c*/ 	.word	0xffffffff


	//   ....[18]....
        /*3e40*/ 	.word	0xffffffff


	//   ....[19]....
        /*3e44*/ 	.word	0xffffffff


	//   ....[20]....
        /*3e48*/ 	.word	0xffffffff


	//   ....[21]....
        /*3e4c*/ 	.word	0xffffffff


	//   ....[22]....
        /*3e50*/ 	.word	0xffffffff


	//   ....[23]....
        /*3e54*/ 	.word	0xffffffff


	//   ....[24]....
        /*3e58*/ 	.word	0xffffffff


	//   ....[25]....
        /*3e5c*/ 	.word	0xffffffff


	//   ....[26]....
        /*3e60*/ 	.word	0xffffffff


	//   ....[27]....
        /*3e64*/ 	.word	0xffffffff


	//   ....[28]....
        /*3e68*/ 	.word	0xffffffff


	//   ....[29]....
        /*3e6c*/ 	.word	0xffffffff


	//   ....[30]....
        /*3e70*/ 	.word	0xffffffff


	//   ....[31]....
        /*3e74*/ 	.word	0xffffffff


	//   ....[32]....
        /*3e78*/ 	.word	0xffffffff


	//   ....[33]....
        /*3e7c*/ 	.word	0xffffffff


	//   ....[34]....
        /*3e80*/ 	.word	0xffffffff


	//   ....[35]....
        /*3e84*/ 	.word	0xffffffff


	//   ....[36]....
        /*3e88*/ 	.word	0xffffffff


	//   ....[37]....
        /*3e8c*/ 	.word	0xffffffff


	//   ....[38]....
        /*3e90*/ 	.word	0xffffffff


	//   ....[39]....
        /*3e94*/ 	.word	0xffffffff


	//   ....[40]....
        /*3e98*/ 	.word	0xffffffff


	//   ....[41]....
        /*3e9c*/ 	.word	0xffffffff


	//   ....[42]....
        /*3ea0*/ 	.word	0xffffffff


	//   ....[43]....
        /*3ea4*/ 	.word	0xffffffff


	//   ....[44]....
        /*3ea8*/ 	.word	0xffffffff


	//   ....[45]....
        /*3eac*/ 	.word	0xffffffff


	//   ....[46]....
        /*3eb0*/ 	.word	0xffffffff


	//   ....[47]....
        /*3eb4*/ 	.word	0xffffffff


	//   ....[48]....
        /*3eb8*/ 	.word	0xffffffff


	//   ....[49]....
        /*3ebc*/ 	.word	0xffffffff


	//   ....[50]....
        /*3ec0*/ 	.word	0xffffffff


	//   ....[51]....
        /*3ec4*/ 	.word	0xffffffff


	//   ....[52]....
        /*3ec8*/ 	.word	0xffffffff


	//   ....[53]....
        /*3ecc*/ 	.word	0xffffffff


	//   ....[54]....
        /*3ed0*/ 	.word	0xffffffff


	//   ....[55]....
        /*3ed4*/ 	.word	0xffffffff


	//   ....[56]....
        /*3ed8*/ 	.word	0xffffffff


	//   ....[57]....
        /*3edc*/ 	.word	0xffffffff


	//   ....[58]....
        /*3ee0*/ 	.word	0xffffffff


	//   ....[59]....
        /*3ee4*/ 	.word	0xffffffff


	//   ....[60]....
        /*3ee8*/ 	.word	0xffffffff


	//   ....[61]....
        /*3eec*/ 	.word	0xffffffff


	//   ....[62]....
        /*3ef0*/ 	.word	0xffffffff


	//   ....[63]....
        /*3ef4*/ 	.word	0xffffffff


	//   ....[64]....
        /*3ef8*/ 	.word	0xffffffff


	//   ....[65]....
        /*3efc*/ 	.word	0xffffffff


	//   ....[66]....
        /*3f00*/ 	.word	0xffffffff


	//   ....[67]....
        /*3f04*/ 	.word	0xffffffff


	//   ....[68]....
        /*3f08*/ 	.word	0xffffffff


	//   ....[69]....
        /*3f0c*/ 	.word	0xffffffff


	//   ....[70]....
        /*3f10*/ 	.word	0xffffffff


	//   ....[71]....
        /*3f14*/ 	.word	0xffffffff


	//   ....[72]....
        /*3f18*/ 	.word	0xffffffff


	//   ....[73]....
        /*3f1c*/ 	.word	0xffffffff


	//   ....[74]....
        /*3f20*/ 	.word	0xffffffff


	//   ....[75]....
        /*3f24*/ 	.word	0xffffffff


	//   ....[76]....
        /*3f28*/ 	.word	0xffffffff


	//   ....[77]....
        /*3f2c*/ 	.word	0xffffffff


	//   ....[78]....
        /*3f30*/ 	.word	0xffffffff


	//   ....[79]....
        /*3f34*/ 	.word	0xffffffff


	//   ....[80]....
        /*3f38*/ 	.word	0xffffffff


	//   ....[81]....
        /*3f3c*/ 	.word	0xffffffff


	//   ....[82]....
        /*3f40*/ 	.word	0xffffffff


	//   ....[83]....
        /*3f44*/ 	.word	0xffffffff


	//   ....[84]....
        /*3f48*/ 	.word	0xffffffff


	//   ....[85]....
        /*3f4c*/ 	.word	0xffffffff


	//   ....[86]....
        /*3f50*/ 	.word	0xffffffff


	//   ....[87]....
        /*3f54*/ 	.word	0xffffffff


	//   ....[88]....
        /*3f58*/ 	.word	0xffffffff


	//   ....[89]....
        /*3f5c*/ 	.word	0xffffffff


	//   ....[90]....
        /*3f60*/ 	.word	0xffffffff


	//   ....[91]....
        /*3f64*/ 	.word	0xffffffff


	//   ....[92]....
        /*3f68*/ 	.word	0xffffffff


	//   ....[93]....
        /*3f6c*/ 	.word	0xffffffff


	//   ....[94]....
        /*3f70*/ 	.word	0xffffffff


	//   ....[95]....
        /*3f74*/ 	.word	0xffffffff


	//   ....[96]....
        /*3f78*/ 	.word	0xffffffff


	//   ....[97]....
        /*3f7c*/ 	.word	0xffffffff


	//   ....[98]....
        /*3f80*/ 	.word	0xffffffff


	//   ....[99]....
        /*3f84*/ 	.word	0xffffffff


	//   ....[100]....
        /*3f88*/ 	.word	0xffffffff


	//   ....[101]....
        /*3f8c*/ 	.word	0xffffffff


	//   ....[102]....
        /*3f90*/ 	.word	0xffffffff


	//   ....[103]....
        /*3f94*/ 	.word	0xffffffff


	//   ....[104]....
        /*3f98*/ 	.word	0xffffffff


	//   ....[105]....
        /*3f9c*/ 	.word	0xffffffff


	//   ....[106]....
        /*3fa0*/ 	.word	0xffffffff


	//   ....[107]....
        /*3fa4*/ 	.word	0xffffffff


	//   ....[108]....
        /*3fa8*/ 	.word	0xffffffff


	//   ....[109]....
        /*3fac*/ 	.word	0xffffffff


	//   ....[110]....
        /*3fb0*/ 	.word	0xffffffff


	//   ....[111]....
        /*3fb4*/ 	.word	0xffffffff


	//   ....[112]....
        /*3fb8*/ 	.word	0xffffffff


	//   ....[113]....
        /*3fbc*/ 	.word	0xffffffff


	//   ....[114]....
        /*3fc0*/ 	.word	0xffffffff


	//   ....[115]....
        /*3fc4*/ 	.word	0xffffffff


	//   ....[116]....
        /*3fc8*/ 	.word	0xffffffff


	//   ....[117]....
        /*3fcc*/ 	.word	0xffffffff


	//   ....[118]....
        /*3fd0*/ 	.word	0xffffffff


	//   ....[119]....
        /*3fd4*/ 	.word	0xffffffff


	//   ....[120]....
        /*3fd8*/ 	.word	0xffffffff


	//   ....[121]....
        /*3fdc*/ 	.word	0xffffffff


	//   ....[122]....
        /*3fe0*/ 	.word	0xffffffff


	//   ....[123]....
        /*3fe4*/ 	.word	0xffffffff


	//   ....[124]....
        /*3fe8*/ 	.word	0xffffffff


	//   ....[125]....
        /*3fec*/ 	.word	0xffffffff


	//   ....[126]....
        /*3ff0*/ 	.word	0xffffffff


	//   ....[127]....
        /*3ff4*/ 	.word	0xffffffff


	//   ....[128]....
        /*3ff8*/ 	.word	0xffffffff


	//   ....[129]....
        /*3ffc*/ 	.word	0xffffffff


	//   ....[130]....
        /*4000*/ 	.word	0xffffffff


	//   ....[131]....
        /*4004*/ 	.word	0xffffffff


	//   ....[132]....
        /*4008*/ 	.word	0xffffffff


	//   ....[133]....
        /*400c*/ 	.word	0xffffffff


	//   ....[134]....
        /*4010*/ 	.word	0xffffffff


	//   ....[135]....
        /*4014*/ 	.word	0xffffffff


	//   ....[136]....
        /*4018*/ 	.word	0xffffffff


	//   ....[137]....
        /*401c*/ 	.word	0xffffffff


	//   ....[138]....
        /*4020*/ 	.word	0xffffffff


	//   ....[139]....
        /*4024*/ 	.word	0xffffffff


	//   ....[140]....
        /*4028*/ 	.word	0xffffffff


	//   ....[141]....
        /*402c*/ 	.word	0xffffffff


	//   ....[142]....
        /*4030*/ 	.word	0xffffffff


	//   ....[143]....
        /*4034*/ 	.word	0xffffffff


	//   ....[144]....
        /*4038*/ 	.word	0xffffffff


	//   ....[145]....
        /*403c*/ 	.word	0xffffffff


	//   ....[146]....
        /*4040*/ 	.word	0xffffffff


	//   ....[147]....
        /*4044*/ 	.word	0xffffffff


	//   ....[148]....
        /*4048*/ 	.word	0xffffffff


	//   ....[149]....
        /*404c*/ 	.word	0xffffffff


	//   ....[150]....
        /*4050*/ 	.word	0xffffffff


	//   ....[151]....
        /*4054*/ 	.word	0xffffffff


	//   ....[152]....
        /*4058*/ 	.word	0xffffffff


	//   ....[153]....
        /*405c*/ 	.word	0xffffffff


	//   ....[154]....
        /*4060*/ 	.word	0xffffffff


	//   ....[155]....
        /*4064*/ 	.word	0xffffffff


	//   ....[156]....
        /*4068*/ 	.word	0xffffffff


	//   ....[157]....
        /*406c*/ 	.word	0xffffffff


	//   ....[158]....
        /*4070*/ 	.word	0xffffffff


	//   ....[159]....
        /*4074*/ 	.word	0xffffffff


	//   ....[160]....
        /*4078*/ 	.word	0xffffffff


	//   ....[161]....
        /*407c*/ 	.word	0xffffffff


	//   ....[162]....
        /*4080*/ 	.word	0xffffffff


	//   ....[163]....
        /*4084*/ 	.word	0xffffffff


	//   ....[164]....
        /*4088*/ 	.word	0xffffffff


	//   ....[165]....
        /*408c*/ 	.word	0xffffffff


	//   ....[166]....
        /*4090*/ 	.word	0xffffffff


	//   ....[167]....
        /*4094*/ 	.word	0xffffffff


	//   ....[168]....
        /*4098*/ 	.word	0xffffffff


	//   ....[169]....
        /*409c*/ 	.word	0xffffffff


	//   ....[170]....
        /*40a0*/ 	.word	0xffffffff


	//   ....[171]....
        /*40a4*/ 	.word	0xffffffff


	//   ....[172]....
        /*40a8*/ 	.word	0xffffffff


	//   ....[173]....
        /*40ac*/ 	.word	0xffffffff


	//   ....[174]....
        /*40b0*/ 	.word	0xffffffff


	//   ....[175]....
        /*40b4*/ 	.word	0xffffffff


	//   ....[176]....
        /*40b8*/ 	.word	0xffffffff


	//   ....[177]....
        /*40bc*/ 	.word	0xffffffff


	//   ....[178]....
        /*40c0*/ 	.word	0xffffffff


	//   ....[179]....
        /*40c4*/ 	.word	0xffffffff


	//   ....[180]....
        /*40c8*/ 	.word	0xffffffff


	//   ....[181]....
        /*40cc*/ 	.word	0xffffffff


	//   ....[182]....
        /*40d0*/ 	.word	0xffffffff


	//   ....[183]....
        /*40d4*/ 	.word	0xffffffff


	//   ....[184]....
        /*40d8*/ 	.word	0xffffffff


	//   ....[185]....
        /*40dc*/ 	.word	0xffffffff


	//   ....[186]....
        /*40e0*/ 	.word	0xffffffff


	//   ....[187]....
        /*40e4*/ 	.word	0xffffffff


	//   ....[188]....
        /*40e8*/ 	.word	0xffffffff


	//   ....[189]....
        /*40ec*/ 	.word	0xffffffff


	//   ....[190]....
        /*40f0*/ 	.word	0xffffffff


	//   ....[191]....
        /*40f4*/ 	.word	0xffffffff


	//   ....[192]....
        /*40f8*/ 	.word	0xffffffff


	//   ....[193]....
        /*40fc*/ 	.word	0xffffffff


	//   ....[194]....
        /*4100*/ 	.word	0xffffffff


	//   ....[195]....
        /*4104*/ 	.word	0xffffffff


	//   ....[196]....
        /*4108*/ 	.word	0xffffffff


	//   ....[197]....
        /*410c*/ 	.word	0xffffffff


	//   ....[198]....
        /*4110*/ 	.word	0xffffffff


	//   ....[199]....
        /*4114*/ 	.word	0xffffffff


	//   ....[200]....
        /*4118*/ 	.word	0xffffffff


	//   ....[201]....
        /*411c*/ 	.word	0xffffffff


	//   ....[202]....
        /*4120*/ 	.word	0xffffffff


	//   ....[203]....
        /*4124*/ 	.word	0xffffffff


	//   ....[204]....
        /*4128*/ 	.word	0xffffffff


	//   ....[205]....
        /*412c*/ 	.word	0xffffffff


	//   ....[206]....
        /*4130*/ 	.word	0xffffffff


	//   ....[207]....
        /*4134*/ 	.word	0xffffffff


	//   ....[208]....
        /*4138*/ 	.word	0xffffffff


	//   ....[209]....
        /*413c*/ 	.word	0xffffffff


	//   ....[210]....
        /*4140*/ 	.word	0xffffffff


	//   ....[211]....
        /*4144*/ 	.word	0xffffffff


	//   ....[212]....
        /*4148*/ 	.word	0xffffffff


	//   ....[213]....
        /*414c*/ 	.word	0xffffffff


	//   ....[214]....
        /*4150*/ 	.word	0xffffffff


	//   ....[215]....
        /*4154*/ 	.word	0xffffffff


	//   ....[216]....
        /*4158*/ 	.word	0xffffffff


	//   ....[217]....
        /*415c*/ 	.word	0xffffffff


	//   ....[218]....
        /*4160*/ 	.word	0xffffffff


	//   ....[219]....
        /*4164*/ 	.word	0xffffffff


	//   ....[220]....
        /*4168*/ 	.word	0xffffffff


	//   ....[221]....
        /*416c*/ 	.word	0xffffffff


	//   ....[222]....
        /*4170*/ 	.word	0xffffffff


	//   ....[223]....
        /*4174*/ 	.word	0xffffffff


	//   ....[224]....
        /*4178*/ 	.word	0xffffffff


	//   ....[225]....
        /*417c*/ 	.word	0xffffffff


	//   ....[226]....
        /*4180*/ 	.word	0xffffffff


	//   ....[227]....
        /*4184*/ 	.word	0xffffffff


	//   ....[228]....
        /*4188*/ 	.word	0xffffffff


	//   ....[229]....
        /*418c*/ 	.word	0xffffffff


	//   ....[230]....
        /*4190*/ 	.word	0xffffffff


	//   ....[231]....
        /*4194*/ 	.word	0xffffffff


	//   ....[232]....
        /*4198*/ 	.word	0xffffffff


	//   ....[233]....
        /*419c*/ 	.word	0xffffffff


	//   ....[234]....
        /*41a0*/ 	.word	0xffffffff


	//   ....[235]....
        /*41a4*/ 	.word	0xffffffff


	//   ....[236]....
        /*41a8*/ 	.word	0xffffffff


	//   ....[237]....
        /*41ac*/ 	.word	0xffffffff


	//   ....[238]....
        /*41b0*/ 	.word	0xffffffff


	//   ....[239]....
        /*41b4*/ 	.word	0xffffffff


	//   ....[240]....
        /*41b8*/ 	.word	0xffffffff


	//   ....[241]....
        /*41bc*/ 	.word	0xffffffff


	//   ....[242]....
        /*41c0*/ 	.word	0xffffffff


	//   ....[243]....
        /*41c4*/ 	.word	0xffffffff


	//   ....[244]....
        /*41c8*/ 	.word	0xffffffff


	//   ....[245]....
        /*41cc*/ 	.word	0xffffffff


	//   ....[246]....
        /*41d0*/ 	.word	0xffffffff


	//   ....[247]....
        /*41d4*/ 	.word	0xffffffff


	//   ....[248]....
        /*41d8*/ 	.word	0xffffffff


	//   ....[249]....
        /*41dc*/ 	.word	0xffffffff


	//   ....[250]....
        /*41e0*/ 	.word	0xffffffff


	//   ....[251]....
        /*41e4*/ 	.word	0xffffffff


	//   ....[252]....
        /*41e8*/ 	.word	0xffffffff


	//   ....[253]....
        /*41ec*/ 	.word	0xffffffff


	//   ....[254]....
        /*41f0*/ 	.word	0xffffffff


	//----- nvinfo : EIATTR_COOP_GROUP_INSTR_OFFSETS
	.align		4
.L_39:
        /*41f4*/ 	.byte	0x04, 0x28
        /*41f6*/ 	.short	(.L_41 - .L_40)


	//   ....[0]....
.L_40:
        /*41f8*/ 	.word	0x000cdda0


	//   ....[1]....
        /*41fc*/ 	.word	0x000cddc0


	//   ....[2]....
        /*4200*/ 	.word	0x000cde70


	//   ....[3]....
        /*4204*/ 	.word	0x000cde90


	//   ....[4]....
        /*4208*/ 	.word	0x000cdf10


	//   ....[5]....
        /*420c*/ 	.word	0x000cdf30


	//   ....[6]....
        /*4210*/ 	.word	0x000cdfb0


	//   ....[7]....
        /*4214*/ 	.word	0x000cdfd0


	//   ....[8]....
        /*4218*/ 	.word	0x000ce030


	//   ....[9]....
        /*421c*/ 	.word	0x000ce050


	//   ....[10]....
        /*4220*/ 	.word	0x000ce0b0


	//   ....[11]....
        /*4224*/ 	.word	0x000ce0d0


	//   ....[12]....
        /*4228*/ 	.word	0x000ce130


	//   ....[13]....
        /*422c*/ 	.word	0x000ce150


	//   ....[14]....
        /*4230*/ 	.word	0x000ce1b0


	//   ....[15]....
        /*4234*/ 	.word	0x000ce1d0


	//   ....[16]....
        /*4238*/ 	.word	0x000ce230


	//   ....[17]....
        /*423c*/ 	.word	0x000ce250


	//   ....[18]....
        /*4240*/ 	.word	0x000ce2d0


	//   ....[19]....
        /*4244*/ 	.word	0x000ce2f0


	//   ....[20]....
        /*4248*/ 	.word	0x000ce370


	//   ....[21]....
        /*424c*/ 	.word	0x000ce390


	//   ....[22]....
        /*4250*/ 	.word	0x000ce410


	//   ....[23]....
        /*4254*/ 	.word	0x000ce430


	//   ....[24]....
        /*4258*/ 	.word	0x000ce4b0


	//   ....[25]....
        /*425c*/ 	.word	0x000ce4d0


	//   ....[26]....
        /*4260*/ 	.word	0x000ce550


	//   ....[27]....
        /*4264*/ 	.word	0x000ce570


	//   ....[28]....
        /*4268*/ 	.word	0x000ce5f0


	//   ....[29]....
        /*426c*/ 	.word	0x000ce610


	//   ....[30]....
        /*4270*/ 	.word	0x000ce690


	//   ....[31]....
        /*4274*/ 	.word	0x000ce6b0


	//   ....[32]....
        /*4278*/ 	.word	0x000ce730


	//   ....[33]....
        /*427c*/ 	.word	0x000ce750


	//   ....[34]....
        /*4280*/ 	.word	0x000ce7d0


	//   ....[35]....
        /*4284*/ 	.word	0x000ce7f0


	//   ....[36]....
        /*4288*/ 	.word	0x000ce870


	//   ....[37]....
        /*428c*/ 	.word	0x000ce890


	//   ....[38]....
        /*4290*/ 	.word	0x000ce910


	//   ....[39]....
        /*4294*/ 	.word	0x000ce930


	//   ....[40]....
        /*4298*/ 	.word	0x000ce9b0


	//   ....[41]....
        /*429c*/ 	.word	0x000ce9d0


	//   ....[42]....
        /*42a0*/ 	.word	0x000cea50


	//   ....[43]....
        /*42a4*/ 	.word	0x000cea70


	//   ....[44]....
        /*42a8*/ 	.word	0x000ceaf0


	//   ....[45]....
        /*42ac*/ 	.word	0x000ceb10


	//   ....[46]....
        /*42b0*/ 	.word	0x000ceb90


	//   ....[47]....
        /*42b4*/ 	.word	0x000cebb0


	//   ....[48]....
        /*42b8*/ 	.word	0x000cec30


	//   ....[49]....
        /*42bc*/ 	.word	0x000cec50


	//   ....[50]....
        /*42c0*/ 	.word	0x000cecd0


	//   ....[51]....
        /*42c4*/ 	.word	0x000cecf0


	//   ....[52]....
        /*42c8*/ 	.word	0x000ced70


	//   ....[53]....
        /*42cc*/ 	.word	0x000ced90


	//   ....[54]....
        /*42d0*/ 	.word	0x000cee10


	//   ....[55]....
        /*42d4*/ 	.word	0x000cee30


	//   ....[56]....
        /*42d8*/ 	.word	0x000ceeb0


	//   ....[57]....
        /*42dc*/ 	.word	0x000ceed0


	//   ....[58]....
        /*42e0*/ 	.word	0x000cef50


	//   ....[59]....
        /*42e4*/ 	.word	0x000cef70


	//   ....[60]....
        /*42e8*/ 	.word	0x000ceff0


	//   ....[61]....
        /*42ec*/ 	.word	0x000cf010


	//   ....[62]....
        /*42f0*/ 	.word	0x000cf090


	//   ....[63]....
        /*42f4*/ 	.word	0x000cf0b0


	//   ....[64]....
        /*42f8*/ 	.word	0x000cf130


	//   ....[65]....
        /*42fc*/ 	.word	0x000cf150


	//   ....[66]....
        /*4300*/ 	.word	0x000cf1d0


	//   ....[67]....
        /*4304*/ 	.word	0x000cf1f0


	//   ....[68]....
        /*4308*/ 	.word	0x000cf270


	//   ....[69]....
        /*430c*/ 	.word	0x000cf290


	//   ....[70]....
        /*4310*/ 	.word	0x000cf310


	//   ....[71]....
        /*4314*/ 	.word	0x000cf330


	//   ....[72]....
        /*4318*/ 	.word	0x000cf3b0


	//   ....[73]....
        /*431c*/ 	.word	0x000cf3d0


	//   ....[74]....
        /*4320*/ 	.word	0x000cf450


	//   ....[75]....
        /*4324*/ 	.word	0x000cf470


	//   ....[76]....
        /*4328*/ 	.word	0x000cf4f0


	//   ....[77]....
        /*432c*/ 	.word	0x000cf510


	//   ....[78]....
        /*4330*/ 	.word	0x000cf590


	//   ....[79]....
        /*4334*/ 	.word	0x000cf5b0


	//   ....[80]....
        /*4338*/ 	.word	0x000cf630


	//   ....[81]....
        /*433c*/ 	.word	0x000cf650


	//   ....[82]....
        /*4340*/ 	.word	0x000cf6d0


	//   ....[83]....
        /*4344*/ 	.word	0x000cf6f0


	//   ....[84]....
        /*4348*/ 	.word	0x000cf770


	//   ....[85]....
        /*434c*/ 	.word	0x000cf790


	//   ....[86]....
        /*4350*/ 	.word	0x000cf810


	//   ....[87]....
        /*4354*/ 	.word	0x000cf830


	//   ....[88]....
        /*4358*/ 	.word	0x000cf8b0


	//   ....[89]....
        /*435c*/ 	.word	0x000cf8d0


	//   ....[90]....
        /*4360*/ 	.word	0x000cf950


	//   ....[91]....
        /*4364*/ 	.word	0x000cf970


	//   ....[92]....
        /*4368*/ 	.word	0x000cf9f0


	//   ....[93]....
        /*436c*/ 	.word	0x000cfa10


	//   ....[94]....
        /*4370*/ 	.word	0x000cfa90


	//   ....[95]....
        /*4374*/ 	.word	0x000cfab0


	//   ....[96]....
        /*4378*/ 	.word	0x000cfb30


	//   ....[97]....
        /*437c*/ 	.word	0x000cfb50


	//   ....[98]....
        /*4380*/ 	.word	0x000cfbd0


	//   ....[99]....
        /*4384*/ 	.word	0x000cfbf0


	//   ....[100]....
        /*4388*/ 	.word	0x000cfc70


	//   ....[101]....
        /*438c*/ 	.word	0x000cfc90


	//   ....[102]....
        /*4390*/ 	.word	0x000cfd10


	//   ....[103]....
        /*4394*/ 	.word	0x000cfd30


	//   ....[104]....
        /*4398*/ 	.word	0x000cfdb0


	//   ....[105]....
        /*439c*/ 	.word	0x000cfdd0


	//   ....[106]....
        /*43a0*/ 	.word	0x000cfe50


	//   ....[107]....
        /*43a4*/ 	.word	0x000cfe70


	//   ....[108]....
        /*43a8*/ 	.word	0x000cfef0


	//   ....[109]....
        /*43ac*/ 	.word	0x000cff10


	//   ....[110]....
        /*43b0*/ 	.word	0x000cff90


	//   ....[111]....
        /*43b4*/ 	.word	0x000cffb0


	//   ....[112]....
        /*43b8*/ 	.word	0x000d0030


	//   ....[113]....
        /*43bc*/ 	.word	0x000d0050


	//   ....[114]....
        /*43c0*/ 	.word	0x000d00d0


	//   ....[115]....
        /*43c4*/ 	.word	0x000d00f0


	//   ....[116]....
        /*43c8*/ 	.word	0x000d0170


	//   ....[117]....
        /*43cc*/ 	.word	0x000d0190


	//   ....[118]....
        /*43d0*/ 	.word	0x000d0210


	//   ....[119]....
        /*43d4*/ 	.word	0x000d0230


	//   ....[120]....
        /*43d8*/ 	.word	0x000d02b0


	//   ....[121]....
        /*43dc*/ 	.word	0x000d02d0


	//   ....[122]....
        /*43e0*/ 	.word	0x000d0350


	//   ....[123]....
        /*43e4*/ 	.word	0x000d0370


	//   ....[124]....
        /*43e8*/ 	.word	0x000d03f0


	//   ....[125]....
        /*43ec*/ 	.word	0x000d0410


	//   ....[126]....
        /*43f0*/ 	.word	0x000d0490


	//   ....[127]....
        /*43f4*/ 	.word	0x000d04b0


	//   ....[128]....
        /*43f8*/ 	.word	0x000d0530


	//   ....[129]....
        /*43fc*/ 	.word	0x000d0550


	//   ....[130]....
        /*4400*/ 	.word	0x000d05d0


	//   ....[131]....
        /*4404*/ 	.word	0x000d05f0


	//   ....[132]....
        /*4408*/ 	.word	0x000d0670


	//   ....[133]....
        /*440c*/ 	.word	0x000d0690


	//   ....[134]....
        /*4410*/ 	.word	0x000d0710


	//   ....[135]....
        /*4414*/ 	.word	0x000d0730


	//   ....[136]....
        /*4418*/ 	.word	0x000d07b0


	//   ....[137]....
        /*441c*/ 	.word	0x000d07d0


	//   ....[138]....
        /*4420*/ 	.word	0x000d0850


	//   ....[139]....
        /*4424*/ 	.word	0x000d0870


	//   ....[140]....
        /*4428*/ 	.word	0x000d08f0


	//   ....[141]....
        /*442c*/ 	.word	0x000d0910


	//   ....[142]....
        /*4430*/ 	.word	0x000d0990


	//   ....[143]....
        /*4434*/ 	.word	0x000d09b0


	//   ....[144]....
        /*4438*/ 	.word	0x000d0a30


	//   ....[145]....
        /*443c*/ 	.word	0x000d0a50


	//   ....[146]....
        /*4440*/ 	.word	0x000d0ad0


	//   ....[147]....
        /*4444*/ 	.word	0x000d0af0


	//   ....[148]....
        /*4448*/ 	.word	0x000d0b70


	//   ....[149]....
        /*444c*/ 	.word	0x000d0b90


	//   ....[150]....
        /*4450*/ 	.word	0x000d0c10


	//   ....[151]....
        /*4454*/ 	.word	0x000d0c30


	//   ....[152]....
        /*4458*/ 	.word	0x000d0cb0


	//   ....[153]....
        /*445c*/ 	.word	0x000d0cd0


	//   ....[154]....
        /*4460*/ 	.word	0x000d0d50


	//   ....[155]....
        /*4464*/ 	.word	0x000d0d70


	//   ....[156]....
        /*4468*/ 	.word	0x000d0df0


	//   ....[157]....
        /*446c*/ 	.word	0x000d0e10


	//   ....[158]....
        /*4470*/ 	.word	0x000d0e90


	//   ....[159]....
        /*4474*/ 	.word	0x000d0eb0


	//   ....[160]....
        /*4478*/ 	.word	0x000d0f30


	//   ....[161]....
        /*447c*/ 	.word	0x000d0f50


	//   ....[162]....
        /*4480*/ 	.word	0x000d0fd0


	//   ....[163]....
        /*4484*/ 	.word	0x000d0ff0


	//   ....[164]....
        /*4488*/ 	.word	0x000d1070


	//   ....[165]....
        /*448c*/ 	.word	0x000d1090


	//   ....[166]....
        /*4490*/ 	.word	0x000d1110


	//   ....[167]....
        /*4494*/ 	.word	0x000d1130


	//   ....[168]....
        /*4498*/ 	.word	0x000d11b0


	//   ....[169]....
        /*449c*/ 	.word	0x000d11d0


	//   ....[170]....
        /*44a0*/ 	.word	0x000d1250


	//   ....[171]....
        /*44a4*/ 	.word	0x000d1270


	//   ....[172]....
        /*44a8*/ 	.word	0x000d12f0


	//   ....[173]....
        /*44ac*/ 	.word	0x000d1310


	//   ....[174]....
        /*44b0*/ 	.word	0x000d1390


	//   ....[175]....
        /*44b4*/ 	.word	0x000d13b0


	//   ....[176]....
        /*44b8*/ 	.word	0x000d1430


	//   ....[177]....
        /*44bc*/ 	.word	0x000d1450


	//   ....[178]....
        /*44c0*/ 	.word	0x000d14d0


	//   ....[179]....
        /*44c4*/ 	.word	0x000d14f0


	//   ....[180]....
        /*44c8*/ 	.word	0x000d1570


	//   ....[181]....
        /*44cc*/ 	.word	0x000d1590


	//   ....[182]....
        /*44d0*/ 	.word	0x000d1610


	//   ....[183]....
        /*44d4*/ 	.word	0x000d1630


	//   ....[184]....
        /*44d8*/ 	.word	0x000d16b0


	//   ....[185]....
        /*44dc*/ 	.word	0x000d16d0


	//   ....[186]....
        /*44e0*/ 	.word	0x000d1750


	//   ....[187]....
        /*44e4*/ 	.word	0x000d1770


	//   ....[188]....
        /*44e8*/ 	.word	0x000d17f0


	//   ....[189]....
        /*44ec*/ 	.word	0x000d1810


	//   ....[190]....
        /*44f0*/ 	.word	0x000d1890


	//   ....[191]....
        /*44f4*/ 	.word	0x000d18b0


	//   ....[192]....
        /*44f8*/ 	.word	0x000d1930


	//   ....[193]....
        /*44fc*/ 	.word	0x000d1950


	//   ....[194]....
        /*4500*/ 	.word	0x000d19d0


	//   ....[195]....
        /*4504*/ 	.word	0x000d19f0


	//   ....[196]....
        /*4508*/ 	.word	0x000d1a70


	//   ....[197]....
        /*450c*/ 	.word	0x000d1a90


	//   ....[198]....
        /*4510*/ 	.word	0x000d1b10


	//   ....[199]....
        /*4514*/ 	.word	0x000d1b30


	//   ....[200]....
        /*4518*/ 	.word	0x000d1bb0


	//   ....[201]....
        /*451c*/ 	.word	0x000d1bd0


	//   ....[202]....
        /*4520*/ 	.word	0x000d1c50


	//   ....[203]....
        /*4524*/ 	.word	0x000d1c70


	//   ....[204]....
        /*4528*/ 	.word	0x000d1cf0


	//   ....[205]....
        /*452c*/ 	.word	0x000d1d10


	//   ....[206]....
        /*4530*/ 	.word	0x000d1d90


	//   ....[207]....
        /*4534*/ 	.word	0x000d1db0


	//   ....[208]....
        /*4538*/ 	.word	0x000d1e30


	//   ....[209]....
        /*453c*/ 	.word	0x000d1e50


	//   ....[210]....
        /*4540*/ 	.word	0x000d1ed0


	//   ....[211]....
        /*4544*/ 	.word	0x000d1ef0


	//   ....[212]....
        /*4548*/ 	.word	0x000d1f70


	//   ....[213]....
        /*454c*/ 	.word	0x000d1f90


	//   ....[214]....
        /*4550*/ 	.word	0x000d2010


	//   ....[215]....
        /*4554*/ 	.word	0x000d2030


	//   ....[216]....
        /*4558*/ 	.word	0x000d20b0


	//   ....[217]....
        /*455c*/ 	.word	0x000d20d0


	//   ....[218]....
        /*4560*/ 	.word	0x000d2150


	//   ....[219]....
        /*4564*/ 	.word	0x000d2170


	//   ....[220]....
        /*4568*/ 	.word	0x000d21f0


	//   ....[221]....
        /*456c*/ 	.word	0x000d2210


	//   ....[222]....
        /*4570*/ 	.word	0x000d2290


	//   ....[223]....
        /*4574*/ 	.word	0x000d22b0


	//   ....[224]....
        /*4578*/ 	.word	0x000d2330


	//   ....[225]....
        /*457c*/ 	.word	0x000d2350


	//   ....[226]....
        /*4580*/ 	.word	0x000d23d0


	//   ....[227]....
        /*4584*/ 	.word	0x000d23f0


	//   ....[228]....
        /*4588*/ 	.word	0x000d2470


	//   ....[229]....
        /*458c*/ 	.word	0x000d2490


	//   ....[230]....
        /*4590*/ 	.word	0x000d2510


	//   ....[231]....
        /*4594*/ 	.word	0x000d2530


	//   ....[232]....
        /*4598*/ 	.word	0x000d25b0


	//   ....[233]....
        /*459c*/ 	.word	0x000d25d0


	//   ....[234]....
        /*45a0*/ 	.word	0x000d2650


	//   ....[235]....
        /*45a4*/ 	.word	0x000d2670


	//   ....[236]....
        /*45a8*/ 	.word	0x000d26f0


	//   ....[237]....
        /*45ac*/ 	.word	0x000d2710


	//   ....[238]....
        /*45b0*/ 	.word	0x000d2790


	//   ....[239]....
        /*45b4*/ 	.word	0x000d27b0


	//   ....[240]....
        /*45b8*/ 	.word	0x000d2830


	//   ....[241]....
        /*45bc*/ 	.word	0x000d2850


	//   ....[242]....
        /*45c0*/ 	.word	0x000d28d0


	//   ....[243]....
        /*45c4*/ 	.word	0x000d28f0


	//   ....[244]....
        /*45c8*/ 	.word	0x000d2970


	//   ....[245]....
        /*45cc*/ 	.word	0x000d2990


	//   ....[246]....
        /*45d0*/ 	.word	0x000d2a10


	//   ....[247]....
        /*45d4*/ 	.word	0x000d2a30


	//   ....[248]....
        /*45d8*/ 	.word	0x000d2ab0


	//   ....[249]....
        /*45dc*/ 	.word	0x000d2ad0


	//   ....[250]....
        /*45e0*/ 	.word	0x000d2b50


	//   ....[251]....
        /*45e4*/ 	.word	0x000d2b70


	//   ....[252]....
        /*45e8*/ 	.word	0x000d2bf0


	//   ....[253]....
        /*45ec*/ 	.word	0x000d2c10


	//   ....[254]....
        /*45f0*/ 	.word	0x000d2c90


	//   ....[255]....
        /*45f4*/ 	.word	0x000d2cb0


	//   ....[0]....
        /*45f8*/ 	.word	0x000d2d30


	//   ....[1]....
        /*45fc*/ 	.word	0x000d2d50


	//   ....[2]....
        /*4600*/ 	.word	0x000d2dd0


	//   ....[3]....
        /*4604*/ 	.word	0x000d2df0


	//   ....[4]....
        /*4608*/ 	.word	0x000d2e70


	//   ....[5]....
        /*460c*/ 	.word	0x000d2e90


	//   ....[6]....
        /*4610*/ 	.word	0x000d2f10


	//   ....[7]....
        /*4614*/ 	.word	0x000d2f30


	//   ....[8]....
        /*4618*/ 	.word	0x000d2fb0


	//   ....[9]....
        /*461c*/ 	.word	0x000d2fd0


	//   ....[10]....
        /*4620*/ 	.word	0x000d3050


	//   ....[11]....
        /*4624*/ 	.word	0x000d3070


	//   ....[12]....
        /*4628*/ 	.word	0x000d30f0


	//   ....[13]....
        /*462c*/ 	.word	0x000d3110


	//   ....[14]....
        /*4630*/ 	.word	0x000d3190


	//   ....[15]....
        /*4634*/ 	.word	0x000d31b0


	//   ....[16]....
        /*4638*/ 	.word	0x000d3230


	//   ....[17]....
        /*463c*/ 	.word	0x000d3250


	//   ....[18]....
        /*4640*/ 	.word	0x000d32d0


	//   ....[19]....
        /*4644*/ 	.word	0x000d32f0


	//   ....[20]....
        /*4648*/ 	.word	0x000d3370


	//   ....[21]....
        /*464c*/ 	.word	0x000d3390


	//   ....[22]....
        /*4650*/ 	.word	0x000d3410


	//   ....[23]....
        /*4654*/ 	.word	0x000d3430


	//   ....[24]....
        /*4658*/ 	.word	0x000d34b0


	//   ....[25]....
        /*465c*/ 	.word	0x000d34d0


	//   ....[26]....
        /*4660*/ 	.word	0x000d3550


	//   ....[27]....
        /*4664*/ 	.word	0x000d3570


	//   ....[28]....
        /*4668*/ 	.word	0x000d35f0


	//   ....[29]....
        /*466c*/ 	.word	0x000d3610


	//   ....[30]....
        /*4670*/ 	.word	0x000d3690


	//   ....[31]....
        /*4674*/ 	.word	0x000d36b0


	//   ....[32]....
        /*4678*/ 	.word	0x000d3730


	//   ....[33]....
        /*467c*/ 	.word	0x000d3750


	//   ....[34]....
        /*4680*/ 	.word	0x000d37d0


	//   ....[35]....
        /*4684*/ 	.word	0x000d37f0


	//   ....[36]....
        /*4688*/ 	.word	0x000d3870


	//   ....[37]....
        /*468c*/ 	.word	0x000d3890


	//   ....[38]....
        /*4690*/ 	.word	0x000d3910


	//   ....[39]....
        /*4694*/ 	.word	0x000d3930


	//   ....[40]....
        /*4698*/ 	.word	0x000d39b0


	//   ....[41]....
        /*469c*/ 	.word	0x000d39d0


	//   ....[42]....
        /*46a0*/ 	.word	0x000d3a50


	//   ....[43]....
        /*46a4*/ 	.word	0x000d3a70


	//   ....[44]....
        /*46a8*/ 	.word	0x000d3af0


	//   ....[45]....
        /*46ac*/ 	.word	0x000d3b10


	//   ....[46]....
        /*46b0*/ 	.word	0x000d3b90


	//   ....[47]....
        /*46b4*/ 	.word	0x000d3bb0


	//   ....[48]....
        /*46b8*/ 	.word	0x000d3c30


	//   ....[49]....
        /*46bc*/ 	.word	0x000d3c50


	//   ....[50]....
        /*46c0*/ 	.word	0x000d3cd0


	//   ....[51]....
        /*46c4*/ 	.word	0x000d3cf0


	//   ....[52]....
        /*46c8*/ 	.word	0x000d3d70


	//   ....[53]....
        /*46cc*/ 	.word	0x000d3d90


	//   ....[54]....
        /*46d0*/ 	.word	0x000d3e10


	//   ....[55]....
        /*46d4*/ 	.word	0x000d3e30


	//   ....[56]....
        /*46d8*/ 	.word	0x000d3eb0


	//   ....[57]....
        /*46dc*/ 	.word	0x000d3ed0


	//   ....[58]....
        /*46e0*/ 	.word	0x000d3f50


	//   ....[59]....
        /*46e4*/ 	.word	0x000d3f70


	//   ....[60]....
        /*46e8*/ 	.word	0x000d3ff0


	//   ....[61]....
        /*46ec*/ 	.word	0x000d4010


	//   ....[62]....
        /*46f0*/ 	.word	0x000d4090


	//   ....[63]....
        /*46f4*/ 	.word	0x000d40b0


	//   ....[64]....
        /*46f8*/ 	.word	0x000d4130


	//   ....[65]....
        /*46fc*/ 	.word	0x000d4150


	//   ....[66]....
        /*4700*/ 	.word	0x000d41d0


	//   ....[67]....
        /*4704*/ 	.word	0x000d41f0


	//   ....[68]....
        /*4708*/ 	.word	0x000d4270


	//   ....[69]....
        /*470c*/ 	.word	0x000d4290


	//   ....[70]....
        /*4710*/ 	.word	0x000d4310


	//   ....[71]....
        /*4714*/ 	.word	0x000d4330


	//   ....[72]....
        /*4718*/ 	.word	0x000d43b0


	//   ....[73]....
        /*471c*/ 	.word	0x000d43d0


	//   ....[74]....
        /*4720*/ 	.word	0x000d4450


	//   ....[75]....
        /*4724*/ 	.word	0x000d4470


	//   ....[76]....
        /*4728*/ 	.word	0x000d44f0


	//   ....[77]....
        /*472c*/ 	.word	0x000d4510


	//   ....[78]....
        /*4730*/ 	.word	0x000d4590


	//   ....[79]....
        /*4734*/ 	.word	0x000d45b0


	//   ....[80]....
        /*4738*/ 	.word	0x000d4630


	//   ....[81]....
        /*473c*/ 	.word	0x000d4650


	//   ....[82]....
        /*4740*/ 	.word	0x000d46d0


	//   ....[83]....
        /*4744*/ 	.word	0x000d46f0


	//   ....[84]....
        /*4748*/ 	.word	0x000d4770


	//   ....[85]....
        /*474c*/ 	.word	0x000d4790


	//   ....[86]....
        /*4750*/ 	.word	0x000d4810


	//   ....[87]....
        /*4754*/ 	.word	0x000d4830


	//   ....[88]....
        /*4758*/ 	.word	0x000d48b0


	//   ....[89]....
        /*475c*/ 	.word	0x000d48d0


	//   ....[90]....
        /*4760*/ 	.word	0x000d4950


	//   ....[91]....
        /*4764*/ 	.word	0x000d4970


	//   ....[92]....
        /*4768*/ 	.word	0x000d49f0


	//   ....[93]....
        /*476c*/ 	.word	0x000d4a10


	//   ....[94]....
        /*4770*/ 	.word	0x000d4a90


	//   ....[95]....
        /*4774*/ 	.word	0x000d4ab0


	//   ....[96]....
        /*4778*/ 	.word	0x000d4b30


	//   ....[97]....
        /*477c*/ 	.word	0x000d4b50


	//   ....[98]....
        /*4780*/ 	.word	0x000d4bd0


	//   ....[99]....
        /*4784*/ 	.word	0x000d4bf0


	//   ....[100]....
        /*4788*/ 	.word	0x000d4c70


	//   ....[101]....
        /*478c*/ 	.word	0x000d4c90


	//   ....[102]....
        /*4790*/ 	.word	0x000d4d10


	//   ....[103]....
        /*4794*/ 	.word	0x000d4d30


	//   ....[104]....
        /*4798*/ 	.word	0x000d4db0


	//   ....[105]....
        /*479c*/ 	.word	0x000d4dd0


	//   ....[106]....
        /*47a0*/ 	.word	0x000d4e50


	//   ....[107]....
        /*47a4*/ 	.word	0x000d4e70


	//   ....[108]....
        /*47a8*/ 	.word	0x000d4ef0


	//   ....[109]....
        /*47ac*/ 	.word	0x000d4f10


	//   ....[110]....
        /*47b0*/ 	.word	0x000d4f90


	//   ....[111]....
        /*47b4*/ 	.word	0x000d4fb0


	//   ....[112]....
        /*47b8*/ 	.word	0x000d5030


	//   ....[113]....
        /*47bc*/ 	.word	0x000d5050


	//   ....[114]....
        /*47c0*/ 	.word	0x000d50d0


	//   ....[115]....
        /*47c4*/ 	.word	0x000d50f0


	//   ....[116]....
        /*47c8*/ 	.word	0x000d5170


	//   ....[117]....
        /*47cc*/ 	.word	0x000d5190


	//   ....[118]....
        /*47d0*/ 	.word	0x000d5210


	//   ....[119]....
        /*47d4*/ 	.word	0x000d5230


	//   ....[120]....
        /*47d8*/ 	.word	0x000d52b0


	//   ....[121]....
        /*47dc*/ 	.word	0x000d52d0


	//   ....[122]....
        /*47e0*/ 	.word	0x000d5350


	//   ....[123]....
        /*47e4*/ 	.word	0x000d5370


	//   ....[124]....
        /*47e8*/ 	.word	0x000d53f0


	//   ....[125]....
        /*47ec*/ 	.word	0x000d5410


	//   ....[126]....
        /*47f0*/ 	.word	0x000d5490


	//   ....[127]....
        /*47f4*/ 	.word	0x000d54b0


	//   ....[128]....
        /*47f8*/ 	.word	0x000d5530


	//   ....[129]....
        /*47fc*/ 	.word	0x000d5550


	//   ....[130]....
        /*4800*/ 	.word	0x000d55d0


	//   ....[131]....
        /*4804*/ 	.word	0x000d55f0


	//   ....[132]....
        /*4808*/ 	.word	0x000d5670


	//   ....[133]....
        /*480c*/ 	.word	0x000d5690


	//   ....[134]....
        /*4810*/ 	.word	0x000d5710


	//   ....[135]....
        /*4814*/ 	.word	0x000d5730


	//   ....[136]....
        /*4818*/ 	.word	0x000d57b0


	//   ....[137]....
        /*481c*/ 	.word	0x000d57d0


	//   ....[138]....
        /*4820*/ 	.word	0x000d5850


	//   ....[139]....
        /*4824*/ 	.word	0x000d5870


	//   ....[140]....
        /*4828*/ 	.word	0x000d58f0


	//   ....[141]....
        /*482c*/ 	.word	0x000d5910


	//   ....[142]....
        /*4830*/ 	.word	0x000d5990


	//   ....[143]....
        /*4834*/ 	.word	0x000d59b0


	//   ....[144]....
        /*4838*/ 	.word	0x000d5a30


	//   ....[145]....
        /*483c*/ 	.word	0x000d5a50


	//   ....[146]....
        /*4840*/ 	.word	0x000d5ad0


	//   ....[147]....
        /*4844*/ 	.word	0x000d5af0


	//   ....[148]....
        /*4848*/ 	.word	0x000d5b70


	//   ....[149]....
        /*484c*/ 	.word	0x000d5b90


	//   ....[150]....
        /*4850*/ 	.word	0x000d5c10


	//   ....[151]....
        /*4854*/ 	.word	0x000d5c30


	//   ....[152]....
        /*4858*/ 	.word	0x000d5cb0


	//   ....[153]....
        /*485c*/ 	.word	0x000d5cd0


	//   ....[154]....
        /*4860*/ 	.word	0x000d5d50


	//   ....[155]....
        /*4864*/ 	.word	0x000d5d70


	//   ....[156]....
        /*4868*/ 	.word	0x000d5df0


	//   ....[157]....
        /*486c*/ 	.word	0x000d5e10


	//   ....[158]....
        /*4870*/ 	.word	0x000d5e90


	//   ....[159]....
        /*4874*/ 	.word	0x000d5eb0


	//   ....[160]....
        /*4878*/ 	.word	0x000d5f30


	//   ....[161]....
        /*487c*/ 	.word	0x000d5f50


	//   ....[162]....
        /*4880*/ 	.word	0x000d5fd0


	//   ....[163]....
        /*4884*/ 	.word	0x000d5ff0


	//   ....[164]....
        /*4888*/ 	.word	0x000d6070


	//   ....[165]....
        /*488c*/ 	.word	0x000d6090


	//   ....[166]....
        /*4890*/ 	.word	0x000d6110


	//   ....[167]....
        /*4894*/ 	.word	0x000d6130


	//   ....[168]....
        /*4898*/ 	.word	0x000d61b0


	//   ....[169]....
        /*489c*/ 	.word	0x000d61d0


	//   ....[170]....
        /*48a0*/ 	.word	0x000d6250


	//   ....[171]....
        /*48a4*/ 	.word	0x000d6270


	//   ....[172]....
        /*48a8*/ 	.word	0x000d62f0


	//   ....[173]....
        /*48ac*/ 	.word	0x000d6310


	//   ....[174]....
        /*48b0*/ 	.word	0x000d6390


	//   ....[175]....
        /*48b4*/ 	.word	0x000d63b0


	//   ....[176]....
        /*48b8*/ 	.word	0x000d6430


	//   ....[177]....
        /*48bc*/ 	.word	0x000d6450


	//   ....[178]....
        /*48c0*/ 	.word	0x000d64d0


	//   ....[179]....
        /*48c4*/ 	.word	0x000d64f0


	//   ....[180]....
        /*48c8*/ 	.word	0x000d6570


	//   ....[181]....
        /*48cc*/ 	.word	0x000d6590


	//   ....[182]....
        /*48d0*/ 	.word	0x000d6610


	//   ....[183]....
        /*48d4*/ 	.word	0x000d6630


	//   ....[184]....
        /*48d8*/ 	.word	0x000d66b0


	//   ....[185]....
        /*48dc*/ 	.word	0x000d66d0


	//   ....[186]....
        /*48e0*/ 	.word	0x000d6750


	//   ....[187]....
        /*48e4*/ 	.word	0x000d6770


	//   ....[188]....
        /*48e8*/ 	.word	0x000d67f0


	//   ....[189]....
        /*48ec*/ 	.word	0x000d6810


	//   ....[190]....
        /*48f0*/ 	.word	0x000d6890


	//   ....[191]....
        /*48f4*/ 	.word	0x000d68b0


	//   ....[192]....
        /*48f8*/ 	.word	0x000d6930


	//   ....[193]....
        /*48fc*/ 	.word	0x000d6950


	//   ....[194]....
        /*4900*/ 	.word	0x000d69d0


	//   ....[195]....
        /*4904*/ 	.word	0x000d69f0


	//   ....[196]....
        /*4908*/ 	.word	0x000d6a70


	//   ....[197]....
        /*490c*/ 	.word	0x000d6a90


	//   ....[198]....
        /*4910*/ 	.word	0x000d6b10


	//   ....[199]....
        /*4914*/ 	.word	0x000d6b30


	//   ....[200]....
        /*4918*/ 	.word	0x000d6bb0


	//   ....[201]....
        /*491c*/ 	.word	0x000d6bd0


	//   ....[202]....
        /*4920*/ 	.word	0x000d6c50


	//   ....[203]....
        /*4924*/ 	.word	0x000d6c70


	//   ....[204]....
        /*4928*/ 	.word	0x000d6cf0


	//   ....[205]....
        /*492c*/ 	.word	0x000d6d10


	//   ....[206]....
        /*4930*/ 	.word	0x000d6d90


	//   ....[207]....
        /*4934*/ 	.word	0x000d6db0


	//   ....[208]....
        /*4938*/ 	.word	0x000d6e30


	//   ....[209]....
        /*493c*/ 	.word	0x000d6e50


	//   ....[210]....
        /*4940*/ 	.word	0x000d6ed0


	//   ....[211]....
        /*4944*/ 	.word	0x000d6ef0


	//   ....[212]....
        /*4948*/ 	.word	0x000d6f70


	//   ....[213]....
        /*494c*/ 	.word	0x000d6f90


	//   ....[214]....
        /*4950*/ 	.word	0x000d7010


	//   ....[215]....
        /*4954*/ 	.word	0x000d7030


	//   ....[216]....
        /*4958*/ 	.word	0x000d70b0


	//   ....[217]....
        /*495c*/ 	.word	0x000d70d0


	//   ....[218]....
        /*4960*/ 	.word	0x000d7150


	//   ....[219]....
        /*4964*/ 	.word	0x000d7170


	//   ....[220]....
        /*4968*/ 	.word	0x000d71f0


	//   ....[221]....
        /*496c*/ 	.word	0x000d7210


	//   ....[222]....
        /*4970*/ 	.word	0x000d7290


	//   ....[223]....
        /*4974*/ 	.word	0x000d72b0


	//   ....[224]....
        /*4978*/ 	.word	0x000d7330


	//   ....[225]....
        /*497c*/ 	.word	0x000d7350


	//   ....[226]....
        /*4980*/ 	.word	0x000d73d0


	//   ....[227]....
        /*4984*/ 	.word	0x000d73f0


	//   ....[228]....
        /*4988*/ 	.word	0x000d7470


	//   ....[229]....
        /*498c*/ 	.word	0x000d7490


	//   ....[230]....
        /*4990*/ 	.word	0x000d7510


	//   ....[231]....
        /*4994*/ 	.word	0x000d7530


	//   ....[232]....
        /*4998*/ 	.word	0x000d75b0


	//   ....[233]....
        /*499c*/ 	.word	0x000d75d0


	//   ....[234]....
        /*49a0*/ 	.word	0x000d7650


	//   ....[235]....
        /*49a4*/ 	.word	0x000d7670


	//   ....[236]....
        /*49a8*/ 	.word	0x000d76f0


	//   ....[237]....
        /*49ac*/ 	.word	0x000d7710


	//   ....[238]....
        /*49b0*/ 	.word	0x000d7790


	//   ....[239]....
        /*49b4*/ 	.word	0x000d77b0


	//   ....[240]....
        /*49b8*/ 	.word	0x000d7830


	//   ....[241]....
        /*49bc*/ 	.word	0x000d7850


	//   ....[242]....
        /*49c0*/ 	.word	0x000d78d0


	//   ....[243]....
        /*49c4*/ 	.word	0x000d78f0


	//   ....[244]....
        /*49c8*/ 	.word	0x000d7970


	//   ....[245]....
        /*49cc*/ 	.word	0x000d7990


	//   ....[246]....
        /*49d0*/ 	.word	0x000d7a10


	//   ....[247]....
        /*49d4*/ 	.word	0x000d7a30


	//   ....[248]....
        /*49d8*/ 	.word	0x000d7ab0


	//   ....[249]....
        /*49dc*/ 	.word	0x000d7ad0


	//   ....[250]....
        /*49e0*/ 	.word	0x000d7b50


	//   ....[251]....
        /*49e4*/ 	.word	0x000d7b70


	//   ....[252]....
        /*49e8*/ 	.word	0x000d7bf0


	//   ....[253]....
        /*49ec*/ 	.word	0x000d7c10


	//   ....[254]....
        /*49f0*/ 	.word	0x000d7c90


	//   ....[255]....
        /*49f4*/ 	.word	0x000d7cb0


	//   ....[0]....
        /*49f8*/ 	.word	0x000d7d30


	//   ....[1]....
        /*49fc*/ 	.word	0x000d7d50


	//   ....[2]....
        /*4a00*/ 	.word	0x000d7dd0


	//   ....[3]....
        /*4a04*/ 	.word	0x000d7df0


	//   ....[4]....
        /*4a08*/ 	.word	0x000d7e70


	//   ....[5]....
        /*4a0c*/ 	.word	0x000d7e90


	//   ....[6]....
        /*4a10*/ 	.word	0x000d7f10


	//   ....[7]....
        /*4a14*/ 	.word	0x000d7f30


	//   ....[8]....
        /*4a18*/ 	.word	0x000d7fb0


	//   ....[9]....
        /*4a1c*/ 	.word	0x000d7fd0


	//   ....[10]....
        /*4a20*/ 	.word	0x000d8050


	//   ....[11]....
        /*4a24*/ 	.word	0x000d8070


	//   ....[12]....
        /*4a28*/ 	.word	0x000d80f0


	//   ....[13]....
        /*4a2c*/ 	.word	0x000d8110


	//   ....[14]....
        /*4a30*/ 	.word	0x000d8190


	//   ....[15]....
        /*4a34*/ 	.word	0x000d81b0


	//   ....[16]....
        /*4a38*/ 	.word	0x000d8230


	//   ....[17]....
        /*4a3c*/ 	.word	0x000d8250


	//   ....[18]....
        /*4a40*/ 	.word	0x000d82d0


	//   ....[19]....
        /*4a44*/ 	.word	0x000d82f0


	//   ....[20]....
        /*4a48*/ 	.word	0x000d8370


	//   ....[21]....
        /*4a4c*/ 	.word	0x000d8390


	//   ....[22]....
        /*4a50*/ 	.word	0x000d8410


	//   ....[23]....
        /*4a54*/ 	.word	0x000d8430


	//   ....[24]....
        /*4a58*/ 	.word	0x000d84b0


	//   ....[25]....
        /*4a5c*/ 	.word	0x000d84d0


	//   ....[26]....
        /*4a60*/ 	.word	0x000d8550


	//   ....[27]....
        /*4a64*/ 	.word	0x000d8570


	//   ....[28]....
        /*4a68*/ 	.word	0x000d85f0


	//   ....[29]....
        /*4a6c*/ 	.word	0x000d8610


	//   ....[30]....
        /*4a70*/ 	.word	0x000d8690


	//   ....[31]....
        /*4a74*/ 	.word	0x000d86b0


	//   ....[32]....
        /*4a78*/ 	.word	0x000d8730


	//   ....[33]....
        /*4a7c*/ 	.word	0x000d8750


	//   ....[34]....
        /*4a80*/ 	.word	0x000d87d0


	//   ....[35]....
        /*4a84*/ 	.word	0x000d87f0


	//   ....[36]....
        /*4a88*/ 	.word	0x000d8870


	//   ....[37]....
        /*4a8c*/ 	.word	0x000d8890


	//   ....[38]....
        /*4a90*/ 	.word	0x000d8910


	//   ....[39]....
        /*4a94*/ 	.word	0x000d8930


	//   ....[40]....
        /*4a98*/ 	.word	0x000d89b0


	//   ....[41]....
        /*4a9c*/ 	.word	0x000d89d0


	//   ....[42]....
        /*4aa0*/ 	.word	0x000d8a50


	//   ....[43]....
        /*4aa4*/ 	.word	0x000d8a70


	//   ....[44]....
        /*4aa8*/ 	.word	0x000d8af0


	//   ....[45]....
        /*4aac*/ 	.word	0x000d8b10


	//   ....[46]....
        /*4ab0*/ 	.word	0x000d8b90


	//   ....[47]....
        /*4ab4*/ 	.word	0x000d8bb0


	//   ....[48]....
        /*4ab8*/ 	.word	0x000d8c30


	//   ....[49]....
        /*4abc*/ 	.word	0x000d8c50


	//   ....[50]....
        /*4ac0*/ 	.word	0x000d8cf0


	//   ....[51]....
        /*4ac4*/ 	.word	0x000d8d10


	//   ....[52]....
        /*4ac8*/ 	.word	0x000d8d90


	//   ....[53]....
        /*4acc*/ 	.word	0x000d8db0


	//   ....[54]....
        /*4ad0*/ 	.word	0x000d8e30


	//   ....[55]....
        /*4ad4*/ 	.word	0x000d8e50


	//   ....[56]....
        /*4ad8*/ 	.word	0x000d8ec0


	//   ....[57]....
        /*4adc*/ 	.word	0x000d8ee0


	//   ....[58]....
        /*4ae0*/ 	.word	0x000d99b0


	//   ....[59]....
        /*4ae4*/ 	.word	0x000e6030


	//   ....[60]....
        /*4ae8*/ 	.word	0x000e60c0


	//   ....[61]....
        /*4aec*/ 	.word	0x000e60e0


	//   ....[62]....
        /*4af0*/ 	.word	0x000e6120


	//   ....[63]....
        /*4af4*/ 	.word	0x000e6170


	//   ....[64]....
        /*4af8*/ 	.word	0x000e6200


	//   ....[65]....
        /*4afc*/ 	.word	0x000e6220


	//   ....[66]....
        /*4b00*/ 	.word	0x000e6270


	//   ....[67]....
        /*4b04*/ 	.word	0x000e62c0


	//   ....[68]....
        /*4b08*/ 	.word	0x000e6340


	//   ....[69]....
        /*4b0c*/ 	.word	0x000e6360


	//   ....[70]....
        /*4b10*/ 	.word	0x000e63b0


	//   ....[71]....
        /*4b14*/ 	.word	0x000e6400


	//   ....[72]....
        /*4b18*/ 	.word	0x000e6480


	//   ....[73]....
        /*4b1c*/ 	.word	0x000e64a0


	//   ....[74]....
        /*4b20*/ 	.word	0x000e64f0


	//   ....[75]....
        /*4b24*/ 	.word	0x000e6540


	//   ....[76]....
        /*4b28*/ 	.word	0x000e65c0


	//   ....[77]....
        /*4b2c*/ 	.word	0x000e65e0


	//   ....[78]....
        /*4b30*/ 	.word	0x000e6630


	//   ....[79]....
        /*4b34*/ 	.word	0x000e6680


	//   ....[80]....
        /*4b38*/ 	.word	0x000e6710


	//   ....[81]....
        /*4b3c*/ 	.word	0x000e6730


	//   ....[82]....
        /*4b40*/ 	.word	0x000e6780


	//   ....[83]....
        /*4b44*/ 	.word	0x000e67d0


	//   ....[84]....
        /*4b48*/ 	.word	0x000e6850


	//   ....[85]....
        /*4b4c*/ 	.word	0x000e6870


	//   ....[86]....
        /*4b50*/ 	.word	0x000e68c0


	//   ....[87]....
        /*4b54*/ 	.word	0x000e6910


	//   ....[88]....
        /*4b58*/ 	.word	0x000e69b0


	//   ....[89]....
        /*4b5c*/ 	.word	0x000e69d0


	//   ....[90]....
        /*4b60*/ 	.word	0x000e6a50


	//   ....[91]....
        /*4b64*/ 	.word	0x000e6a70


	//   ....[92]....
        /*4b68*/ 	.word	0x000e6af0


	//   ....[93]....
        /*4b6c*/ 	.word	0x000e6b10


	//   ....[94]....
        /*4b70*/ 	.word	0x000e6b90


	//   ....[95]....
        /*4b74*/ 	.word	0x000e6bd0


	//   ....[96]....
        /*4b78*/ 	.word	0x000e6c50


	//   ....[97]....
        /*4b7c*/ 	.word	0x000e6c70


	//   ....[98]....
        /*4b80*/ 	.word	0x000e6cc0


	//   ....[99]....
        /*4b84*/ 	.word	0x000e6d10


	//   ....[100]....
        /*4b88*/ 	.word	0x000e6db0


	//   ....[101]....
        /*4b8c*/ 	.word	0x000e6dd0


	//   ....[102]....
        /*4b90*/ 	.word	0x000e6e50


	//   ....[103]....
        /*4b94*/ 	.word	0x000e6e70


	//   ....[104]....
        /*4b98*/ 	.word	0x000e6ef0


	//   ....[105]....
        /*4b9c*/ 	.word	0x000e6f10


	//   ....[106]....
        /*4ba0*/ 	.word	0x000e6fa0


	//   ....[107]....
        /*4ba4*/ 	.word	0x000e6fd0


	//   ....[108]....
        /*4ba8*/ 	.word	0x000e7050


	//   ....[109]....
        /*4bac*/ 	.word	0x000e7070


	//   ....[110]....
        /*4bb0*/ 	.word	0x000e70c0


	//   ....[111]....
        /*4bb4*/ 	.word	0x000e7110


	//   ....[112]....
        /*4bb8*/ 	.word	0x000e71a0


	//   ....[113]....
        /*4bbc*/ 	.word	0x000e71c0


	//   ....[114]....
        /*4bc0*/ 	.word	0x000e7210


	//   ....[115]....
        /*4bc4*/ 	.word	0x000e7260


	//   ....[116]....
        /*4bc8*/ 	.word	0x000e72e0


	//   ....[117]....
        /*4bcc*/ 	.word	0x000e7300


	//   ....[118]....
        /*4bd0*/ 	.word	0x000e7350


	//   ....[119]....
        /*4bd4*/ 	.word	0x000e73a0


	//   ....[120]....
        /*4bd8*/ 	.word	0x000e7420


	//   ....[121]....
        /*4bdc*/ 	.word	0x000e7440


	//   ....[122]....
        /*4be0*/ 	.word	0x000e7490


	//   ....[123]....
        /*4be4*/ 	.word	0x000e74e0


	//   ....[124]....
        /*4be8*/ 	.word	0x000e7560


	//   ....[125]....
        /*4bec*/ 	.word	0x000e7580


	//   ....[126]....
        /*4bf0*/ 	.word	0x000e75d0


	//   ....[127]....
        /*4bf4*/ 	.word	0x000e7620


	//   ....[128]....
        /*4bf8*/ 	.word	0x000e76b0


	//   ....[129]....
        /*4bfc*/ 	.word	0x000e76d0


	//   ....[130]....
        /*4c00*/ 	.word	0x000e7720


	//   ....[131]....
        /*4c04*/ 	.word	0x000e7770


	//   ....[132]....
        /*4c08*/ 	.word	0x000e77f0


	//   ....[133]....
        /*4c0c*/ 	.word	0x000e7810


	//   ....[134]....
        /*4c10*/ 	.word	0x000e7860


	//   ....[135]....
        /*4c14*/ 	.word	0x000e78b0


	//   ....[136]....
        /*4c18*/ 	.word	0x000e7950


	//   ....[137]....
        /*4c1c*/ 	.word	0x000e7970


	//   ....[138]....
        /*4c20*/ 	.word	0x000e79f0


	//   ....[139]....
        /*4c24*/ 	.word	0x000e7a10


	//   ....[140]....
        /*4c28*/ 	.word	0x000e7a90


	//   ....[141]....
        /*4c2c*/ 	.word	0x000e7ab0


	//   ....[142]....
        /*4c30*/ 	.word	0x000e7b30


	//   ....[143]....
        /*4c34*/ 	.word	0x000e7b50


	//   ....[144]....
        /*4c38*/ 	.word	0x000e7be0


	//   ....[145]....
        /*4c3c*/ 	.word	0x000e7c00


	//   ....[146]....
        /*4c40*/ 	.word	0x000e7c70


	//   ....[147]....
        /*4c44*/ 	.word	0x000e7cc0


	//   ....[148]....
        /*4c48*/ 	.word	0x000e7d40


	//   ....[149]....
        /*4c4c*/ 	.word	0x000e7d60


	//   ....[150]....
        /*4c50*/ 	.word	0x000e7db0


	//   ....[151]....
        /*4c54*/ 	.word	0x000e7e00


	//   ....[152]....
        /*4c58*/ 	.word	0x000e7ea0


	//   ....[153]....
        /*4c5c*/ 	.word	0x000e7ec0


	//   ....[154]....
        /*4c60*/ 	.word	0x000e7f30


	//   ....[155]....
        /*4c64*/ 	.word	0x000e7f60


	//   ....[156]....
        /*4c68*/ 	.word	0x000e7fe0


	//   ....[157]....
        /*4c6c*/ 	.word	0x000e8000


	//   ....[158]....
        /*4c70*/ 	.word	0x000e8070


	//   ....[159]....
        /*4c74*/ 	.word	0x000e80a0


	//   ....[160]....
        /*4c78*/ 	.word	0x000e8120


	//   ....[161]....
        /*4c7c*/ 	.word	0x000e8140


	//   ....[162]....
        /*4c80*/ 	.word	0x000e81b0


	//   ....[163]....
        /*4c84*/ 	.word	0x000e81e0


	//   ....[164]....
        /*4c88*/ 	.word	0x000e8260


	//   ....[165]....
        /*4c8c*/ 	.word	0x000e8280


	//   ....[166]....
        /*4c90*/ 	.word	0x000e82f0


	//   ....[167]....
        /*4c94*/ 	.word	0x000e8320


	//   ....[168]....
        /*4c98*/ 	.word	0x000e83b0


	//   ....[169]....
        /*4c9c*/ 	.word	0x000e83d0


	//   ....[170]....
        /*4ca0*/ 	.word	0x000e8440


	//   ....[171]....
        /*4ca4*/ 	.word	0x000e8470


	//   ....[172]....
        /*4ca8*/ 	.word	0x000e8510


	//   ....[173]....
        /*4cac*/ 	.word	0x000e8530


	//   ....[174]....
        /*4cb0*/ 	.word	0x000e85b0


	//   ....[175]....
        /*4cb4*/ 	.word	0x000e85d0


	//   ....[176]....
        /*4cb8*/ 	.word	0x000e8660


	//   ....[177]....
        /*4cbc*/ 	.word	0x000e8680


	//   ....[178]....
        /*4cc0*/ 	.word	0x000e8700


	//   ....[179]....
        /*4cc4*/ 	.word	0x000e8720


	//   ....[180]....
        /*4cc8*/ 	.word	0x000e87a0


	//   ....[181]....
        /*4ccc*/ 	.word	0x000e87c0


	//   ....[182]....
        /*4cd0*/ 	.word	0x000e8850


	//   ....[183]....
        /*4cd4*/ 	.word	0x000e8880


	//   ....[184]....
        /*4cd8*/ 	.word	0x000e8900


	//   ....[185]....
        /*4cdc*/ 	.word	0x000e8920


	//   ....[186]....
        /*4ce0*/ 	.word	0x000e8990


	//   ....[187]....
        /*4ce4*/ 	.word	0x000e89c0


	//   ....[188]....
        /*4ce8*/ 	.word	0x000e8a40


	//   ....[189]....
        /*4cec*/ 	.word	0x000e8a60


	//   ....[190]....
        /*4cf0*/ 	.word	0x000e8ad0


	//   ....[191]....
        /*4cf4*/ 	.word	0x000e8b00


	//   ....[192]....
        /*4cf8*/ 	.word	0x000e8b90


	//   ....[193]....
        /*4cfc*/ 	.word	0x000e8bb0


	//   ....[194]....
        /*4d00*/ 	.word	0x000e8c20


	//   ....[195]....
        /*4d04*/ 	.word	0x000e8c50


	//   ....[196]....
        /*4d08*/ 	.word	0x000e8cd0


	//   ....[197]....
        /*4d0c*/ 	.word	0x000e8cf0


	//   ....[198]....
        /*4d10*/ 	.word	0x000e8d60


	//   ....[199]....
        /*4d14*/ 	.word	0x000e8d90


	//   ....[200]....
        /*4d18*/ 	.word	0x000e8e10


	//   ....[201]....
        /*4d1c*/ 	.word	0x000e8e30


	//   ....[202]....
        /*4d20*/ 	.word	0x000e8ea0


	//   ....[203]....
        /*4d24*/ 	.word	0x000e8ed0


	//   ....[204]....
        /*4d28*/ 	.word	0x000e8f50


	//   ....[205]....
        /*4d2c*/ 	.word	0x000e8f70


	//   ....[206]....
        /*4d30*/ 	.word	0x000e8fe0


	//   ....[207]....
        /*4d34*/ 	.word	0x000e9010


	//   ....[208]....
        /*4d38*/ 	.word	0x000e90a0


	//   ....[209]....
        /*4d3c*/ 	.word	0x000e90c0


	//   ....[210]....
        /*4d40*/ 	.word	0x000e9130


	//   ....[211]....
        /*4d44*/ 	.word	0x000e9160


	//   ....[212]....
        /*4d48*/ 	.word	0x000e91e0


	//   ....[213]....
        /*4d4c*/ 	.word	0x000e9200


	//   ....[214]....
        /*4d50*/ 	.word	0x000e9270


	//   ....[215]....
        /*4d54*/ 	.word	0x000e92a0


	//   ....[216]....
        /*4d58*/ 	.word	0x000e9320


	//   ....[217]....
        /*4d5c*/ 	.word	0x000e9340


	//   ....[218]....
        /*4d60*/ 	.word	0x000e93b0


	//   ....[219]....
        /*4d64*/ 	.word	0x000e9400


	//   ....[220]....
        /*4d68*/ 	.word	0x000e94a0


	//   ....[221]....
        /*4d6c*/ 	.word	0x000e94c0


	//   ....[222]....
        /*4d70*/ 	.word	0x000e9520


	//   ....[223]....
        /*4d74*/ 	.word	0x000e9580


	//   ....[224]....
        /*4d78*/ 	.word	0x000e9620


	//   ....[225]....
        /*4d7c*/ 	.word	0x000e9640


	//   ....[226]....
        /*4d80*/ 	.word	0x000e9690


	//   ....[227]....
        /*4d84*/ 	.word	0x000e96e0


	//   ....[228]....
        /*4d88*/ 	.word	0x000e9760


	//   ....[229]....
        /*4d8c*/ 	.word	0x000e9780


	//   ....[230]....
        /*4d90*/ 	.word	0x000e97d0


	//   ....[231]....
        /*4d94*/ 	.word	0x000e9820


	//   ....[232]....
        /*4d98*/ 	.word	0x000e98a0


	//   ....[233]....
        /*4d9c*/ 	.word	0x000e98c0


	//   ....[234]....
        /*4da0*/ 	.word	0x000e9910


	//   ....[235]....
        /*4da4*/ 	.word	0x000e9960


	//   ....[236]....
        /*4da8*/ 	.word	0x000e9a00


	//   ....[237]....
        /*4dac*/ 	.word	0x000e9a20


	//   ....[238]....
        /*4db0*/ 	.word	0x000e9a70


	//   ....[239]....
        /*4db4*/ 	.word	0x000e9ac0


	//   ....[240]....
        /*4db8*/ 	.word	0x000e9b50


	//   ....[241]....
        /*4dbc*/ 	.word	0x000e9b70


	//   ....[242]....
        /*4dc0*/ 	.word	0x000e9bc0


	//   ....[243]....
        /*4dc4*/ 	.word	0x000e9c10


	//   ....[244]....
        /*4dc8*/ 	.word	0x000e9c90


	//   ....[245]....
        /*4dcc*/ 	.word	0x000e9cb0


	//   ....[246]....
        /*4dd0*/ 	.word	0x000e9d00


	//   ....[247]....
        /*4dd4*/ 	.word	0x000e9d50


	//   ....[248]....
        /*4dd8*/ 	.word	0x000e9dd0


	//   ....[249]....
        /*4ddc*/ 	.word	0x000e9df0


	//   ....[250]....
        /*4de0*/ 	.word	0x000e9e40


	//   ....[251]....
        /*4de4*/ 	.word	0x000e9e90


	//   ....[252]....
        /*4de8*/ 	.word	0x000e9f10


	//   ....[253]....
        /*4dec*/ 	.word	0x000e9f30


	//   ....[254]....
        /*4df0*/ 	.word	0x000e9f80


	//   ....[255]....
        /*4df4*/ 	.word	0x000e9fd0


	//   ....[0]....
        /*4df8*/ 	.word	0x000ea050


	//   ....[1]....
        /*4dfc*/ 	.word	0x000ea070


	//   ....[2]....
        /*4e00*/ 	.word	0x000ea0c0


	//   ....[3]....
        /*4e04*/ 	.word	0x000ea110


	//   ....[4]....
        /*4e08*/ 	.word	0x000ea190


	//   ....[5]....
        /*4e0c*/ 	.word	0x000ea1b0


	//   ....[6]....
        /*4e10*/ 	.word	0x000ea200


	//   ....[7]....
        /*4e14*/ 	.word	0x000ea250


	//   ....[8]....
        /*4e18*/ 	.word	0x000ea2d0


	//   ....[9]....
        /*4e1c*/ 	.word	0x000ea2f0


	//   ....[10]....
        /*4e20*/ 	.word	0x000ea340


	//   ....[11]....
        /*4e24*/ 	.word	0x000ea390


	//   ....[12]....
        /*4e28*/ 	.word	0x000ea410


	//   ....[13]....
        /*4e2c*/ 	.word	0x000ea430


	//   ....[14]....
        /*4e30*/ 	.word	0x000ea480


	//   ....[15]....
        /*4e34*/ 	.word	0x000ea4d0


	//   ....[16]....
        /*4e38*/ 	.word	0x000ea550


	//   ....[17]....
        /*4e3c*/ 	.word	0x000ea570


	//   ....[18]....
        /*4e40*/ 	.word	0x000ea5c0


	//   ....[19]....
        /*4e44*/ 	.word	0x000ea610


	//   ....[20]....
        /*4e48*/ 	.word	0x000ea690


	//   ....[21]....
        /*4e4c*/ 	.word	0x000ea6b0


	//   ....[22]....
        /*4e50*/ 	.word	0x000ea700


	//   ....[23]....
        /*4e54*/ 	.word	0x000ea750


	//   ....[24]....
        /*4e58*/ 	.word	0x000ea7d0


	//   ....[25]....
        /*4e5c*/ 	.word	0x000ea7f0


	//   ....[26]....
        /*4e60*/ 	.word	0x000ea840


	//   ....[27]....
        /*4e64*/ 	.word	0x000ea890


	//   ....[28]....
        /*4e68*/ 	.word	0x000ea910


	//   ....[29]....
        /*4e6c*/ 	.word	0x000ea930


	//   ....[30]....
        /*4e70*/ 	.word	0x000ea980


	//   ....[31]....
        /*4e74*/ 	.word	0x000ea9d0


	//   ....[32]....
        /*4e78*/ 	.word	0x000eaa50


	//   ....[33]....
        /*4e7c*/ 	.word	0x000eaa70


	//   ....[34]....
        /*4e80*/ 	.word	0x000eaac0


	//   ....[35]....
        /*4e84*/ 	.word	0x000eab10


	//   ....[36]....
        /*4e88*/ 	.word	0x000eab90


	//   ....[37]....
        /*4e8c*/ 	.word	0x000eabb0


	//   ....[38]....
        /*4e90*/ 	.word	0x000eac00


	//   ....[39]....
        /*4e94*/ 	.word	0x000eac50


	//   ....[40]....
        /*4e98*/ 	.word	0x000eacd0


	//   ....[41]....
        /*4e9c*/ 	.word	0x000eacf0


	//   ....[42]....
        /*4ea0*/ 	.word	0x000ead40


	//   ....[43]....
        /*4ea4*/ 	.word	0x000ead90


	//   ....[44]....
        /*4ea8*/ 	.word	0x000eae10


	//   ....[45]....
        /*4eac*/ 	.word	0x000eae30


	//   ....[46]....
        /*4eb0*/ 	.word	0x000eae80


	//   ....[47]....
        /*4eb4*/ 	.word	0x000eaed0


	//   ....[48]....
        /*4eb8*/ 	.word	0x000eaf50


	//   ....[49]....
        /*4ebc*/ 	.word	0x000eaf70


	//   ....[50]....
        /*4ec0*/ 	.word	0x000eafc0


	//   ....[51]....
        /*4ec4*/ 	.word	0x000eb010


	//   ....[52]....
        /*4ec8*/ 	.word	0x000eb090


	//   ....[53]....
        /*4ecc*/ 	.word	0x000eb0b0


	//   ....[54]....
        /*4ed0*/ 	.word	0x000eb100


	//   ....[55]....
        /*4ed4*/ 	.word	0x000eb150


	//   ....[56]....
        /*4ed8*/ 	.word	0x000eb1d0


	//   ....[57]....
        /*4edc*/ 	.word	0x000eb1f0


	//   ....[58]....
        /*4ee0*/ 	.word	0x000eb240


	//   ....[59]....
        /*4ee4*/ 	.word	0x000eb290


	//   ....[60]....
        /*4ee8*/ 	.word	0x000eb310


	//   ....[61]....
        /*4eec*/ 	.word	0x000eb330


	//   ....[62]....
        /*4ef0*/ 	.word	0x000eb380


	//   ....[63]....
        /*4ef4*/ 	.word	0x000eb3d0


	//   ....[64]....
        /*4ef8*/ 	.word	0x000eb450


	//   ....[65]....
        /*4efc*/ 	.word	0x000eb470


	//   ....[66]....
        /*4f00*/ 	.word	0x000eb4c0


	//   ....[67]....
        /*4f04*/ 	.word	0x000eb510


	//   ....[68]....
        /*4f08*/ 	.word	0x000eb590


	//   ....[69]....
        /*4f0c*/ 	.word	0x000eb5b0


	//   ....[70]....
        /*4f10*/ 	.word	0x000eb600


	//   ....[71]....
        /*4f14*/ 	.word	0x000eb650


	//   ....[72]....
        /*4f18*/ 	.word	0x000eb6d0


	//   ....[73]....
        /*4f1c*/ 	.word	0x000eb6f0


	//   ....[74]....
        /*4f20*/ 	.word	0x000eb740


	//   ....[75]....
        /*4f24*/ 	.word	0x000eb790


	//   ....[76]....
        /*4f28*/ 	.word	0x000eb810


	//   ....[77]....
        /*4f2c*/ 	.word	0x000eb830


	//   ....[78]....
        /*4f30*/ 	.word	0x000eb880


	//   ....[79]....
        /*4f34*/ 	.word	0x000eb8d0


	//   ....[80]....
        /*4f38*/ 	.word	0x000eb950


	//   ....[81]....
        /*4f3c*/ 	.word	0x000eb970


	//   ....[82]....
        /*4f40*/ 	.word	0x000eb9c0


	//   ....[83]....
        /*4f44*/ 	.word	0x000eba10


	//   ....[84]....
        /*4f48*/ 	.word	0x000eba90


	//   ....[85]....
        /*4f4c*/ 	.word	0x000ebab0


	//   ....[86]....
        /*4f50*/ 	.word	0x000ebb00


	//   ....[87]....
        /*4f54*/ 	.word	0x000ebb50


	//   ....[88]....
        /*4f58*/ 	.word	0x000ebbd0


	//   ....[89]....
        /*4f5c*/ 	.word	0x000ebbf0


	//   ....[90]....
        /*4f60*/ 	.word	0x000ebc40


	//   ....[91]....
        /*4f64*/ 	.word	0x000ebc90


	//   ....[92]....
        /*4f68*/ 	.word	0x000ebd10


	//   ....[93]....
        /*4f6c*/ 	.word	0x000ebd30


	//   ....[94]....
        /*4f70*/ 	.word	0x000ebd80


	//   ....[95]....
        /*4f74*/ 	.word	0x000ebdd0


	//   ....[96]....
        /*4f78*/ 	.word	0x000ebe50


	//   ....[97]....
        /*4f7c*/ 	.word	0x000ebe70


	//   ....[98]....
        /*4f80*/ 	.word	0x000ebec0


	//   ....[99]....
        /*4f84*/ 	.word	0x000ebf10


	//   ....[100]....
        /*4f88*/ 	.word	0x000ebf90


	//   ....[101]....
        /*4f8c*/ 	.word	0x000ebfb0


	//   ....[102]....
        /*4f90*/ 	.word	0x000ec000


	//   ....[103]....
        /*4f94*/ 	.word	0x000ec050


	//   ....[104]....
        /*4f98*/ 	.word	0x000ec0d0


	//   ....[105]....
        /*4f9c*/ 	.word	0x000ec0f0


	//   ....[106]....
        /*4fa0*/ 	.word	0x000ec140


	//   ....[107]....
        /*4fa4*/ 	.word	0x000ec190


	//   ....[108]....
        /*4fa8*/ 	.word	0x000ec210


	//   ....[109]....
        /*4fac*/ 	.word	0x000ec230


	//   ....[110]....
        /*4fb0*/ 	.word	0x000ec280


	//   ....[111]....
        /*4fb4*/ 	.word	0x000ec2d0


	//   ....[112]....
        /*4fb8*/ 	.word	0x000ec350


	//   ....[113]....
        /*4fbc*/ 	.word	0x000ec370


	//   ....[114]....
        /*4fc0*/ 	.word	0x000ec3c0


	//   ....[115]....
        /*4fc4*/ 	.word	0x000ec410


	//   ....[116]....
        /*4fc8*/ 	.word	0x000ec490


	//   ....[117]....
        /*4fcc*/ 	.word	0x000ec4b0


	//   ....[118]....
        /*4fd0*/ 	.word	0x000ec500


	//   ....[119]....
        /*4fd4*/ 	.word	0x000ec550


	//   ....[120]....
        /*4fd8*/ 	.word	0x000ec5d0


	//   ....[121]....
        /*4fdc*/ 	.word	0x000ec5f0


	//   ....[122]....
        /*4fe0*/ 	.word	0x000ec640


	//   ....[123]....
        /*4fe4*/ 	.word	0x000ec690


	//   ....[124]....
        /*4fe8*/ 	.word	0x000ec710


	//   ....[125]....
        /*4fec*/ 	.word	0x000ec730


	//   ....[126]....
        /*4ff0*/ 	.word	0x000ec780


	//   ....[127]....
        /*4ff4*/ 	.word	0x000ec7d0


	//   ....[128]....
        /*4ff8*/ 	.word	0x000ec850


	//   ....[129]....
        /*4ffc*/ 	.word	0x000ec870


	//   ....[130]....
        /*5000*/ 	.word	0x000ec8c0


	//   ....[131]....
        /*5004*/ 	.word	0x000ec910


	//   ....[132]....
        /*5008*/ 	.word	0x000ec990


	//   ....[133]....
        /*500c*/ 	.word	0x000ec9b0


	//   ....[134]....
        /*5010*/ 	.word	0x000eca00


	//   ....[135]....
        /*5014*/ 	.word	0x000eca50


	//   ....[136]....
        /*5018*/ 	.word	0x000ecad0


	//   ....[137]....
        /*501c*/ 	.word	0x000ecaf0


	//   ....[138]....
        /*5020*/ 	.word	0x000ecb40


	//   ....[139]....
        /*5024*/ 	.word	0x000ecb90


	//   ....[140]....
        /*5028*/ 	.word	0x000ecc10


	//   ....[141]....
        /*502c*/ 	.word	0x000ecc30


	//   ....[142]....
        /*5030*/ 	.word	0x000ecc80


	//   ....[143]....
        /*5034*/ 	.word	0x000eccd0


	//   ....[144]....
        /*5038*/ 	.word	0x000ecd50


	//   ....[145]....
        /*503c*/ 	.word	0x000ecd70


	//   ....[146]....
        /*5040*/ 	.word	0x000ecdc0


	//   ....[147]....
        /*5044*/ 	.word	0x000ece10


	//   ....[148]....
        /*5048*/ 	.word	0x000ece90


	//   ....[149]....
        /*504c*/ 	.word	0x000eceb0


	//   ....[150]....
        /*5050*/ 	.word	0x000ecf00


	//   ....[151]....
        /*5054*/ 	.word	0x000ecf50


	//   ....[152]....
        /*5058*/ 	.word	0x000ecfd0


	//   ....[153]....
        /*505c*/ 	.word	0x000ecff0


	//   ....[154]....
        /*5060*/ 	.word	0x000ed040


	//   ....[155]....
        /*5064*/ 	.word	0x000ed090


	//   ....[156]....
        /*5068*/ 	.word	0x000ed110


	//   ....[157]....
        /*506c*/ 	.word	0x000ed130


	//   ....[158]....
        /*5070*/ 	.word	0x000ed180


	//   ....[159]....
        /*5074*/ 	.word	0x000ed1d0


	//   ....[160]....
        /*5078*/ 	.word	0x000ed250


	//   ....[161]....
        /*507c*/ 	.word	0x000ed270


	//   ....[162]....
        /*5080*/ 	.word	0x000ed2c0


	//   ....[163]....
        /*5084*/ 	.word	0x000ed310


	//   ....[164]....
        /*5088*/ 	.word	0x000ed390


	//   ....[165]....
        /*508c*/ 	.word	0x000ed3b0


	//   ....[166]....
        /*5090*/ 	.word	0x000ed400


	//   ....[167]....
        /*5094*/ 	.word	0x000ed450


	//   ....[168]....
        /*5098*/ 	.word	0x000ed4d0


	//   ....[169]....
        /*509c*/ 	.word	0x000ed4f0


	//   ....[170]....
        /*50a0*/ 	.word	0x000ed540


	//   ....[171]....
        /*50a4*/ 	.word	0x000ed590


	//   ....[172]....
        /*50a8*/ 	.word	0x000ed610


	//   ....[173]....
        /*50ac*/ 	.word	0x000ed630


	//   ....[174]....
        /*50b0*/ 	.word	0x000ed690


	//   ....[175]....
        /*50b4*/ 	.word	0x000ed6b0


	//   ....[176]....
        /*50b8*/ 	.word	0x000ed710


	//   ....[177]....
        /*50bc*/ 	.word	0x000ed730


	//   ....[178]....
        /*50c0*/ 	.word	0x000ed790


	//   ....[179]....
        /*50c4*/ 	.word	0x000ed7b0


	//   ....[180]....
        /*50c8*/ 	.word	0x000ed810


	//   ....[181]....
        /*50cc*/ 	.word	0x000ed830


	//   ....[182]....
        /*50d0*/ 	.word	0x000ed890


	//   ....[183]....
        /*50d4*/ 	.word	0x000ed8b0


	//   ....[184]....
        /*50d8*/ 	.word	0x000ed910


	//   ....[185]....
        /*50dc*/ 	.word	0x000ed930


	//   ....[186]....
        /*50e0*/ 	.word	0x000ed990


	//   ....[187]....
        /*50e4*/ 	.word	0x000ed9b0


	//   ....[188]....
        /*50e8*/ 	.word	0x000eda10


	//   ....[189]....
        /*50ec*/ 	.word	0x000eda30


	//   ....[190]....
        /*50f0*/ 	.word	0x000eda90


	//   ....[191]....
        /*50f4*/ 	.word	0x000edab0


	//   ....[192]....
        /*50f8*/ 	.word	0x000edb10


	//   ....[193]....
        /*50fc*/ 	.word	0x000edb30


	//   ....[194]....
        /*5100*/ 	.word	0x000edb90


	//   ....[195]....
        /*5104*/ 	.word	0x000edbb0


	//   ....[196]....
        /*5108*/ 	.word	0x000edc10


	//   ....[197]....
        /*510c*/ 	.word	0x000edc30


	//   ....[198]....
        /*5110*/ 	.word	0x000edc90


	//   ....[199]....
        /*5114*/ 	.word	0x000edcb0


	//   ....[200]....
        /*5118*/ 	.word	0x000edd10


	//   ....[201]....
        /*511c*/ 	.word	0x000edd30


	//   ....[202]....
        /*5120*/ 	.word	0x000edd90


	//   ....[203]....
        /*5124*/ 	.word	0x000eddb0


	//   ....[204]....
        /*5128*/ 	.word	0x000ede10


	//   ....[205]....
        /*512c*/ 	.word	0x000ede30


	//   ....[206]....
        /*5130*/ 	.word	0x000ede90


	//   ....[207]....
        /*5134*/ 	.word	0x000edeb0


	//   ....[208]....
        /*5138*/ 	.word	0x000edf10


	//   ....[209]....
        /*513c*/ 	.word	0x000edf30


	//   ....[210]....
        /*5140*/ 	.word	0x000edf90


	//   ....[211]....
        /*5144*/ 	.word	0x000edfb0


	//   ....[212]....
        /*5148*/ 	.word	0x000ee010


	//   ....[213]....
        /*514c*/ 	.word	0x000ee030


	//   ....[214]....
        /*5150*/ 	.word	0x000ee090


	//   ....[215]....
        /*5154*/ 	.word	0x000ee0b0


	//   ....[216]....
        /*5158*/ 	.word	0x000ee110


	//   ....[217]....
        /*515c*/ 	.word	0x000ee130


	//   ....[218]....
        /*5160*/ 	.word	0x000ee190


	//   ....[219]....
        /*5164*/ 	.word	0x000ee1b0


	//   ....[220]....
        /*5168*/ 	.word	0x000ee210


	//   ....[221]....
        /*516c*/ 	.word	0x000ee230


	//   ....[222]....
        /*5170*/ 	.word	0x000ee290


	//   ....[223]....
        /*5174*/ 	.word	0x000ee2b0


	//   ....[224]....
        /*5178*/ 	.word	0x000ee310


	//   ....[225]....
        /*517c*/ 	.word	0x000ee330


	//   ....[226]....
        /*5180*/ 	.word	0x000ee390


	//   ....[227]....
        /*5184*/ 	.word	0x000ee3b0


	//   ....[228]....
        /*5188*/ 	.word	0x000ee410


	//   ....[229]....
        /*518c*/ 	.word	0x000ee430


	//   ....[230]....
        /*5190*/ 	.word	0x000ee490


	//   ....[231]....
        /*5194*/ 	.word	0x000ee4b0


	//   ....[232]....
        /*5198*/ 	.word	0x000ee510


	//   ....[233]....
        /*519c*/ 	.word	0x000ee530


	//   ....[234]....
        /*51a0*/ 	.word	0x000ee590


	//   ....[235]....
        /*51a4*/ 	.word	0x000ee5b0


	//   ....[236]....
        /*51a8*/ 	.word	0x000ee610


	//   ....[237]....
        /*51ac*/ 	.word	0x000ee630


	//   ....[238]....
        /*51b0*/ 	.word	0x000ee690


	//   ....[239]....
        /*51b4*/ 	.word	0x000ee6b0


	//   ....[240]....
        /*51b8*/ 	.word	0x000ee710


	//   ....[241]....
        /*51bc*/ 	.word	0x000ee730


	//   ....[242]....
        /*51c0*/ 	.word	0x000ee790


	//   ....[243]....
        /*51c4*/ 	.word	0x000ee7b0


	//   ....[244]....
        /*51c8*/ 	.word	0x000ee850


	//   ....[245]....
        /*51cc*/ 	.word	0x000ee870


	//   ....[246]....
        /*51d0*/ 	.word	0x000ee8d0


	//   ....[247]....
        /*51d4*/ 	.word	0x000ee8f0


	//   ....[248]....
        /*51d8*/ 	.word	0x000ee940


	//   ....[249]....
        /*51dc*/ 	.word	0x000ee970


	//   ....[250]....
        /*51e0*/ 	.word	0x000ee9d0


	//   ....[251]....
        /*51e4*/ 	.word	0x000ee9f0


	//   ....[252]....
        /*51e8*/ 	.word	0x000eea10


	//   ....[253]....
        /*51ec*/ 	.word	0x000eea30


	//   ....[254]....
        /*51f0*/ 	.word	0x000eea60


	//----- nvinfo : EIATTR_EXIT_INSTR_OFFSETS
	.align		4
.L_41:
        /*51f4*/ 	.byte	0x04, 0x1c
        /*51f6*/ 	.short	(.L_43 - .L_42)


	//   ....[0]....
.L_42:
        /*51f8*/ 	.word	0x00119420


	//   ....[1]....
        /*51fc*/ 	.word	0x00119440


	//----- nvinfo : EIATTR_REQNTID
	.align		4
.L_43:
        /*5200*/ 	.byte	0x04, 0x10
        /*5202*/ 	.short	(.L_45 - .L_44)
.L_44:
        /*5204*/ 	.word	0x00000020
        /*5208*/ 	.word	0x00000001
        /*520c*/ 	.word	0x00000001


	//----- nvinfo : EIATTR_CBANK_PARAM_SIZE
	.align		4
.L_45:
        /*5210*/ 	.byte	0x03, 0x19
        /*5212*/ 	.short	0x0050


	//----- nvinfo : EIATTR_PARAM_CBANK
	.align		4
        /*5214*/ 	.byte	0x04, 0x0a
        /*5216*/ 	.short	(.L_47 - .L_46)
	.align		4
.L_46:
        /*5218*/ 	.word	index@(.nv.constant0.matmul_kernel)
        /*521c*/ 	.short	0x0210
        /*521e*/ 	.short	0x0050


	//----- nvinfo : EIATTR_SW_WAR
	.align		4
.L_47:
        /*5220*/ 	.byte	0x04, 0x36
        /*5222*/ 	.short	(.L_49 - .L_48)
.L_48:
        /*5224*/ 	.word	0x00000008
.L_49:


//--------------------- .nv.callgraph             --------------------------
	.section	.nv.callgraph,"",@"SHT_CUDA_CALLGRAPH"
	.align	4
	.sectionentsize	8
	.align		4
        /*0000*/ 	.word	0x00000000
	.align		4
        /*0004*/ 	.word	0xffffffff
	.align		4
        /*0008*/ 	.word	0x00000000
	.align		4
        /*000c*/ 	.word	0xfffffffe
	.align		4
        /*0010*/ 	.word	0x00000000
	.align		4
        /*0014*/ 	.word	0xfffffffd
	.align		4
        /*0018*/ 	.word	0x00000000
	.align		4
        /*001c*/ 	.word	0xfffffffc


//--------------------- .text.matmul_kernel       --------------------------
	.section	.text.matmul_kernel,"ax",@progbits
	.align	128
        .global         matmul_kernel
        .type           matmul_kernel,@function
        .size           matmul_kernel,(.L_x_3 - matmul_kernel)
        .other          matmul_kernel,@"STO_CUDA_ENTRY STV_DEFAULT"
matmul_kernel:
.text.matmul_kernel:
[----:B------:R-:W1:Y:S08]  /*0000*/  LDC R1, c[0x0][0x28] ;  /* 0x00000a00ff017b82 */ /* 0x000e700000000800 */
[----:B------:R-:W2:Y:S01]  /*0010*/  LDC.64 R2, c[0x0][0x228] ;  /* 0x00008a00ff027b82 */ /* 0x000ea20000000a00 */
[----:B------:R-:W3:Y:S01]  /*0020*/  S2R R5, SR_CTAID.X ;  /* 0x0000000000057919 */ /* 0x000ee20000002500 */
[----:B-1----:R-:W-:Y:S01]  /*0030*/  VIADD R1, R1, 0xffff7e90 ;  /* 0xffff7e9001017836 */ /* 0x002fe20000000000 */
[----:B------:R-:W-:Y:S01]  /*0040*/  ULDC UR4, c[0x0][0x22c] ;  /* 0x00008b0000047ab9 */ /* 0x000fe20000000800 */
        /* <DEDUP_REMOVED lines=20> */
[----:B--2---:R-:W-:Y:S01]  /*0190*/  IMAD.MOV.U32 R15, RZ, RZ, R3 ;  /* 0x000000ffff0f7224 */ /* 0x004fe200078e0003 */
[----:B------:R1:W-:Y:S01]  /*01a0*/  STL [R1+0x50a8], R2 ;  /* 0x0050a80201007387 */ /* 0x0003e20000100800 */
[----:B------:R-:W-:Y:S01]  /*01b0*/  IMAD.MOV.U32 R13, RZ, RZ, R2 ;  /* 0x000000ffff0d7224 */ /* 0x000fe200078e0002 */
[----:B------:R-:W-:Y:S01]  /*01c0*/  ULDC UR20, c[0x0][0x240] ;  /* 0x0000900000147ab9 */ /* 0x000fe20000000800 */
[----:B------:R-:W-:Y:S01]  /*01d0*/  VIADD R0, R15, 0x1ff ;  /* 0x000001ff0f007836 */ /* 0x000fe20000000000 */
[----:B------:R-:W-:Y:S01]  /*01e0*/  IABS R247, R15 ;  /* 0x0000000f00f77213 */ /* 0x000fe20000000000 */
[----:B------:R-:W-:Y:S01]  /*01f0*/  ULDC UR19, c[0x0][0x240] ;  /* 0x0000900000137ab9 */ /* 0x000fe20000000800 */
[----:B------:R-:W-:Y:S01]  /*0200*/  IABS R246, R13 ;  /* 0x0000000d00f67213 */ /* 0x000fe20000000000 */
[----:B------:R-:W-:Y:S01]  /*0210*/  ULDC UR12, c[0x0][0x240] ;  /* 0x00009000000c7ab9 */ /* 0x000fe20000000800 */
[----:B------:R-:W-:Y:S01]  /*0220*/  SHF.R.S32.HI R3, RZ, 0x1f, R0 ;  /* 0x0000001fff037819 */ /* 0x000fe20000011400 */
[----:B------:R-:W-:Y:S01]  /*0230*/  ULDC UR13, c[0x0][0x240] ;  /* 0x00009000000d7ab9 */ /* 0x000fe20000000800 */
[----:B---3--:R-:W-:Y:S01]  /*0240*/  IABS R8, R5 ;  /* 0x0000000500087213 */ /* 0x008fe20000000000 */
[----:B------:R-:W-:Y:S01]  /*0250*/  ULDC UR11, c[0x0][0x240] ;  /* 0x00009000000b7ab9 */ /* 0x000fe20000000800 */
[----:B------:R-:W-:Y:S01]  /*0260*/  LEA.HI R3, R3, R0, RZ, 0x9 ;  /* 0x0000000003037211 */ /* 0x000fe200078f48ff */
[----:B------:R-:W-:Y:S01]  /*0270*/  ULDC UR14, c[0x0][0x240] ;  /* 0x00009000000e7ab9 */ /* 0x000fe20000000800 */
[----:B------:R-:W-:Y:S01]  /*0280*/  ULDC UR10, c[0x0][0x240] ;  /* 0x00009000000a7ab9 */ /* 0x000fe20000000800 */
[----:B------:R-:W-:Y:S01]  /*0290*/  ULDC UR15, c[0x0][0x240] ;  /* 0x00009000000f7ab9 */ /* 0x000fe20000000800 */
[----:B------:R-:W-:Y:S01]  /*02a0*/  SHF.R.S32.HI R3, RZ, 0x9, R3 ;  /* 0x00000009ff037819 */ /* 0x000fe20000011403 */
[----:B------:R-:W-:Y:S01]  /*02b0*/  ULDC UR9, c[0x0][0x240] ;  /* 0x0000900000097ab9 */ /* 0x000fe20000000800 */
[----:B------:R-:W-:Y:S01]  /*02c0*/  ULDC UR16, c[0x0][0x240] ;  /* 0x0000900000107ab9 */ /* 0x000fe20000000800 */
[----:B------:R-:W-:Y:S01]  /*02d0*/  ULDC UR7, c[0x0][0x240] ;  /* 0x0000900000077ab9 */ /* 0x000fe20000000800 */
[----:B------:R-:W-:Y:S01]  /*02e0*/  ULDC UR18, c[0x0][0x240] ;  /* 0x0000900000127ab9 */ /* 0x000fe20000000800 */
[----:B------:R-:W-:Y:S01]  /*02f0*/  IMAD.SHL.U32 R4, R3, 0x8, RZ ;  /* 0x0000000803047824 */ /* 0x000fe200078e00ff */
[----:B------:R-:W-:Y:S01]  /*0300*/  ULDC UR6, c[0x0][0x240] ;  /* 0x0000900000067ab9 */ /* 0x000fe20000000800 */
[----:B------:R-:W-:Y:S01]  /*0310*/  ULDC UR17, c[0x0][0x240] ;  /* 0x0000900000117ab9 */ /* 0x000fe20000000800 */
[----:B------:R-:W-:Y:S01]  /*0320*/  ULDC UR8, c[0x0][0x240] ;  /* 0x0000900000087ab9 */ /* 0x000fe20000000800 */
[----:B------:R-:W-:Y:S01]  /*0330*/  ULDC UR42, c[0x0][0x240] ;  /* 0x00009000002a7ab9 */ /* 0x000fe20000000800 */
[-C--:B------:R-:W-:Y:S01]  /*0340*/  IABS R7, R4.reuse ;  /* 0x0000000400077213 */ /* 0x080fe20000000000 */
[----:B------:R-:W-:Y:S01]  /*0350*/  ULDC UR41, c[0x0][0x240] ;  /* 0x0000900000297ab9 */ /* 0x000fe20000000800 */
[----:B------:R-:W-:Y:S01]  /*0360*/  IABS R10, R4 ;  /* 0x00000004000a7213 */ /* 0x000fe20000000000 */
[----:B------:R-:W-:Y:S01]  /*0370*/  ULDC UR40, c[0x0][0x240] ;  /* 0x0000900000287ab9 */ /* 0x000fe20000000800 */
[----:B------:R-:W2:Y:S01]  /*0380*/  I2F.RP R0, R7 ;  /* 0x0000000700007306 */ /* 0x000ea20000209400 */
        /* <DEDUP_REMOVED lines=14> */
[----:B--2---:R-:W1:Y:S01]  /*0470*/  MUFU.RCP R0, R0 ;  /* 0x0000000000007308 */ /* 0x004e620000001000 */
[----:B------:R-:W-:Y:S01]  /*0480*/  ULDC UR49, c[0x0][0x240] ;  /* 0x0000900000317ab9 */ /* 0x000fe20000000800 */
[----:B------:R-:W-:Y:S01]  /*0490*/  ULDC UR44, c[0x0][0x240] ;  /* 0x00009000002c7ab9 */ /* 0x000fe20000000800 */
[----:B------:R-:W-:Y:S01]  /*04a0*/  ULDC UR46, c[0x0][0x240] ;  /* 0x00009000002e7ab9 */ /* 0x000fe20000000800 */
[----:B-1----:R-:W-:-:S02]  /*04b0*/  VIADD R2, R0, 0xffffffe ;  /* 0x0ffffffe00027836 */ /* 0x002fc40000000000 */
[----:B------:R-:W-:Y:S02]  /*04c0*/  IMAD.MOV R0, RZ, RZ, -R10 ;  /* 0x000000ffff007224 */ /* 0x000fe400078e0a0a */
[----:B------:R1:W2:Y:S02]  /*04d0*/  F2I.FTZ.U32.TRUNC.NTZ R3, R2 ;  /* 0x0000000200037305 */ /* 0x0002a4000021f000 */
[----:B-1----:R-:W-:Y:S02]  /*04e0*/  IMAD.MOV.U32 R2, RZ, RZ, RZ ;  /* 0x000000ffff027224 */ /* 0x002fe400078e00ff */
[----:B--2---:R-:W-:-:S04]  /*04f0*/  IMAD.MOV R6, RZ, RZ, -R3 ;  /* 0x000000ffff067224 */ /* 0x004fc800078e0a03 */
[----:B------:R-:W-:Y:S02]  /*0500*/  IMAD R9, R6, R7, RZ ;  /* 0x0000000706097224 */ /* 0x000fe400078e02ff */
[----:B------:R-:W-:Y:S02]  /*0510*/  IMAD.MOV.U32 R6, RZ, RZ, R8 ;  /* 0x000000ffff067224 */ /* 0x000fe400078e0008 */
[----:B------:R-:W-:-:S06]  /*0520*/  IMAD.HI.U32 R3, R3, R9, R2 ;  /* 0x0000000903037227 */ /* 0x000fcc00078e0002 */
[----:B------:R-:W-:-:S04]  /*0530*/  IMAD.HI.U32 R3, R3, R6, RZ ;  /* 0x0000000603037227 */ /* 0x000fc800078e00ff */
[----:B------:R-:W-:-:S05]  /*0540*/  IMAD R0, R3, R0, R6 ;  /* 0x0000000003007224 */ /* 0x000fca00078e0206 */
[----:B------:R-:W-:-:S13]  /*0550*/  ISETP.GT.U32.AND P1, PT, R7, R0, PT ;  /* 0x000000000700720c */ /* 0x000fda0003f24070 */
[----:B------:R-:W-:Y:S02]  /*0560*/  @!P1 IMAD.IADD R0, R0, 0x1, -R7 ;  /* 0x0000000100009824 */ /* 0x000fe400078e0a07 */
[----:B------:R-:W-:Y:S01]  /*0570*/  @!P1 VIADD R3, R3, 0x1 ;  /* 0x0000000103039836 */ /* 0x000fe20000000000 */
[----:B------:R-:W-:Y:S02]  /*0580*/  ISETP.NE.AND P1, PT, R4, RZ, PT ;  /* 0x000000ff0400720c */ /* 0x000fe40003f25270 */
[----:B------:R-:W-:Y:S02]  /*0590*/  ISETP.GE.U32.AND P0, PT, R0, R7, PT ;  /* 0x000000070000720c */ /* 0x000fe40003f06070 */
[----:B------:R-:W-:-:S04]  /*05a0*/  LOP3.LUT R0, R5, R4, RZ, 0x3c, !PT ;  /* 0x0000000405007212 */ /* 0x000fc800078e3cff */
[----:B------:R-:W-:Y:S01]  /*05b0*/  ISETP.GE.AND P2, PT, R0, RZ, PT ;  /* 0x000000ff0000720c */ /* 0x000fe20003f46270 */
[----:B------:R-:W-:-:S06]  /*05c0*/  VIADD R0, R13, 0x7f ;  /* 0x0000007f0d007836 */ /* 0x000fcc0000000000 */
[----:B------:R-:W-:-:S04]  /*05d0*/  @P0 VIADD R3, R3, 0x1 ;  /* 0x0000000103030836 */ /* 0x000fc80000000000 */
[----:B------:R-:W-:Y:S01]  /*05e0*/  IMAD.MOV.U32 R2, RZ, RZ, R3 ;  /* 0x000000ffff027224 */ /* 0x000fe200078e0003 */
[----:B------:R-:W-:-:S03]  /*05f0*/  SHF.R.S32.HI R3, RZ, 0x1f, R0 ;  /* 0x0000001fff037819 */ /* 0x000fc60000011400 */
[----:B------:R-:W-:Y:S01]  /*0600*/  @!P2 IMAD.MOV R2, RZ, RZ, -R2 ;  /* 0x000000ffff02a224 */ /* 0x000fe200078e0a02 */
[----:B------:R-:W-:Y:S02]  /*0610*/  @!P1 LOP3.LUT R2, RZ, R4, RZ, 0x33, !PT ;  /* 0x00000004ff029212 */ /* 0x000fe400078e33ff */
[----:B------:R-:W-:-:S03]  /*0620*/  LEA.HI R3, R3, R0, RZ, 0x7 ;  /* 0x0000000003037211 */ /* 0x000fc600078f38ff */
[----:B------:R-:W-:Y:S02]  /*0630*/  IMAD.SHL.U32 R12, R2, 0x8, RZ ;  /* 0x00000008020c7824 */ /* 0x000fe400078e00ff */
[----:B------:R-:W-:-:S03]  /*0640*/  IMAD.MOV R2, RZ, RZ, -R2 ;  /* 0x000000ffff027224 */ /* 0x000fc600078e0a02 */
[----:B------:R-:W-:Y:S01]  /*0650*/  LEA.HI.SX32 R3, R3, -R12, 0x19 ;  /* 0x8000000c03037211 */ /* 0x000fe200078fcaff */
[----:B------:R-:W-:Y:S02]  /*0660*/  IMAD R11, R4, R2, R5 ;  /* 0x00000002040b7224 */ /* 0x000fe400078e0205 */
[----:B------:R-:W-:Y:S01]  /*0670*/  IMAD.MOV.U32 R2, RZ, RZ, RZ ;  /* 0x000000ffff027224 */ /* 0x000fe200078e00ff */
[----:B------:R-:W-:Y:S02]  /*0680*/  VIMNMX R14, R3, 0x8, PT ;  /* 0x00000008030e7848 */ /* 0x000fe40003fe0100 */
[----:B------:R-:W-:Y:S02]  /*0690*/  IABS R4, R11 ;  /* 0x0000000b00047213 */ /* 0x000fe40000000000 */
[----:B------:R-:W-:-:S04]  /*06a0*/  IABS R7, R14 ;  /* 0x0000000e00077213 */ /* 0x000fc80000000000 */
[----:B------:R-:W1:Y:S08]  /*06b0*/  I2F.RP R0, R7 ;  /* 0x0000000700007306 */ /* 0x000e700000209400 */
[----:B-1----:R-:W1:Y:S02]  /*06c0*/  MUFU.RCP R0, R0 ;  /* 0x0000000000007308 */ /* 0x002e640000001000 */
[----:B-1----:R-:W-:-:S06]  /*06d0*/  VIADD R3, R0, 0xffffffe ;  /* 0x0ffffffe00037836 */ /* 0x002fcc0000000000 */
[----:B------:R-:W1:Y:S02]  /*06e0*/  F2I.FTZ.U32.TRUNC.NTZ R3, R3 ;  /* 0x0000000300037305 */ /* 0x000e64000021f000 */
[----:B-1----:R-:W-:-:S04]  /*06f0*/  IMAD.MOV R6, RZ, RZ, -R3 ;  /* 0x000000ffff067224 */ /* 0x002fc800078e0a03 */
[----:B------:R-:W-:Y:S01]  /*0700*/  IMAD R5, R6, R7, RZ ;  /* 0x0000000706057224 */ /* 0x000fe200078e02ff */
[----:B------:R-:W-:-:S03]  /*0710*/  IABS R6, R14 ;  /* 0x0000000e00067213 */ /* 0x000fc60000000000 */
[----:B------:R-:W-:-:S04]  /*0720*/  IMAD.HI.U32 R2, R3, R5, R2 ;  /* 0x0000000503027227 */ /* 0x000fc800078e0002 */
[----:B------:R-:W-:Y:S02]  /*0730*/  IMAD.MOV.U32 R3, RZ, RZ, R4 ;  /* 0x000000ffff037224 */ /* 0x000fe400078e0004 */
[----:B------:R-:W-:Y:S01]  /*0740*/  IMAD.MOV R0, RZ, RZ, -R6 ;  /* 0x000000ffff007224 */ /* 0x000fe200078e0a06 */
[----:B------:R-:W1:Y:S01]  /*0750*/  I2F.RP R4, R247 ;  /* 0x000000f700047306 */ /* 0x000e620000209400 */
[----:B------:R-:W-:-:S04]  /*0760*/  IMAD.HI.U32 R2, R2, R3, RZ ;  /* 0x0000000302027227 */ /* 0x000fc800078e00ff */
[----:B------:R-:W-:-:S03]  /*0770*/  IMAD R0, R2, R0, R3 ;  /* 0x0000000002007224 */ /* 0x000fc600078e0203 */
[----:B------:R-:W2:Y:S02]  /*0780*/  I2F.RP R3, R246 ;  /* 0x000000f600037306 */ /* 0x000ea40000209400 */
[----:B------:R-:W-:-:S06]  /*0790*/  ISETP.GT.U32.AND P1, PT, R7, R0, PT ;  /* 0x000000000700720c */ /* 0x000fcc0003f24070 */
[----:B-1----:R-:W1:Y:S07]  /*07a0*/  MUFU.RCP R4, R4 ;  /* 0x0000000400047308 */ /* 0x002e6e0000001000 */
[----:B------:R-:W-:Y:S01]  /*07b0*/  @!P1 IMAD.IADD R0, R0, 0x1, -R7 ;  /* 0x0000000100009824 */ /* 0x000fe200078e0a07 */
[----:B--2---:R-:W2:Y:S01]  /*07c0*/  MUFU.RCP R3, R3 ;  /* 0x0000000300037308 */ /* 0x004ea20000001000 */
[----:B------:R-:W-:Y:S01]  /*07d0*/  @!P1 VIADD R2, R2, 0x1 ;  /* 0x0000000102029836 */ /* 0x000fe20000000000 */
[----:B------:R-:W-:-:S02]  /*07e0*/  ISETP.NE.AND P1, PT, R14, RZ, PT ;  /* 0x000000ff0e00720c */ /* 0x000fc40003f25270 */
[----:B------:R-:W-:Y:S02]  /*07f0*/  ISETP.GE.U32.AND P0, PT, R0, R7, PT ;  /* 0x000000070000720c */ /* 0x000fe40003f06070 */
[----:B------:R-:W-:Y:S01]  /*0800*/  LOP3.LUT R0, R11, R14, RZ, 0x3c, !PT ;  /* 0x0000000e0b007212 */ /* 0x000fe200078e3cff */
[----:B-1----:R-:W-:-:S03]  /*0810*/  VIADD R6, R4, 0xffffffe ;  /* 0x0ffffffe04067836 */ /* 0x002fc60000000000 */
[----:B------:R-:W-:Y:S01]  /*0820*/  ISETP.GE.AND P2, PT, R0, RZ, PT ;  /* 0x000000ff0000720c */ /* 0x000fe20003f46270 */
[----:B------:R1:W3:Y:S01]  /*0830*/  F2I.FTZ.U32.TRUNC.NTZ R7, R6 ;  /* 0x0000000600077305 */ /* 0x0002e2000021f000 */
[----:B--2---:R-:W-:-:S05]  /*0840*/  VIADD R0, R3, 0xffffffe ;  /* 0x0ffffffe03007836 */ /* 0x004fca0000000000 */
[----:B------:R-:W-:Y:S02]  /*0850*/  @P0 VIADD R2, R2, 0x1 ;  /* 0x0000000102020836 */ /* 0x000fe40000000000 */
[----:B------:R-:W2:Y:S01]  /*0860*/  F2I.FTZ.U32.TRUNC.NTZ R3, R0 ;  /* 0x0000000000037305 */ /* 0x000ea2000021f000 */
[----:B-1----:R-:W-:-:S03]  /*0870*/  IMAD.MOV.U32 R6, RZ, RZ, RZ ;  /* 0x000000ffff067224 */ /* 0x002fc600078e00ff */
[----:B------:R-:W-:Y:S01]  /*0880*/  @!P2 IMAD.MOV R2, RZ, RZ, -R2 ;  /* 0x000000ffff02a224 */ /* 0x000fe200078e0a02 */
[----:B------:R-:W-:Y:S01]  /*0890*/  @!P1 LOP3.LUT R2, RZ, R14, RZ, 0x33, !PT ;  /* 0x0000000eff029212 */ /* 0x000fe200078e33ff */
[----:B---3--:R-:W-:-:S04]  /*08a0*/  IMAD.MOV R4, RZ, RZ, -R7 ;  /* 0x000000ffff047224 */ /* 0x008fc800078e0a07 */
[----:B------:R-:W-:Y:S02]  /*08b0*/  IMAD.SHL.U32 R13, R2, 0x200, RZ ;  /* 0x00000200020d7824 */ /* 0x000fe400078e00ff */
[----:B------:R-:W-:Y:S02]  /*08c0*/  IMAD R9, R4, R247, RZ ;  /* 0x000000f704097224 */ /* 0x000fe400078e02ff */
[----:B------:R-:W-:Y:S01]  /*08d0*/  VIADD R10, R13, 0x1 ;  /* 0x000000010d0a7836 */ /* 0x000fe20000000000 */
[----:B------:R-:W-:Y:S01]  /*08e0*/  STL [R1+0x4d0], R13 ;  /* 0x0004d00d01007387 */ /* 0x000fe20000100800 */
[----:B--2---:R-:W-:Y:S01]  /*08f0*/  IMAD.MOV R5, RZ, RZ, -R3 ;  /* 0x000000ffff057224 */ /* 0x004fe200078e0a03 */
[----:B------:R-:W-:Y:S01]  /*0900*/  IABS R8, R13 ;  /* 0x0000000d00087213 */ /* 0x000fe20000000000 */
[----:B------:R-:W-:Y:S01]  /*0910*/  IMAD.HI.U32 R245, R7, R9, R6 ;  /* 0x0000000907f57227 */ /* 0x000fe200078e0006 */
[----:B------:R1:W-:Y:S03]  /*0920*/  STL [R1+0x56b0], R10 ;  /* 0x0056b00a01007387 */ /* 0x0003e60000100800 */
[----:B------:R-:W-:Y:S01]  /*0930*/  IMAD.MOV R237, RZ, RZ, -R2 ;  /* 0x000000ffffed7224 */ /* 0x000fe200078e0a02 */
[----:B------:R-:W-:Y:S01]  /*0940*/  STL [R1+0x5b10], R246 ;  /* 0x005b10f601007387 */ /* 0x000fe20000100800 */
[----:B------:R-:W-:-:S02]  /*0950*/  IMAD R5, R5, R246, RZ ;  /* 0x000000f605057224 */ /* 0x000fc400078e02ff */
[----:B------:R-:W-:Y:S02]  /*0960*/  IMAD.MOV.U32 R2, RZ, RZ, RZ ;  /* 0x000000ffff027224 */ /* 0x000fe400078e00ff */
[----:B------:R-:W-:Y:S01]  /*0970*/  IMAD.HI.U32 R0, R245, R8, RZ ;  /* 0x00000008f5007227 */ /* 0x000fe200078e00ff */
[----:B-1----:R-:W-:-:S03]  /*0980*/  IABS R10, R10 ;  /* 0x0000000a000a7213 */ /* 0x002fc60000000000 */
[----:B------:R-:W-:-:S04]  /*0990*/  IMAD.HI.U32 R2, R3, R5, R2 ;  /* 0x0000000503027227 */ /* 0x000fc800078e0002 */
[----:B------:R-:W-:Y:S01]  /*09a0*/  IMAD.HI.U32 R4, R245, R10, RZ ;  /* 0x0000000af5047227 */ /* 0x000fe200078e00ff */
[----:B------:R1:W-:Y:S03]  /*09b0*/  STL [R1+0x434], R2 ;  /* 0x0004340201007387 */ /* 0x0003e60000100800 */
[----:B------:R-:W-:Y:S02]  /*09c0*/  IMAD R237, R14, R237, R11 ;  /* 0x000000ed0eed7224 */ /* 0x000fe400078e020b */
[----:B------:R-:W-:Y:S02]  /*09d0*/  IMAD.MOV R0, RZ, RZ, -R0 ;  /* 0x000000ffff007224 */ /* 0x000fe400078e0a00 */
[----:B------:R-:W-:Y:S02]  /*09e0*/  IMAD.MOV R4, RZ, RZ, -R4 ;  /* 0x000000ffff047224 */ /* 0x000fe400078e0a04 */
[----:B------:R-:W-:-:S02]  /*09f0*/  IMAD.IADD R237, R12, 0x1, R237 ;  /* 0x000000010ced7824 */ /* 0x000fc400078e02ed */
[C---:B-1----:R-:W-:Y:S02]  /*0a00*/  IMAD R2, R247.reuse, R0, R8 ;  /* 0x00000000f7027224 */ /* 0x042fe400078e0208 */
[----:B------:R-:W-:Y:S01]  /*0a10*/  IMAD R0, R247, R4, R10 ;  /* 0x00000004f7007224 */ /* 0x000fe200078e020a */
[----:B------:R-:W-:Y:S01]  /*0a20*/  STL [R1+0x5b14], R237 ;  /* 0x005b14ed01007387 */ /* 0x000fe20000100800 */
[----:B------:R-:W-:-:S03]  /*0a30*/  IMAD.HI.U32 R6, R7, R9, R6 ;  /* 0x0000000907067227 */ /* 0x000fc600078e0006 */
[----:B------:R1:W-:Y:S01]  /*0a40*/  STL [R1+0x420], R2 ;  /* 0x0004200201007387 */ /* 0x0003e20000100800 */
[C---:B------:R-:W-:Y:S02]  /*0a50*/  VIADD R7, R13.reuse, 0x2 ;  /* 0x000000020d077836 */ /* 0x040fe40000000000 */
[C---:B------:R-:W-:Y:S01]  /*0a60*/  VIADD R5, R13.reuse, 0x3 ;  /* 0x000000030d057836 */ /* 0x040fe20000000000 */
[----:B------:R2:W-:Y:S01]  /*0a70*/  STL [R1+0x41c], R0 ;  /* 0x00041c0001007387 */ /* 0x0005e20000100800 */
[C---:B------:R-:W-:Y:S01]  /*0a80*/  VIADD R3, R13.reuse, 0x4 ;  /* 0x000000040d037836 */ /* 0x040fe20000000000 */
[----:B------:R-:W-:Y:S01]  /*0a90*/  IABS R8, R7 ;  /* 0x0000000700087213 */ /* 0x000fe20000000000 */
[C---:B------:R-:W-:Y:S01]  /*0aa0*/  VIADD R17, R13.reuse, 0x7 ;  /* 0x000000070d117836 */ /* 0x040fe20000000000 */
[----:B------:R3:W-:Y:S01]  /*0ab0*/  STL [R1+0x56ac], R7 ;  /* 0x0056ac0701007387 */ /* 0x0007e20000100800 */
[----:B------:R-:W-:Y:S01]  /*0ac0*/  IABS R10, R5 ;  /* 0x00000005000a7213 */ /* 0x000fe20000000000 */
[C---:B-1----:R-:W-:Y:S01]  /*0ad0*/  VIADD R2, R13.reuse, 0x5 ;  /* 0x000000050d027836 */ /* 0x042fe20000000000 */
[----:B------:R-:W-:Y:S01]  /*0ae0*/  IABS R12, R3 ;  /* 0x00000003000c7213 */ /* 0x000fe20000000000 */
[----:B------:R-:W-:Y:S01]  /*0af0*/  STL [R1+0x56a8], R5 ;  /* 0x0056a80501007387 */ /* 0x000fe20000100800 */
[----:B------:R-:W-:-:S02]  /*0b00*/  VIADD R15, R13, 0x8 ;  /* 0x000000080d0f7836 */ /* 0x000fc40000000000 */
[C---:B--2---:R-:W-:Y:S01]  /*0b10*/  VIADD R0, R13.reuse, 0x6 ;  /* 0x000000060d007836 */ /* 0x044fe20000000000 */
[----:B------:R1:W-:Y:S01]  /*0b20*/  STL [R1+0x56a4], R3 ;  /* 0x0056a40301007387 */ /* 0x0003e20000100800 */
[----:B------:R-:W-:Y:S01]  /*0b30*/  IABS R14, R2 ;  /* 0x00000002000e7213 */ /* 0x000fe20000000000 */
[C---:B------:R-:W-:Y:S02]  /*0b40*/  VIADD R11, R13.reuse, 0x9 ;  /* 0x000000090d0b7836 */ /* 0x040fe40000000000 */
[----:B------:R2:W-:Y:S01]  /*0b50*/  STL [R1+0x56a0], R2 ;  /* 0x0056a00201007387 */ /* 0x0005e20000100800 */
[----:B------:R-:W-:Y:S01]  /*0b60*/  IABS R16, R0 ;  /* 0x0000000000107213 */ /* 0x000fe20000000000 */
[----:B---3--:R-:W-:Y:S02]  /*0b70*/  VIADD R7, R13, 0xb ;  /* 0x0000000b0d077836 */ /* 0x008fe40000000000 */
[----:B------:R3:W-:Y:S01]  /*0b80*/  STL [R1+0x569c], R0 ;  /* 0x00569c0001007387 */ /* 0x0007e20000100800 */
[----:B------:R-:W-:-:S03]  /*0b90*/  IMAD.HI.U32 R4, R245, R14, RZ ;  /* 0x0000000ef5047227 */ /* 0x000fc600078e00ff */
[----:B------:R-:W-:Y:S01]  /*0ba0*/  STL [R1+0x5698], R17 ;  /* 0x0056981101007387 */ /* 0x000fe20000100800 */
[----:B-1----:R-:W-:-:S03]  /*0bb0*/  IMAD.HI.U32 R3, R245, R12, RZ ;  /* 0x0000000cf5037227 */ /* 0x002fc600078e00ff */
[----:B------:R-:W-:Y:S01]  /*0bc0*/  STL [R1+0x5694], R15 ;  /* 0x0056940f01007387 */ /* 0x000fe20000100800 */
[----:B--2---:R-:W-:-:S03]  /*0bd0*/  IMAD.HI.U32 R2, R245, R10, RZ ;  /* 0x0000000af5027227 */ /* 0x004fc600078e00ff */
[----:B------:R-:W-:Y:S01]  /*0be0*/  STL [R1+0x5690], R11 ;  /* 0x0056900b01007387 */ /* 0x000fe20000100800 */
[----:B---3--:R-:W-:-:S04]  /*0bf0*/  IMAD.HI.U32 R0, R245, R8, RZ ;  /* 0x00000008f5007227 */ /* 0x008fc800078e00ff */
[----:B------:R-:W-:-:S04]  /*0c00*/  IMAD.HI.U32 R5, R245, R16, RZ ;  /* 0x00000010f5057227 */ /* 0x000fc800078e00ff */
[----:B------:R-:W-:Y:S02]  /*0c10*/  IMAD.MOV R0, RZ, RZ, -R0 ;  /* 0x000000ffff007224 */ /* 0x000fe400078e0a00 */
[----:B------:R-:W-:Y:S02]  /*0c20*/  IMAD.MOV R2, RZ, RZ, -R2 ;  /* 0x000000ffff027224 */ /* 0x000fe400078e0a02 */
[----:B------:R-:W-:Y:S02]  /*0c30*/  IMAD.MOV R3, RZ, RZ, -R3 ;  /* 0x000000ffff037224 */ /* 0x000fe400078e0a03 */
[----:B------:R-:W-:Y:S02]  /*0c40*/  IMAD.MOV R5, RZ, RZ, -R5 ;  /* 0x000000ffff057224 */ /* 0x000fe400078e0a05 */
[C---:B------:R-:W-:Y:S01]  /*0c50*/  IMAD R221, R247.reuse, R0, R8 ;  /* 0x00000000f7dd7224 */ /* 0x040fe200078e0208 */
[----:B------:R-:W-:Y:S01]  /*0c60*/  IABS R8, R17 ;  /* 0x0000001100087213 */ /* 0x000fe20000000000 */
[C---:B------:R-:W-:Y:S01]  /*0c70*/  IMAD R222, R247.reuse, R2, R10 ;  /* 0x00000002f7de7224 */ /* 0x040fe200078e020a */
[----:B------:R-:W-:Y:S01]  /*0c80*/  IABS R10, R15 ;  /* 0x0000000f000a7213 */ /* 0x000fe20000000000 */
[C---:B------:R-:W-:Y:S01]  /*0c90*/  IMAD R233, R247.reuse, R3, R12 ;  /* 0x00000003f7e97224 */ /* 0x040fe200078e020c */
[----:B------:R-:W-:Y:S01]  /*0ca0*/  IABS R12, R11 ;  /* 0x0000000b000c7213 */ /* 0x000fe20000000000 */
[----:B------:R-:W-:Y:S01]  /*0cb0*/  IMAD R223, R247, R5, R16 ;  /* 0x00000005f7df7224 */ /* 0x000fe200078e0210 */
[----:B------:R-:W-:Y:S01]  /*0cc0*/  IABS R16, R7 ;  /* 0x0000000700107213 */ /* 0x000fe20000000000 */
[----:B------:R-:W-:-:S04]  /*0cd0*/  IMAD.HI.U32 R0, R245, R8, RZ ;  /* 0x00000008f5007227 */ /* 0x000fc800078e00ff */
[----:B------:R-:W-:Y:S02]  /*0ce0*/  VIADD R9, R13, 0xa ;  /* 0x0000000a0d097836 */ /* 0x000fe40000000000 */
[----:B------:R-:W-:-:S03]  /*0cf0*/  IMAD.HI.U32 R2, R245, R10, RZ ;  /* 0x0000000af5027227 */ /* 0x000fc600078e00ff */
[----:B------:R-:W-:Y:S01]  /*0d00*/  STL [R1+0x568c], R9 ;  /* 0x00568c0901007387 */ /* 0x000fe20000100800 */
[----:B------:R-:W-:-:S03]  /*0d10*/  IMAD.HI.U32 R3, R245, R12, RZ ;  /* 0x0000000cf5037227 */ /* 0x000fc600078e00ff */
[----:B------:R1:W-:Y:S01]  /*0d20*/  STL [R1+0x5688], R7 ;  /* 0x0056880701007387 */ /* 0x0003e20000100800 */
[----:B------:R-:W-:-:S04]  /*0d30*/  IMAD.HI.U32 R5, R245, R16, RZ ;  /* 0x00000010f5057227 */ /* 0x000fc800078e00ff */
[----:B------:R-:W-:Y:S02]  /*0d40*/  IMAD.MOV R4, RZ, RZ, -R4 ;  /* 0x000000ffff047224 */ /* 0x000fe400078e0a04 */
[----:B------:R-:W-:Y:S02]  /*0d50*/  IMAD.MOV R0, RZ, RZ, -R0 ;  /* 0x000000ffff007224 */ /* 0x000fe400078e0a00 */
[----:B------:R-:W-:Y:S02]  /*0d60*/  IMAD.MOV R2, RZ, RZ, -R2 ;  /* 0x000000ffff027224 */ /* 0x000fe400078e0a02 */
[----:B------:R-:W-:Y:S02]  /*0d70*/  IMAD.MOV R3, RZ, RZ, -R3 ;  /* 0x000000ffff037224 */ /* 0x000fe400078e0a03 */
[----:B------:R-:W-:Y:S02]  /*0d80*/  IMAD.MOV R5, RZ, RZ, -R5 ;  /* 0x000000ffff057224 */ /* 0x000fe400078e0a05 */
[C---:B------:R-:W-:Y:S01]  /*0d90*/  IMAD R232, R247.reuse, R4, R14 ;  /* 0x00000004f7e87224 */ /* 0x040fe200078e020e */
[----:B------:R-:W-:Y:S01]  /*0da0*/  IABS R14, R9 ;  /* 0x00000009000e7213 */ /* 0x000fe20000000000 */
[----:B-1----:R-:W-:-:S02]  /*0db0*/  IMAD R7, R247, R0, R8 ;  /* 0x00000000f7077224 */ /* 0x002fc400078e0208 */
[C---:B------:R-:W-:Y:S02]  /*0dc0*/  IMAD R2, R247.reuse, R2, R10 ;  /* 0x00000002f7027224 */ /* 0x040fe400078e020a */
[C---:B------:R-:W-:Y:S01]  /*0dd0*/  IMAD R0, R247.reuse, R3, R12 ;  /* 0x00000003f7007224 */ /* 0x040fe200078e020c */
[----:B------:R1:W-:Y:S01]  /*0de0*/  STL [R1+0x404], R7 ;  /* 0x0004040701007387 */ /* 0x0003e20000100800 */
[----:B------:R-:W-:Y:S02]  /*0df0*/  IMAD R246, R247, R5, R16 ;  /* 0x00000005f7f67224 */ /* 0x000fe400078e0210 */
[----:B------:R-:W-:Y:S01]  /*0e00*/  VIADD R8, R13, 0xc ;  /* 0x0000000c0d087836 */ /* 0x000fe20000000000 */
[----:B------:R2:W-:Y:S01]  /*0e10*/  STL [R1+0x400], R2 ;  /* 0x0004000201007387 */ /* 0x0005e20000100800 */
[----:B------:R-:W-:-:S03]  /*0e20*/  IMAD.HI.U32 R4, R245, R14, RZ ;  /* 0x0000000ef5047227 */ /* 0x000fc600078e00ff */
[----:B------:R3:W-:Y:S01]  /*0e30*/  STL [R1+0x3fc], R0 ;  /* 0x0003fc0001007387 */ /* 0x0007e20000100800 */
[C---:B------:R-:W-:Y:S02]  /*0e40*/  VIADD R9, R13.reuse, 0xd ;  /* 0x0000000d0d097836 */ /* 0x040fe40000000000 */
[C---:B-1----:R-:W-:Y:S01]  /*0e50*/  VIADD R7, R13.reuse, 0xe ;  /* 0x0000000e0d077836 */ /* 0x042fe20000000000 */
[----:B------:R-:W-:Y:S01]  /*0e60*/  STL [R1+0x5b18], R246 ;  /* 0x005b18f601007387 */ /* 0x000fe20000100800 */
[----:B------:R-:W-:Y:S01]  /*0e70*/  IMAD.MOV R4, RZ, RZ, -R4 ;  /* 0x000000ffff047224 */ /* 0x000fe200078e0a04 */
[----:B------:R-:W-:Y:S01]  /*0e80*/  IABS R10, R9 ;  /* 0x00000009000a7213 */ /* 0x000fe20000000000 */
[----:B--2---:R-:W-:Y:S01]  /*0e90*/  VIADD R2, R13, 0xf ;  /* 0x0000000f0d027836 */ /* 0x004fe20000000000 */
[----:B------:R1:W-:Y:S01]  /*0ea0*/  STL [R1+0x5684], R8 ;  /* 0x0056840801007387 */ /* 0x0003e20000100800 */
[----:B------:R-:W-:Y:S01]  /*0eb0*/  IMAD R231, R247, R4, R14 ;  /* 0x00000004f7e77224 */ /* 0x000fe200078e020e */
[----:B------:R-:W-:Y:S01]  /*0ec0*/  IABS R12, R7 ;  /* 0x00000007000c7213 */ /* 0x000fe20000000000 */
[----:B---3--:R-:W-:Y:S01]  /*0ed0*/  VIADD R0, R13, 0x10 ;  /* 0x000000100d007836 */ /* 0x008fe20000000000 */
[----:B------:R-:W-:Y:S01]  /*0ee0*/  STL [R1+0x5680], R9 ;  /* 0x0056800901007387 */ /* 0x000fe20000100800 */
[----:B------:R-:W-:-:S02]  /*0ef0*/  IABS R14, R2 ;  /* 0x00000002000e7213 */ /* 0x000fc40000000000 */
[C---:B------:R-:W-:Y:S01]  /*0f00*/  IMAD.HI.U32 R3, R245.reuse, R12, RZ ;  /* 0x0000000cf5037227 */ /* 0x040fe200078e00ff */
[----:B------:R-:W-:Y:S01]  /*0f10*/  STL [R1+0x567c], R7 ;  /* 0x00567c0701007387 */ /* 0x000fe20000100800 */
[----:B------:R-:W-:Y:S02]  /*0f20*/  IABS R16, R0 ;  /* 0x0000000000107213 */ /* 0x000fe40000000000 */
[----:B-1----:R-:W-:Y:S01]  /*0f30*/  IABS R8, R8 ;  /* 0x0000000800087213 */ /* 0x002fe20000000000 */
[----:B------:R1:W-:Y:S01]  /*0f40*/  STL [R1+0x5678], R2 ;  /* 0x0056780201007387 */ /* 0x0003e20000100800 */
[----:B------:R-:W-:-:S03]  /*0f50*/  IMAD.HI.U32 R4, R245, R14, RZ ;  /* 0x0000000ef5047227 */ /* 0x000fc600078e00ff */
[----:B------:R2:W-:Y:S01]  /*0f60*/  STL [R1+0x5674], R0 ;  /* 0x0056740001007387 */ /* 0x0005e20000100800 */
[----:B------:R-:W-:-:S04]  /*0f70*/  IMAD.HI.U32 R5, R245, R16, RZ ;  /* 0x00000010f5057227 */ /* 0x000fc800078e00ff */
[----:B------:R-:W-:Y:S02]  /*0f80*/  IMAD.MOV R3, RZ, RZ, -R3 ;  /* 0x000000ffff037224 */ /* 0x000fe400078e0a03 */
[----:B-1----:R-:W-:-:S04]  /*0f90*/  IMAD.HI.U32 R2, R245, R10, RZ ;  /* 0x0000000af5027227 */ /* 0x002fc800078e00ff */
[----:B--2---:R-:W-:-:S04]  /*0fa0*/  IMAD.HI.U32 R0, R245, R8, RZ ;  /* 0x00000008f5007227 */ /* 0x004fc800078e00ff */
[----:B------:R-:W-:Y:S02]  /*0fb0*/  IMAD.MOV R0, RZ, RZ, -R0 ;  /* 0x000000ffff007224 */ /* 0x000fe400078e0a00 */
[----:B------:R-:W-:Y:S02]  /*0fc0*/  IMAD.MOV R2, RZ, RZ, -R2 ;  /* 0x000000ffff027224 */ /* 0x000fe400078e0a02 */
[C---:B------:R-:W-:Y:S02]  /*0fd0*/  IMAD R239, R247.reuse, R0, R8 ;  /* 0x00000000f7ef7224 */ /* 0x040fe400078e0208 */
[----:B------:R-:W-:Y:S02]  /*0fe0*/  IMAD R0, R247, R2, R10 ;  /* 0x00000002f7007224 */ /* 0x000fe400078e020a */
[----:B------:R-:W-:Y:S01]  /*0ff0*/  IMAD.MOV R4, RZ, RZ, -R4 ;  /* 0x000000ffff047224 */ /* 0x000fe200078e0a04 */
[----:B------:R-:W-:Y:S01]  /*1000*/  STL [R1+0x5b1c], R239 ;  /* 0x005b1cef01007387 */ /* 0x000fe20000100800 */
[----:B------:R-:W-:-:S02]  /*1010*/  IMAD.MOV R5, RZ, RZ, -R5 ;  /* 0x000000ffff057224 */ /* 0x000fc400078e0a05 */
[C---:B------:R-:W-:Y:S01]  /*1020*/  IMAD R3, R247.reuse, R3, R12 ;  /* 0x00000003f7037224 */ /* 0x040fe200078e020c */
[----:B------:R1:W-:Y:S01]  /*1030*/  STL [R1+0x3ec], R0 ;  /* 0x0003ec0001007387 */ /* 0x0003e20000100800 */
[----:B------:R-:W-:Y:S02]  /*1040*/  IMAD R2, R247, R4, R14 ;  /* 0x00000004f7027224 */ /* 0x000fe400078e020e */
[C---:B------:R-:W-:Y:S01]  /*1050*/  VIADD R7, R13.reuse, 0x11 ;  /* 0x000000110d077836 */ /* 0x040fe20000000000 */
[----:B------:R2:W-:Y:S01]  /*1060*/  STL [R1+0x3e8], R3 ;  /* 0x0003e80301007387 */ /* 0x0005e20000100800 */
[C---:B------:R-:W-:Y:S02]  /*1070*/  VIADD R4, R13.reuse, 0x12 ;  /* 0x000000120d047836 */ /* 0x040fe40000000000 */
[----:B------:R-:W-:Y:S01]  /*1080*/  VIADD R9, R13, 0x26 ;  /* 0x000000260d097836 */ /* 0x000fe20000000000 */
[----:B------:R3:W-:Y:S01]  /*1090*/  STL [R1+0x3e4], R2 ;  /* 0x0003e40201007387 */ /* 0x0007e20000100800 */
[----:B------:R-:W-:Y:S01]  /*10a0*/  IABS R8, R7 ;  /* 0x0000000700087213 */ /* 0x000fe20000000000 */
[----:B-1----:R-:W-:Y:S01]  /*10b0*/  IMAD R0, R247, R5, R16 ;  /* 0x00000005f7007224 */ /* 0x002fe200078e0210 */
[----:B------:R-:W-:Y:S01]  /*10c0*/  IABS R10, R4 ;  /* 0x00000004000a7213 */ /* 0x000fe20000000000 */
[----:B--2---:R-:W-:-:S03]  /*10d0*/  VIADD R3, R13, 0x13 ;  /* 0x000000130d037836 */ /* 0x004fc60000000000 */
[----:B------:R1:W-:Y:S01]  /*10e0*/  STL [R1+0x3e0], R0 ;  /* 0x0003e00001007387 */ /* 0x0003e20000100800 */
[----:B---3--:R-:W-:-:S03]  /*10f0*/  VIADD R2, R13, 0x14 ;  /* 0x000000140d027836 */ /* 0x008fc60000000000 */
[----:B------:R-:W-:Y:S01]  /*1100*/  STL [R1+0x5670], R7 ;  /* 0x0056700701007387 */ /* 0x000fe20000100800 */
[----:B------:R-:W-:-:S03]  /*1110*/  IABS R12, R3 ;  /* 0x00000003000c7213 */ /* 0x000fc60000000000 */
[----:B------:R2:W-:Y:S01]  /*1120*/  STL [R1+0x566c], R4 ;  /* 0x00566c0401007387 */ /* 0x0005e20000100800 */
[----:B------:R-:W-:Y:S01]  /*1130*/  IABS R14, R2 ;  /* 0x00000002000e7213 */ /* 0x000fe20000000000 */
[----:B-1----:R-:W-:Y:S02]  /*1140*/  VIADD R0, R13, 0x15 ;  /* 0x000000150d007836 */ /* 0x002fe40000000000 */
[----:B------:R1:W-:Y:S03]  /*1150*/  STL [R1+0x5668], R3 ;  /* 0x0056680301007387 */ /* 0x0003e60000100800 */
[----:B------:R-:W-:Y:S01]  /*1160*/  IABS R16, R0 ;  /* 0x0000000000107213 */ /* 0x000fe20000000000 */
[----:B------:R3:W-:Y:S01]  /*1170*/  STL [R1+0x5664], R2 ;  /* 0x0056640201007387 */ /* 0x0007e20000100800 */
[----:B--2---:R-:W-:-:S03]  /*1180*/  IMAD.HI.U32 R4, R245, R14, RZ ;  /* 0x0000000ef5047227 */ /* 0x004fc600078e00ff */
[----:B------:R2:W-:Y:S01]  /*1190*/  STL [R1+0x5660], R0 ;  /* 0x0056600001007387 */ /* 0x0005e20000100800 */
[----:B-1----:R-:W-:-:S04]  /*11a0*/  IMAD.HI.U32 R3, R245, R12, RZ ;  /* 0x0000000cf5037227 */ /* 0x002fc800078e00ff */
[----:B---3--:R-:W-:-:S04]  /*11b0*/  IMAD.HI.U32 R2, R245, R10, RZ ;  /* 0x0000000af5027227 */ /* 0x008fc800078e00ff */
[----:B--2---:R-:W-:-:S04]  /*11c0*/  IMAD.HI.U32 R0, R245, R8, RZ ;  /* 0x00000008f5007227 */ /* 0x004fc800078e00ff */
[----:B------:R-:W-:Y:S02]  /*11d0*/  IMAD.MOV R0, RZ, RZ, -R0 ;  /* 0x000000ffff007224 */ /* 0x000fe400078e0a00 */
[----:B------:R-:W-:Y:S02]  /*11e0*/  IMAD.MOV R2, RZ, RZ, -R2 ;  /* 0x000000ffff027224 */ /* 0x000fe400078e0a02 */
[----:B------:R-:W-:-:S04]  /*11f0*/  IMAD.HI.U32 R5, R245, R16, RZ ;  /* 0x00000010f5057227 */ /* 0x000fc800078e00ff */
[C---:B------:R-:W-:Y:S02]  /*1200*/  IMAD R7, R247.reuse, R0, R8 ;  /* 0x00000000f7077224 */ /* 0x040fe400078e0208 */
[----:B------:R-:W-:Y:S02]  /*1210*/  IMAD.MOV R3, RZ, RZ, -R3 ;  /* 0x000000ffff037224 */ /* 0x000fe400078e0a03 */
[C---:B------:R-:W-:Y:S01]  /*1220*/  IMAD R0, R247.reuse, R2, R10 ;  /* 0x00000002f7007224 */ /* 0x040fe200078e020a */
[----:B------:R1:W-:Y:S01]  /*1230*/  STL [R1+0x3dc], R7 ;  /* 0x0003dc0701007387 */ /* 0x0003e20000100800 */
[----:B------:R-:W-:Y:S02]  /*1240*/  IMAD.MOV R4, RZ, RZ, -R4 ;  /* 0x000000ffff047224 */ /* 0x000fe400078e0a04 */
[----:B------:R-:W-:Y:S01]  /*1250*/  IMAD.MOV R5, RZ, RZ, -R5 ;  /* 0x000000ffff057224 */ /* 0x000fe200078e0a05 */
[----:B------:R2:W-:Y:S01]  /*1260*/  STL [R1+0x3d8], R0 ;  /* 0x0003d80001007387 */ /* 0x0005e20000100800 */
[----:B------:R-:W-:-:S02]  /*1270*/  IMAD R3, R247, R3, R12 ;  /* 0x00000003f7037224 */ /* 0x000fc400078e020c */
[----:B------:R-:W-:Y:S02]  /*1280*/  IMAD R2, R247, R4, R14 ;  /* 0x00000004f7027224 */ /* 0x000fe400078e020e */
[C---:B------:R-:W-:Y:S01]  /*1290*/  VIADD R4, R13.reuse, 0x17 ;  /* 0x000000170d047836 */ /* 0x040fe20000000000 */
[----:B------:R3:W-:Y:S01]  /*12a0*/  STL [R1+0x3d4], R3 ;  /* 0x0003d40301007387 */ /* 0x0007e20000100800 */
[----:B-1----:R-:W-:Y:S02]  /*12b0*/  VIADD R7, R13, 0x16 ;  /* 0x000000160d077836 */ /* 0x002fe40000000000 */
[----:B--2---:R-:W-:Y:S01]  /*12c0*/  IMAD R0, R247, R5, R16 ;  /* 0x00000005f7007224 */ /* 0x004fe200078e0210 */
[----:B------:R1:W-:Y:S02]  /*12d0*/  STL [R1+0x3d0], R2 ;  /* 0x0003d00201007387 */ /* 0x0003e40000100800 */
[----:B------:R-:W-:Y:S02]  /*12e0*/  IABS R8, R7 ;  /* 0x0000000700087213 */ /* 0x000fe40000000000 */
[----:B------:R-:W-:Y:S01]  /*12f0*/  IABS R10, R4 ;  /* 0x00000004000a7213 */ /* 0x000fe20000000000 */
[----:B------:R2:W-:Y:S01]  /*1300*/  STL [R1+0x3cc], R0 ;  /* 0x0003cc0001007387 */ /* 0x0005e20000100800 */
[----:B---3--:R-:W-:-:S03]  /*1310*/  VIADD R3, R13, 0x18 ;  /* 0x000000180d037836 */ /* 0x008fc60000000000 */
[----:B------:R-:W-:Y:S01]  /*1320*/  STL [R1+0x565c], R7 ;  /* 0x00565c0701007387 */ /* 0x000fe20000100800 */
[C---:B-1----:R-:W-:Y:S01]  /*1330*/  VIADD R2, R13.reuse, 0x19 ;  /* 0x000000190d027836 */ /* 0x042fe20000000000 */
[----:B------:R-:W-:Y:S02]  /*1340*/  IABS R12, R3 ;  /* 0x00000003000c7213 */ /* 0x000fe40000000000 */
[----:B------:R1:W-:Y:S01]  /*1350*/  STL [R1+0x5658], R4 ;  /* 0x0056580401007387 */ /* 0x0003e20000100800 */
[----:B--2---:R-:W-:Y:S01]  /*1360*/  VIADD R0, R13, 0x1a ;  /* 0x0000001a0d007836 */ /* 0x004fe20000000000 */
[----:B------:R-:W-:Y:S02]  /*1370*/  IABS R14, R2 ;  /* 0x00000002000e7213 */ /* 0x000fe40000000000 */
[----:B------:R2:W-:Y:S02]  /*1380*/  STL [R1+0x5654], R3 ;  /* 0x0056540301007387 */ /* 0x0005e40000100800 */
[----:B------:R-:W-:-:S02]  /*1390*/  IABS R16, R0 ;  /* 0x0000000000107213 */ /* 0x000fc40000000000 */
[----:B------:R3:W-:Y:S01]  /*13a0*/  STL [R1+0x5650], R2 ;  /* 0x0056500201007387 */ /* 0x0007e20000100800 */
[----:B-1----:R-:W-:-:S03]  /*13b0*/  IMAD.HI.U32 R4, R245, R14, RZ ;  /* 0x0000000ef5047227 */ /* 0x002fc600078e00ff */
[----:B------:R1:W-:Y:S01]  /*13c0*/  STL [R1+0x564c], R0 ;  /* 0x00564c0001007387 */ /* 0x0003e20000100800 */
[----:B--2---:R-:W-:-:S04]  /*13d0*/  IMAD.HI.U32 R3, R245, R12, RZ ;  /* 0x0000000cf5037227 */ /* 0x004fc800078e00ff */
[----:B---3--:R-:W-:-:S04]  /*13e0*/  IMAD.HI.U32 R2, R245, R10, RZ ;  /* 0x0000000af5027227 */ /* 0x008fc800078e00ff */
[----:B-1----:R-:W-:-:S04]  /*13f0*/  IMAD.HI.U32 R0, R245, R8, RZ ;  /* 0x00000008f5007227 */ /* 0x002fc800078e00ff */
[----:B------:R-:W-:Y:S02]  /*1400*/  IMAD.MOV R0, RZ, RZ, -R0 ;  /* 0x000000ffff007224 */ /* 0x000fe400078e0a00 */
[----:B------:R-:W-:Y:S02]  /*1410*/  IMAD.MOV R2, RZ, RZ, -R2 ;  /* 0x000000ffff027224 */ /* 0x000fe400078e0a02 */
[----:B------:R-:W-:-:S04]  /*1420*/  IMAD.HI.U32 R5, R245, R16, RZ ;  /* 0x00000010f5057227 */ /* 0x000fc800078e00ff */
[C---:B------:R-:W-:Y:S02]  /*1430*/  IMAD R7, R247.reuse, R0, R8 ;  /* 0x00000000f7077224 */ /* 0x040fe400078e0208 */
[C---:B------:R-:W-:Y:S02]  /*1440*/  IMAD R0, R247.reuse, R2, R10 ;  /* 0x00000002f7007224 */ /* 0x040fe400078e020a */
[----:B------:R-:W-:Y:S01]  /*1450*/  IMAD.MOV R3, RZ, RZ, -R3 ;  /* 0x000000ffff037224 */ /* 0x000fe200078e0a03 */
        /* <DEDUP_REMOVED lines=8> */
[C---:B-1----:R-:W-:Y:S02]  /*14e0*/  VIADD R7, R13.reuse, 0x1b ;  /* 0x0000001b0d077836 */ /* 0x042fe40000000000 */
[----:B------:R-:W-:Y:S01]  /*14f0*/  VIADD R3, R13, 0x1d ;  /* 0x0000001d0d037836 */ /* 0x000fe20000000000 */
[----:B------:R-:W-:Y:S01]  /*1500*/  IABS R10, R4 ;  /* 0x00000004000a7213 */ /* 0x000fe20000000000 */
[----:B--2---:R-:W-:Y:S01]  /*1510*/  IMAD R0, R247, R5, R16 ;  /* 0x00000005f7007224 */ /* 0x004fe200078e0210 */
[----:B------:R-:W-:Y:S02]  /*1520*/  IABS R8, R7 ;  /* 0x0000000700087213 */ /* 0x000fe40000000000 */
[----:B------:R-:W-:-:S02]  /*1530*/  IABS R12, R3 ;  /* 0x00000003000c7213 */ /* 0x000fc40000000000 */
[----:B------:R1:W-:Y:S01]  /*1540*/  STL [R1+0x3b8], R0 ;  /* 0x0003b80001007387 */ /* 0x0003e20000100800 */
[----:B---3--:R-:W-:-:S03]  /*1550*/  VIADD R2, R13, 0x1e ;  /* 0x0000001e0d027836 */ /* 0x008fc60000000000 */
[----:B------:R-:W-:Y:S02]  /*1560*/  STL [R1+0x5648], R7 ;  /* 0x0056480701007387 */ /* 0x000fe40000100800 */
[----:B------:R-:W-:Y:S02]  /*1570*/  IABS R14, R2 ;  /* 0x00000002000e7213 */ /* 0x000fe40000000000 */
[----:B------:R2:W-:Y:S01]  /*1580*/  STL [R1+0x5644], R4 ;  /* 0x0056440401007387 */ /* 0x0005e20000100800 */
[----:B-1----:R-:W-:-:S03]  /*1590*/  VIADD R0, R13, 0x1f ;  /* 0x0000001f0d007836 */ /* 0x002fc60000000000 */
[----:B------:R1:W-:Y:S02]  /*15a0*/  STL [R1+0x5640], R3 ;  /* 0x0056400301007387 */ /* 0x0003e40000100800 */
[----:B------:R-:W-:Y:S02]  /*15b0*/  IABS R16, R0 ;  /* 0x0000000000107213 */ /* 0x000fe40000000000 */
        /* <DEDUP_REMOVED lines=43> */
[C---:B------:R-:W-:Y:S02]  /*1870*/  IMAD R7, R247.reuse, R0, R8 ;  /* 0x00000000f7077224 */ /* 0x040fe400078e0208 */
[----:B------:R-:W-:Y:S02]  /*1880*/  IMAD.MOV R2, RZ, RZ, -R2 ;  /* 0x000000ffff027224 */ /* 0x000fe400078e0a02 */
[----:B------:R-:W-:Y:S01]  /*1890*/  IMAD R0, R247, R3, R12 ;  /* 0x00000003f7007224 */ /* 0x000fe200078e020c */
[----:B------:R1:W-:Y:S01]  /*18a0*/  STL [R1+0x3a0], R7 ;  /* 0x0003a00701007387 */ /* 0x0003e20000100800 */
[----:B------:R-:W-:-:S02]  /*18b0*/  VIADD R8, R13, 0x25 ;  /* 0x000000250d087836 */ /* 0x000fc40000000000 */
[----:B------:R-:W-:Y:S01]  /*18c0*/  IMAD.HI.U32 R5, R245, R16, RZ ;  /* 0x00000010f5057227 */ /* 0x000fe200078e00ff */
[----:B------:R2:W-:Y:S03]  /*18d0*/  STL [R1+0x398], R0 ;  /* 0x0003980001007387 */ /* 0x0005e60000100800 */
[----:B------:R-:W-:Y:S01]  /*18e0*/  IMAD R218, R247, R2, R10 ;  /* 0x00000002f7da7224 */ /* 0x000fe200078e020a */
[----:B------:R3:W-:Y:S01]  /*18f0*/  STL [R1+0x5620], R8 ;  /* 0x0056200801007387 */ /* 0x0007e20000100800 */
[C---:B------:R-:W-:Y:S01]  /*1900*/  VIADD R2, R13.reuse, 0x28 ;  /* 0x000000280d027836 */ /* 0x040fe20000000000 */
[----:B------:R-:W-:Y:S01]  /*1910*/  IABS R10, R9 ;  /* 0x00000009000a7213 */ /* 0x000fe20000000000 */
[----:B-1----:R-:W-:Y:S01]  /*1920*/  VIADD R7, R13, 0x27 ;  /* 0x000000270d077836 */ /* 0x002fe20000000000 */
[----:B------:R1:W-:Y:S01]  /*1930*/  STL [R1+0x561c], R9 ;  /* 0x00561c0901007387 */ /* 0x0003e20000100800 */
[----:B------:R-:W-:-:S02]  /*1940*/  IMAD.MOV R5, RZ, RZ, -R5 ;  /* 0x000000ffff057224 */ /* 0x000fc400078e0a05 */
[----:B--2---:R-:W-:Y:S01]  /*1950*/  VIADD R0, R13, 0x29 ;  /* 0x000000290d007836 */ /* 0x004fe20000000000 */
[----:B------:R-:W-:Y:S01]  /*1960*/  STL [R1+0x5618], R7 ;  /* 0x0056180701007387 */ /* 0x000fe20000100800 */
[----:B------:R-:W-:Y:S01]  /*1970*/  IMAD.MOV R4, RZ, RZ, -R4 ;  /* 0x000000ffff047224 */ /* 0x000fe200078e0a04 */
[----:B---3--:R-:W-:Y:S01]  /*1980*/  IABS R8, R8 ;  /* 0x0000000800087213 */ /* 0x008fe20000000000 */
[C---:B------:R-:W-:Y:S01]  /*1990*/  IMAD R216, R247.reuse, R5, R16 ;  /* 0x00000005f7d87224 */ /* 0x040fe200078e0210 */
[----:B------:R2:W-:Y:S01]  /*19a0*/  STL [R1+0x5614], R2 ;  /* 0x0056140201007387 */ /* 0x0005e20000100800 */
[----:B------:R-:W-:Y:S01]  /*19b0*/  IMAD R217, R247, R4, R14 ;  /* 0x00000004f7d97224 */ /* 0x000fe200078e020e */
[----:B------:R-:W-:Y:S01]  /*19c0*/  IABS R16, R0 ;  /* 0x0000000000107213 */ /* 0x000fe20000000000 */
[----:B-1----:R-:W-:Y:S01]  /*19d0*/  VIADD R9, R13, 0x35 ;  /* 0x000000350d097836 */ /* 0x002fe20000000000 */
[----:B------:R1:W-:Y:S01]  /*19e0*/  STL [R1+0x5610], R0 ;  /* 0x0056100001007387 */ /* 0x0003e20000100800 */
[----:B------:R-:W-:-:S02]  /*19f0*/  IABS R12, R7 ;  /* 0x00000007000c7213 */ /* 0x000fc40000000000 */
[----:B------:R-:W-:Y:S01]  /*1a00*/  IABS R14, R2 ;  /* 0x00000002000e7213 */ /* 0x000fe20000000000 */
[----:B------:R-:W-:-:S04]  /*1a10*/  IMAD.HI.U32 R5, R245, R16, RZ ;  /* 0x00000010f5057227 */ /* 0x000fc800078e00ff */
[----:B--2---:R-:W-:-:S04]  /*1a20*/  IMAD.HI.U32 R2, R245, R10, RZ ;  /* 0x0000000af5027227 */ /* 0x004fc800078e00ff */
[----:B-1----:R-:W-:-:S04]  /*1a30*/  IMAD.HI.U32 R0, R245, R8, RZ ;  /* 0x00000008f5007227 */ /* 0x002fc800078e00ff */
[----:B------:R-:W-:Y:S02]  /*1a40*/  IMAD.MOV R0, RZ, RZ, -R0 ;  /* 0x000000ffff007224 */ /* 0x000fe400078e0a00 */
[----:B------:R-:W-:-:S04]  /*1a50*/  IMAD.HI.U32 R3, R245, R12, RZ ;  /* 0x0000000cf5037227 */ /* 0x000fc800078e00ff */
        /* <DEDUP_REMOVED lines=70> */
[----:B------:R-:W-:Y:S02]  /*1ec0*/  IMAD.MOV R3, RZ, RZ, -R3 ;  /* 0x000000ffff037224 */ /* 0x000fe400078e0a03 */
[C---:B------:R-:W-:Y:S02]  /*1ed0*/  IMAD R7, R247.reuse, R0, R8 ;  /* 0x00000000f7077224 */ /* 0x040fe400078e0208 */
[C---:B------:R-:W-:Y:S01]  /*1ee0*/  IMAD R2, R247.reuse, R2, R10 ;  /* 0x00000002f7027224 */ /* 0x040fe200078e020a */
[----:B------:R-:W-:Y:S01]  /*1ef0*/  IABS R10, R9 ;  /* 0x00000009000a7213 */ /* 0x000fe20000000000 */
[----:B------:R-:W-:Y:S01]  /*1f00*/  IMAD R0, R247, R3, R12 ;  /* 0x00000003f7007224 */ /* 0x000fe200078e020c */
[----:B------:R1:W-:Y:S01]  /*1f10*/  STL [R1+0x364], R7 ;  /* 0x0003640701007387 */ /* 0x0003e20000100800 */
[----:B------:R-:W-:-:S02]  /*1f20*/  VIADD R8, R13, 0x34 ;  /* 0x000000340d087836 */ /* 0x000fc40000000000 */
[----:B------:R-:W-:Y:S01]  /*1f30*/  IMAD.HI.U32 R5, R245, R16, RZ ;  /* 0x00000010f5057227 */ /* 0x000fe200078e00ff */
[----:B------:R2:W-:Y:S03]  /*1f40*/  STL [R1+0x360], R2 ;  /* 0x0003600201007387 */ /* 0x0005e60000100800 */
[----:B------:R-:W-:Y:S01]  /*1f50*/  IMAD.MOV R5, RZ, RZ, -R5 ;  /* 0x000000ffff057224 */ /* 0x000fe200078e0a05 */
[----:B------:R3:W-:Y:S01]  /*1f60*/  STL [R1+0x35c], R0 ;  /* 0x00035c0001007387 */ /* 0x0007e20000100800 */
[----:B------:R-:W-:Y:S02]  /*1f70*/  IMAD.MOV R4, RZ, RZ, -R4 ;  /* 0x000000ffff047224 */ /* 0x000fe400078e0a04 */
[----:B-1----:R-:W-:Y:S01]  /*1f80*/  VIADD R7, R13, 0x36 ;  /* 0x000000360d077836 */ /* 0x002fe20000000000 */
[----:B------:R1:W-:Y:S01]  /*1f90*/  STL [R1+0x55e4], R8 ;  /* 0x0055e40801007387 */ /* 0x0003e20000100800 */
[----:B------:R-:W-:-:S02]  /*1fa0*/  IMAD R220, R247, R5, R16 ;  /* 0x00000005f7dc7224 */ /* 0x000fc400078e0210 */
[----:B--2---:R-:W-:Y:S01]  /*1fb0*/  VIADD R2, R13, 0x37 ;  /* 0x000000370d027836 */ /* 0x004fe20000000000 */
[----:B------:R-:W-:Y:S01]  /*1fc0*/  STL [R1+0x55e0], R9 ;  /* 0x0055e00901007387 */ /* 0x000fe20000100800 */
[----:B------:R-:W-:Y:S01]  /*1fd0*/  IMAD R206, R247, R4, R14 ;  /* 0x00000004f7ce7224 */ /* 0x000fe200078e020e */
[----:B------:R-:W-:Y:S01]  /*1fe0*/  IABS R12, R7 ;  /* 0x00000007000c7213 */ /* 0x000fe20000000000 */
[----:B---3--:R-:W-:Y:S01]  /*1ff0*/  VIADD R0, R13, 0x38 ;  /* 0x000000380d007836 */ /* 0x008fe20000000000 */
[----:B------:R-:W-:Y:S01]  /*2000*/  STL [R1+0x55dc], R7 ;  /* 0x0055dc0701007387 */ /* 0x000fe20000100800 */
[----:B------:R-:W-:Y:S02]  /*2010*/  IABS R14, R2 ;  /* 0x00000002000e7213 */ /* 0x000fe40000000000 */
[----:B-1----:R-:W-:Y:S01]  /*2020*/  IABS R8, R8 ;  /* 0x0000000800087213 */ /* 0x002fe20000000000 */
[----:B------:R1:W-:Y:S01]  /*2030*/  STL [R1+0x55d8], R2 ;  /* 0x0055d80201007387 */ /* 0x0003e20000100800 */
[----:B------:R-:W-:Y:S01]  /*2040*/  IABS R16, R0 ;  /* 0x0000000000107213 */ /* 0x000fe20000000000 */
[----:B------:R-:W-:-:S02]  /*2050*/  IMAD.HI.U32 R3, R245, R12, RZ ;  /* 0x0000000cf5037227 */ /* 0x000fc400078e00ff */
[----:B------:R2:W-:Y:S02]  /*2060*/  STL [R1+0x55d4], R0 ;  /* 0x0055d40001007387 */ /* 0x0005e40000100800 */
[----:B------:R-:W-:-:S04]  /*2070*/  IMAD.HI.U32 R4, R245, R14, RZ ;  /* 0x0000000ef5047227 */ /* 0x000fc800078e00ff */
[----:B-1----:R-:W-:-:S04]  /*2080*/  IMAD.HI.U32 R2, R245, R10, RZ ;  /* 0x0000000af5027227 */ /* 0x002fc800078e00ff */
        /* <DEDUP_REMOVED lines=63> */
[----:B------:R-:W-:Y:S02]  /*2480*/  STL [R1+0x55b4], R3 ;  /* 0x0055b40301007387 */ /* 0x000fe40000100800 */
[----:B------:R-:W-:-:S02]  /*2490*/  IABS R16, R0 ;  /* 0x0000000000107213 */ /* 0x000fc40000000000 */
[----:B------:R2:W-:Y:S01]  /*24a0*/  STL [R1+0x55b0], R2 ;  /* 0x0055b00201007387 */ /* 0x0005e20000100800 */
[----:B-1----:R-:W-:-:S03]  /*24b0*/  IMAD.HI.U32 R4, R245, R14, RZ ;  /* 0x0000000ef5047227 */ /* 0x002fc600078e00ff */
[----:B------:R1:W-:Y:S01]  /*24c0*/  STL [R1+0x55ac], R0 ;  /* 0x0055ac0001007387 */ /* 0x0003e20000100800 */
[----:B------:R-:W-:-:S04]  /*24d0*/  IMAD.HI.U32 R5, R245, R16, RZ ;  /* 0x00000010f5057227 */ /* 0x000fc800078e00ff */
[----:B--2---:R-:W-:-:S04]  /*24e0*/  IMAD.HI.U32 R2, R245, R10, RZ ;  /* 0x0000000af5027227 */ /* 0x004fc800078e00ff */
[----:B-1----:R-:W-:-:S04]  /*24f0*/  IMAD.HI.U32 R0, R245, R8, RZ ;  /* 0x00000008f5007227 */ /* 0x002fc800078e00ff */
[----:B------:R-:W-:Y:S02]  /*2500*/  IMAD.MOV R0, RZ, RZ, -R0 ;  /* 0x000000ffff007224 */ /* 0x000fe400078e0a00 */
[----:B------:R-:W-:Y:S02]  /*2510*/  IMAD.MOV R2, RZ, RZ, -R2 ;  /* 0x000000ffff027224 */ /* 0x000fe400078e0a02 */
[C---:B------:R-:W-:Y:S02]  /*2520*/  IMAD R7, R247.reuse, R0, R8 ;  /* 0x00000000f7077224 */ /* 0x040fe400078e0208 */
[----:B------:R-:W-:Y:S02]  /*2530*/  IMAD R0, R247, R2, R10 ;  /* 0x00000002f7007224 */ /* 0x000fe400078e020a */
[----:B------:R-:W-:Y:S01]  /*2540*/  IMAD.HI.U32 R3, R245, R12, RZ ;  /* 0x0000000cf5037227 */ /* 0x000fe200078e00ff */
[----:B------:R1:W-:Y:S03]  /*2550*/  STL [R1+0x328], R7 ;  /* 0x0003280701007387 */ /* 0x0003e60000100800 */
[----:B------:R-:W-:Y:S01]  /*2560*/  IMAD.MOV R4, RZ, RZ, -R4 ;  /* 0x000000ffff047224 */ /* 0x000fe200078e0a04 */
[----:B------:R2:W-:Y:S01]  /*2570*/  STL [R1+0x324], R0 ;  /* 0x0003240001007387 */ /* 0x0005e20000100800 */
[----:B------:R-:W-:-:S02]  /*2580*/  IMAD.MOV R5, RZ, RZ, -R5 ;  /* 0x000000ffff057224 */ /* 0x000fc400078e0a05 */
[----:B------:R-:W-:Y:S02]  /*2590*/  IMAD.MOV R3, RZ, RZ, -R3 ;  /* 0x000000ffff037224 */ /* 0x000fe400078e0a03 */
[----:B------:R-:W-:Y:S02]  /*25a0*/  IMAD R2, R247, R4, R14 ;  /* 0x00000004f7027224 */ /* 0x000fe400078e020e */
[----:B-1----:R-:W-:Y:S02]  /*25b0*/  VIADD R7, R13, 0x43 ;  /* 0x000000430d077836 */ /* 0x002fe40000000000 */
[C---:B------:R-:W-:Y:S01]  /*25c0*/  IMAD R219, R247.reuse, R3, R12 ;  /* 0x00000003f7db7224 */ /* 0x040fe200078e020c */
[----:B------:R1:W-:Y:S01]  /*25d0*/  STL [R1+0x31c], R2 ;  /* 0x00031c0201007387 */ /* 0x0003e20000100800 */
[----:B--2---:R-:W-:Y:S01]  /*25e0*/  IMAD R0, R247, R5, R16 ;  /* 0x00000005f7007224 */ /* 0x004fe200078e0210 */
[----:B------:R-:W-:Y:S01]  /*25f0*/  IABS R8, R7 ;  /* 0x0000000700087213 */ /* 0x000fe20000000000 */
[----:B------:R-:W-:-:S02]  /*2600*/  VIADD R4, R13, 0x44 ;  /* 0x000000440d047836 */ /* 0x000fc40000000000 */
[C---:B------:R-:W-:Y:S01]  /*2610*/  VIADD R3, R13.reuse, 0x45 ;  /* 0x000000450d037836 */ /* 0x040fe20000000000 */
[----:B------:R2:W-:Y:S02]  /*2620*/  STL [R1+0x318], R0 ;  /* 0x0003180001007387 */ /* 0x0005e40000100800 */
[----:B------:R-:W-:Y:S01]  /*2630*/  IABS R10, R4 ;  /* 0x00000004000a7213 */ /* 0x000fe20000000000 */
[----:B-1----:R-:W-:Y:S01]  /*2640*/  VIADD R2, R13, 0x46 ;  /* 0x000000460d027836 */ /* 0x002fe20000000000 */
[----:B------:R-:W-:Y:S01]  /*2650*/  STL [R1+0x55a8], R7 ;  /* 0x0055a80701007387 */ /* 0x000fe20000100800 */
[----:B------:R-:W-:-:S03]  /*2660*/  IABS R12, R3 ;  /* 0x00000003000c7213 */ /* 0x000fc60000000000 */
[----:B------:R1:W-:Y:S01]  /*2670*/  STL [R1+0x55a4], R4 ;  /* 0x0055a40401007387 */ /* 0x0003e20000100800 */
[----:B--2---:R-:W-:Y:S01]  /*2680*/  VIADD R0, R13, 0x47 ;  /* 0x000000470d007836 */ /* 0x004fe20000000000 */
[----:B------:R-:W-:Y:S02]  /*2690*/  IABS R14, R2 ;  /* 0x00000002000e7213 */ /* 0x000fe40000000000 */
[----:B------:R2:W-:Y:S02]  /*26a0*/  STL [R1+0x55a0], R3 ;  /* 0x0055a00301007387 */ /* 0x0005e40000100800 */
[----:B------:R-:W-:Y:S02]  /*26b0*/  IABS R16, R0 ;  /* 0x0000000000107213 */ /* 0x000fe40000000000 */
        /* <DEDUP_REMOVED lines=157> */
[C---:B------:R-:W-:Y:S02]  /*3090*/  IMAD R211, R247.reuse, R3, R12 ;  /* 0x00000003f7d37224 */ /* 0x040fe400078e020c */
[----:B--2---:R-:W-:Y:S01]  /*30a0*/  IMAD R0, R247, R5, R16 ;  /* 0x00000005f7007224 */ /* 0x004fe200078e0210 */
[----:B------:R-:W-:Y:S01]  /*30b0*/  IABS R8, R7 ;  /* 0x0000000700087213 */ /* 0x000fe20000000000 */
[----:B------:R-:W-:-:S02]  /*30c0*/  VIADD R4, R13, 0x5d ;  /* 0x0000005d0d047836 */ /* 0x000fc40000000000 */
[C---:B------:R-:W-:Y:S01]  /*30d0*/  VIADD R3, R13.reuse, 0x5e ;  /* 0x0000005e0d037836 */ /* 0x040fe20000000000 */
[----:B------:R1:W-:Y:S01]  /*30e0*/  STL [R1+0x2b4], R0 ;  /* 0x0002b40001007387 */ /* 0x0003e20000100800 */
[C---:B------:R-:W-:Y:S01]  /*30f0*/  VIADD R2, R13.reuse, 0x5f ;  /* 0x0000005f0d027836 */ /* 0x040fe20000000000 */
[----:B------:R-:W-:Y:S02]  /*3100*/  IABS R10, R4 ;  /* 0x00000004000a7213 */ /* 0x000fe40000000000 */
[----:B------:R-:W-:Y:S01]  /*3110*/  STL [R1+0x5544], R7 ;  /* 0x0055440701007387 */ /* 0x000fe20000100800 */
[----:B------:R-:W-:Y:S02]  /*3120*/  IABS R12, R3 ;  /* 0x00000003000c7213 */ /* 0x000fe40000000000 */
[----:B------:R-:W-:Y:S01]  /*3130*/  IABS R14, R2 ;  /* 0x00000002000e7213 */ /* 0x000fe20000000000 */
        /* <DEDUP_REMOVED lines=66> */
[----:B------:R3:W-:Y:S01]  /*3560*/  STL [R1+0x551c], R7 ;  /* 0x00551c0701007387 */ /* 0x0007e20000100800 */
[C---:B-1----:R-:W-:Y:S01]  /*3570*/  VIADD R2, R13.reuse, 0x69 ;  /* 0x000000690d027836 */ /* 0x042fe20000000000 */
[----:B------:R-:W-:Y:S02]  /*3580*/  IABS R12, R3 ;  /* 0x00000003000c7213 */ /* 0x000fe40000000000 */
[----:B------:R1:W-:Y:S01]  /*3590*/  STL [R1+0x5518], R4 ;  /* 0x0055180401007387 */ /* 0x0003e20000100800 */
[C---:B--2---:R-:W-:Y:S01]  /*35a0*/  VIADD R0, R13.reuse, 0x6a ;  /* 0x0000006a0d007836 */ /* 0x044fe20000000000 */
[----:B------:R-:W-:Y:S02]  /*35b0*/  IABS R14, R2 ;  /* 0x00000002000e7213 */ /* 0x000fe40000000000 */
[----:B------:R2:W-:Y:S01]  /*35c0*/  STL [R1+0x5514], R3 ;  /* 0x0055140301007387 */ /* 0x0005e20000100800 */
[----:B---3--:R-:W-:Y:S01]  /*35d0*/  VIADD R7, R13, 0x6b ;  /* 0x0000006b0d077836 */ /* 0x008fe20000000000 */
        /* <DEDUP_REMOVED lines=10> */
[C---:B------:R-:W-:Y:S01]  /*3680*/  IMAD R238, R247.reuse, R0, R8 ;  /* 0x00000000f7ee7224 */ /* 0x040fe200078e0208 */
[----:B------:R-:W-:Y:S01]  /*3690*/  IABS R8, R7 ;  /* 0x0000000700087213 */ /* 0x000fe20000000000 */
[----:B------:R-:W-:Y:S02]  /*36a0*/  IMAD.MOV R3, RZ, RZ, -R3 ;  /* 0x000000ffff037224 */ /* 0x000fe400078e0a03 */
[C---:B------:R-:W-:Y:S02]  /*36b0*/  IMAD R0, R247.reuse, R2, R10 ;  /* 0x00000002f7007224 */ /* 0x040fe400078e020a */
[----:B------:R-:W-:Y:S02]  /*36c0*/  IMAD.MOV R4, RZ, RZ, -R4 ;  /* 0x000000ffff047224 */ /* 0x000fe400078e0a04 */
[----:B------:R-:W-:Y:S01]  /*36d0*/  IMAD.MOV R5, RZ, RZ, -R5 ;  /* 0x000000ffff057224 */ /* 0x000fe200078e0a05 */
[----:B------:R1:W-:Y:S01]  /*36e0*/  STL [R1+0x284], R0 ;  /* 0x0002840001007387 */ /* 0x0003e20000100800 */
[----:B------:R-:W-:-:S02]  /*36f0*/  IMAD R3, R247, R3, R12 ;  /* 0x00000003f7037224 */ /* 0x000fc400078e020c */
[----:B------:R-:W-:Y:S02]  /*3700*/  IMAD R2, R247, R4, R14 ;  /* 0x00000004f7027224 */ /* 0x000fe400078e020e */
[----:B------:R-:W-:Y:S01]  /*3710*/  VIADD R4, R13, 0x6c ;  /* 0x0000006c0d047836 */ /* 0x000fe20000000000 */
[----:B------:R2:W-:Y:S01]  /*3720*/  STL [R1+0x280], R3 ;  /* 0x0002800301007387 */ /* 0x0005e20000100800 */
[----:B-1----:R-:W-:-:S03]  /*3730*/  IMAD R0, R247, R5, R16 ;  /* 0x00000005f7007224 */ /* 0x002fc600078e0210 */
[----:B------:R1:W-:Y:S01]  /*3740*/  STL [R1+0x27c], R2 ;  /* 0x00027c0201007387 */ /* 0x0003e20000100800 */
[----:B------:R-:W-:-:S03]  /*3750*/  IABS R10, R4 ;  /* 0x00000004000a7213 */ /* 0x000fc60000000000 */
[----:B------:R3:W-:Y:S01]  /*3760*/  STL [R1+0x278], R0 ;  /* 0x0002780001007387 */ /* 0x0007e20000100800 */
[----:B--2---:R-:W-:-:S03]  /*3770*/  VIADD R3, R13, 0x6d ;  /* 0x0000006d0d037836 */ /* 0x004fc60000000000 */
[----:B------:R-:W-:Y:S01]  /*3780*/  STL [R1+0x5508], R7 ;  /* 0x0055080701007387 */ /* 0x000fe20000100800 */
[C---:B-1----:R-:W-:Y:S01]  /*3790*/  VIADD R2, R13.reuse, 0x6e ;  /* 0x0000006e0d027836 */ /* 0x042fe20000000000 */
[----:B------:R-:W-:Y:S02]  /*37a0*/  IABS R12, R3 ;  /* 0x00000003000c7213 */ /* 0x000fe40000000000 */
[----:B------:R1:W-:Y:S01]  /*37b0*/  STL [R1+0x5504], R4 ;  /* 0x0055040401007387 */ /* 0x0003e20000100800 */
[----:B---3--:R-:W-:Y:S01]  /*37c0*/  VIADD R0, R13, 0x6f ;  /* 0x0000006f0d007836 */ /* 0x008fe20000000000 */
        /* <DEDUP_REMOVED lines=12> */
[----:B------:R-:W-:Y:S02]  /*3890*/  IMAD.MOV R3, RZ, RZ, -R3 ;  /* 0x000000ffff037224 */ /* 0x000fe400078e0a03 */
[C---:B------:R-:W-:Y:S02]  /*38a0*/  IMAD R7, R247.reuse, R0, R8 ;  /* 0x00000000f7077224 */ /* 0x040fe400078e0208 */
[----:B------:R-:W-:Y:S02]  /*38b0*/  IMAD.MOV R4, RZ, RZ, -R4 ;  /* 0x000000ffff047224 */ /* 0x000fe400078e0a04 */
[C---:B------:R-:W-:Y:S01]  /*38c0*/  IMAD R0, R247.reuse, R2, R10 ;  /* 0x00000002f7007224 */ /* 0x040fe200078e020a */
[----:B------:R1:W-:Y:S01]  /*38d0*/  STL [R1+0x274], R7 ;  /* 0x0002740701007387 */ /* 0x0003e20000100800 */
[----:B------:R-:W-:Y:S02]  /*38e0*/  IMAD.MOV R5, RZ, RZ, -R5 ;  /* 0x000000ffff057224 */ /* 0x000fe400078e0a05 */
[C---:B------:R-:W-:Y:S01]  /*38f0*/  IMAD R3, R247.reuse, R3, R12 ;  /* 0x00000003f7037224 */ /* 0x040fe200078e020c */
[----:B------:R2:W-:Y:S01]  /*3900*/  STL [R1+0x270], R0 ;  /* 0x0002700001007387 */ /* 0x0005e20000100800 */
[----:B------:R-:W-:-:S02]  /*3910*/  IMAD R2, R247, R4, R14 ;  /* 0x00000004f7027224 */ /* 0x000fc400078e020e */
[C---:B------:R-:W-:Y:S01]  /*3920*/  VIADD R4, R13.reuse, 0x71 ;  /* 0x000000710d047836 */ /* 0x040fe20000000000 */
[----:B------:R3:W-:Y:S01]  /*3930*/  STL [R1+0x26c], R3 ;  /* 0x00026c0301007387 */ /* 0x0007e20000100800 */
[C---:B------:R-:W-:Y:S02]  /*3940*/  VIADD R12, R13.reuse, 0xb8 ;  /* 0x000000b80d0c7836 */ /* 0x040fe40000000000 */
[----:B-1----:R-:W-:Y:S01]  /*3950*/  VIADD R7, R13, 0x70 ;  /* 0x000000700d077836 */ /* 0x002fe20000000000 */
[----:B------:R1:W-:Y:S01]  /*3960*/  STL [R1+0x268], R2 ;  /* 0x0002680201007387 */ /* 0x0003e20000100800 */
[----:B------:R-:W-:Y:S01]  /*3970*/  IABS R10, R4 ;  /* 0x00000004000a7213 */ /* 0x000fe20000000000 */
[----:B--2---:R-:W-:Y:S02]  /*3980*/  IMAD R0, R247, R5, R16 ;  /* 0x00000005f7007224 */ /* 0x004fe400078e0210 */
[----:B------:R-:W-:Y:S01]  /*3990*/  IABS R8, R7 ;  /* 0x0000000700087213 */ /* 0x000fe20000000000 */
[----:B---3--:R-:W-:-:S02]  /*39a0*/  VIADD R3, R13, 0x72 ;  /* 0x000000720d037836 */ /* 0x008fc40000000000 */
[----:B------:R2:W-:Y:S01]  /*39b0*/  STL [R1+0x264], R0 ;  /* 0x0002640001007387 */ /* 0x0005e20000100800 */
[----:B------:R-:W-:-:S03]  /*39c0*/  IMAD.HI.U32 R5, R245, R10, RZ ;  /* 0x0000000af5057227 */ /* 0x000fc600078e00ff */
[----:B------:R-:W-:Y:S01]  /*39d0*/  STL [R1+0x54f4], R7 ;  /* 0x0054f40701007387 */ /* 0x000fe20000100800 */
[C---:B-1----:R-:W-:Y:S02]  /*39e0*/  VIADD R2, R13.reuse, 0x73 ;  /* 0x000000730d027836 */ /* 0x042fe40000000000 */
[----:B------:R-:W-:Y:S01]  /*39f0*/  IMAD.MOV R5, RZ, RZ, -R5 ;  /* 0x000000ffff057224 */ /* 0x000fe200078e0a05 */
[----:B------:R1:W-:Y:S01]  /*3a00*/  STL [R1+0x54f0], R4 ;  /* 0x0054f00401007387 */ /* 0x0003e20000100800 */
[----:B--2---:R-:W-:-:S03]  /*3a10*/  VIADD R0, R13, 0x74 ;  /* 0x000000740d007836 */ /* 0x004fc60000000000 */
[----:B------:R2:W-:Y:S04]  /*3a20*/  STL [R1+0x54ec], R3 ;  /* 0x0054ec0301007387 */ /* 0x0005e80000100800 */
[----:B------:R3:W-:Y:S01]  /*3a30*/  STL [R1+0x54e8], R2 ;  /* 0x0054e80201007387 */ /* 0x0007e20000100800 */
[----:B-1----:R-:W-:-:S03]  /*3a40*/  IABS R4, R3 ;  /* 0x0000000300047213 */ /* 0x002fc60000000000 */
[----:B------:R1:W-:Y:S01]  /*3a50*/  STL [R1+0x54e4], R0 ;  /* 0x0054e40001007387 */ /* 0x0003e20000100800 */
[----:B--2---:R-:W-:Y:S01]  /*3a60*/  IMAD.HI.U32 R3, R245, R8, RZ ;  /* 0x00000008f5037227 */ /* 0x004fe200078e00ff */
[----:B---3--:R-:W-:-:S03]  /*3a70*/  IABS R2, R2 ;  /* 0x0000000200027213 */ /* 0x008fc60000000000 */
[----:B------:R-:W-:Y:S02]  /*3a80*/  IMAD.MOV R3, RZ, RZ, -R3 ;  /* 0x000000ffff037224 */ /* 0x000fe400078e0a03 */
[----:B------:R-:W-:Y:S01]  /*3a90*/  IMAD.HI.U32 R7, R245, R4, RZ ;  /* 0x00000004f5077227 */ /* 0x000fe200078e00ff */
[----:B-1----:R-:W-:-:S03]  /*3aa0*/  IABS R0, R0 ;  /* 0x0000000000007213 */ /* 0x002fc60000000000 */
[----:B------:R-:W-:-:S04]  /*3ab0*/  IMAD.HI.U32 R9, R245, R2, RZ ;  /* 0x00000002f5097227 */ /* 0x000fc800078e00ff */
[C---:B------:R-:W-:Y:S02]  /*3ac0*/  IMAD R8, R247.reuse, R3, R8 ;  /* 0x00000003f7087224 */ /* 0x040fe400078e0208 */
[----:B------:R-:W-:Y:S02]  /*3ad0*/  IMAD.MOV R9, RZ, RZ, -R9 ;  /* 0x000000ffff097224 */ /* 0x000fe400078e0a09 */
[----:B------:R-:W-:Y:S01]  /*3ae0*/  IMAD.MOV R7, RZ, RZ, -R7 ;  /* 0x000000ffff077224 */ /* 0x000fe200078e0a07 */
[----:B------:R1:W-:Y:S01]  /*3af0*/  STL [R1+0x260], R8 ;  /* 0x0002600801007387 */ /* 0x0003e20000100800 */
[C---:B------:R-:W-:Y:S02]  /*3b00*/  IMAD R3, R247.reuse, R5, R10 ;  /* 0x00000005f7037224 */ /* 0x040fe400078e020a */
[C---:B------:R-:W-:Y:S02]  /*3b10*/  IMAD R2, R247.reuse, R9, R2 ;  /* 0x00000009f7027224 */ /* 0x040fe400078e0202 */
[----:B------:R-:W-:Y:S01]  /*3b20*/  IMAD R239, R247, R7, R4 ;  /* 0x00000007f7ef7224 */ /* 0x000fe200078e0204 */
[----:B------:R2:W-:Y:S01]  /*3b30*/  STL [R1+0x25c], R3 ;  /* 0x00025c0301007387 */ /* 0x0005e20000100800 */
[----:B------:R-:W-:-:S03]  /*3b40*/  IMAD.HI.U32 R11, R245, R0, RZ ;  /* 0x00000000f50b7227 */ /* 0x000fc600078e00ff */
[----:B------:R-:W-:Y:S01]  /*3b50*/  STL [R1+0x254], R2 ;  /* 0x0002540201007387 */ /* 0x000fe20000100800 */
[C---:B-1----:R-:W-:Y:S02]  /*3b60*/  VIADD R8, R13.reuse, 0x75 ;  /* 0x000000750d087836 */ /* 0x042fe40000000000 */
[C---:B------:R-:W-:Y:S02]  /*3b70*/  VIADD R7, R13.reuse, 0x76 ;  /* 0x000000760d077836 */ /* 0x040fe40000000000 */
[C---:B------:R-:W-:Y:S01]  /*3b80*/  VIADD R5, R13.reuse, 0x77 ;  /* 0x000000770d057836 */ /* 0x040fe20000000000 */
[----:B------:R1:W-:Y:S01]  /*3b90*/  STL [R1+0x54e0], R8 ;  /* 0x0054e00801007387 */ /* 0x0003e20000100800 */
[C---:B--2---:R-:W-:Y:S01]  /*3ba0*/  VIADD R3, R13.reuse, 0x78 ;  /* 0x000000780d037836 */ /* 0x044fe20000000000 */
[----:B------:R-:W-:Y:S01]  /*3bb0*/  IABS R10, R8 ;  /* 0x00000008000a7213 */ /* 0x000fe20000000000 */
[----:B------:R-:W-:Y:S01]  /*3bc0*/  IMAD.MOV R11, RZ, RZ, -R11 ;  /* 0x000000ffff0b7224 */ /* 0x000fe200078e0a0b */
[----:B------:R-:W-:Y:S01]  /*3bd0*/  STL [R1+0x54dc], R7 ;  /* 0x0054dc0701007387 */ /* 0x000fe20000100800 */
[----:B------:R-:W-:-:S02]  /*3be0*/  VIADD R4, R13, 0x79 ;  /* 0x000000790d047836 */ /* 0x000fc40000000000 */
[----:B------:R-:W-:Y:S01]  /*3bf0*/  IMAD R213, R247, R11, R0 ;  /* 0x0000000bf7d57224 */ /* 0x000fe200078e0200 */
[----:B------:R2:W-:Y:S01]  /*3c00*/  STL [R1+0x54d8], R5 ;  /* 0x0054d80501007387 */ /* 0x0005e20000100800 */
[C---:B------:R-:W-:Y:S01]  /*3c10*/  IMAD.HI.U32 R11, R245.reuse, R10, RZ ;  /* 0x0000000af50b7227 */ /* 0x040fe200078e00ff */
[----:B-1----:R-:W-:Y:S02]  /*3c20*/  IABS R8, R7 ;  /* 0x0000000700087213 */ /* 0x002fe40000000000 */
[----:B------:R1:W-:Y:S01]  /*3c30*/  STL [R1+0x54d4], R3 ;  /* 0x0054d40301007387 */ /* 0x0003e20000100800 */
[----:B------:R-:W-:Y:S01]  /*3c40*/  IABS R0, R4 ;  /* 0x0000000400007213 */ /* 0x000fe20000000000 */
[----:B------:R-:W-:Y:S02]  /*3c50*/  IMAD.MOV R11, RZ, RZ, -R11 ;  /* 0x000000ffff0b7224 */ /* 0x000fe400078e0a0b */
[----:B------:R-:W-:Y:S01]  /*3c60*/  IMAD.HI.U32 R9, R245, R8, RZ ;  /* 0x00000008f5097227 */ /* 0x000fe200078e00ff */
[----:B------:R3:W-:Y:S01]  /*3c70*/  STL [R1+0x54d0], R4 ;  /* 0x0054d00401007387 */ /* 0x0007e20000100800 */
[----:B--2---:R-:W-:-:S02]  /*3c80*/  IABS R5, R5 ;  /* 0x0000000500057213 */ /* 0x004fc40000000000 */
[----:B------:R-:W-:Y:S01]  /*3c90*/  IMAD.MOV R9, RZ, RZ, -R9 ;  /* 0x000000ffff097224 */ /* 0x000fe200078e0a09 */
[----:B-1----:R-:W-:Y:S02]  /*3ca0*/  IABS R3, R3 ;  /* 0x0000000300037213 */ /* 0x002fe40000000000 */
[----:B------:R-:W-:-:S04]  /*3cb0*/  IMAD.HI.U32 R7, R245, R5, RZ ;  /* 0x00000005f5077227 */ /* 0x000fc800078e00ff */
[----:B---3--:R-:W-:-:S04]  /*3cc0*/  IMAD.HI.U32 R4, R245, R3, RZ ;  /* 0x00000003f5047227 */ /* 0x008fc800078e00ff */
[----:B------:R-:W-:-:S04]  /*3cd0*/  IMAD.HI.U32 R2, R245, R0, RZ ;  /* 0x00000000f5027227 */ /* 0x000fc800078e00ff */
[----:B------:R-:W-:Y:S02]  /*3ce0*/  IMAD.MOV R7, RZ, RZ, -R7 ;  /* 0x000000ffff077224 */ /* 0x000fe400078e0a07 */
[C---:B------:R-:W-:Y:S02]  /*3cf0*/  IMAD R10, R247.reuse, R11, R10 ;  /* 0x0000000bf70a7224 */ /* 0x040fe400078e020a */
[----:B------:R-:W-:Y:S02]  /*3d00*/  IMAD.MOV R4, RZ, RZ, -R4 ;  /* 0x000000ffff047224 */ /* 0x000fe400078e0a04 */
[C---:B------:R-:W-:Y:S01]  /*3d10*/  IMAD R8, R247.reuse, R9, R8 ;  /* 0x00000009f7087224 */ /* 0x040fe200078e0208 */
[----:B------:R-:W-:Y:S01]  /*3d20*/  STL [R1+0x24c], R10 ;  /* 0x00024c0a01007387 */ /* 0x000fe20000100800 */
[----:B------:R-:W-:Y:S02]  /*3d30*/  IMAD.MOV R2, RZ, RZ, -R2 ;  /* 0x000000ffff027224 */ /* 0x000fe400078e0a02 */
[C---:B------:R-:W-:Y:S01]  /*3d40*/  IMAD R5, R247.reuse, R7, R5 ;  /* 0x00000007f7057224 */ /* 0x040fe200078e0205 */
[----:B------:R1:W-:Y:S01]  /*3d50*/  STL [R1+0x248], R8 ;  /* 0x0002480801007387 */ /* 0x0003e20000100800 */
[----:B------:R-:W-:-:S02]  /*3d60*/  IMAD R3, R247, R4, R3 ;  /* 0x00000004f7037224 */ /* 0x000fc400078e0203 */
[----:B------:R-:W-:Y:S01]  /*3d70*/  IMAD R0, R247, R2, R0 ;  /* 0x00000002f7007224 */ /* 0x000fe200078e0200 */
[----:B------:R2:W-:Y:S01]  /*3d80*/  STL [R1+0x244], R5 ;  /* 0x0002440501007387 */ /* 0x0005e20000100800 */
[C---:B------:R-:W-:Y:S02]  /*3d90*/  VIADD R7, R13.reuse, 0x7b ;  /* 0x0000007b0d077836 */ /* 0x040fe40000000000 */
[C---:B------:R-:W-:Y:S01]  /*3da0*/  VIADD R4, R13.reuse, 0x7e ;  /* 0x0000007e0d047836 */ /* 0x040fe20000000000 */
[----:B------:R3:W-:Y:S01]  /*3db0*/  STL [R1+0x240], R3 ;  /* 0x0002400301007387 */ /* 0x0007e20000100800 */
[----:B-1----:R-:W-:-:S03]  /*3dc0*/  VIADD R8, R13, 0x7a ;  /* 0x0000007a0d087836 */ /* 0x002fc60000000000 */
[----:B------:R1:W-:Y:S01]  /*3dd0*/  STL [R1+0x23c], R0 ;  /* 0x00023c0001007387 */ /* 0x0003e20000100800 */
[C---:B--2---:R-:W-:Y:S01]  /*3de0*/  VIADD R5, R13.reuse, 0x7c ;  /* 0x0000007c0d057836 */ /* 0x044fe20000000000 */
[----:B------:R-:W-:Y:S02]  /*3df0*/  IABS R10, R8 ;  /* 0x00000008000a7213 */ /* 0x000fe40000000000 */
[----:B------:R2:W-:Y:S01]  /*3e00*/  STL [R1+0x54cc], R8 ;  /* 0x0054cc0801007387 */ /* 0x0005e20000100800 */
[----:B---3--:R-:W-:-:S03]  /*3e10*/  VIADD R3, R13, 0x7d ;  /* 0x0000007d0d037836 */ /* 0x008fc60000000000 */
[----:B------:R-:W-:Y:S01]  /*3e20*/  STL [R1+0x54c8], R7 ;  /* 0x0054c80701007387 */ /* 0x000fe20000100800 */
[C---:B------:R-:W-:Y:S01]  /*3e30*/  IMAD.HI.U32 R11, R245.reuse, R10, RZ ;  /* 0x0000000af50b7227 */ /* 0x040fe200078e00ff */
[----:B-1----:R-:W-:Y:S02]  /*3e40*/  IABS R0, R4 ;  /* 0x0000000400007213 */ /* 0x002fe40000000000 */
[----:B------:R1:W-:Y:S01]  /*3e50*/  STL [R1+0x54c4], R5 ;  /* 0x0054c40501007387 */ /* 0x0003e20000100800 */
[----:B------:R-:W-:Y:S01]  /*3e60*/  IMAD.MOV R11, RZ, RZ, -R11 ;  /* 0x000000ffff0b7224 */ /* 0x000fe200078e0a0b */
[----:B--2---:R-:W-:Y:S01]  /*3e70*/  IABS R8, R7 ;  /* 0x0000000700087213 */ /* 0x004fe20000000000 */
[C---:B------:R-:W-:Y:S01]  /*3e80*/  IMAD.HI.U32 R2, R245.reuse, R0, RZ ;  /* 0x00000000f5027227 */ /* 0x040fe200078e00ff */
[----:B------:R2:W-:Y:S03]  /*3e90*/  STL [R1+0x54c0], R3 ;  /* 0x0054c00301007387 */ /* 0x0005e60000100800 */
[----:B------:R-:W-:Y:S01]  /*3ea0*/  IMAD.HI.U32 R9, R245, R8, RZ ;  /* 0x00000008f5097227 */ /* 0x000fe200078e00ff */
[----:B------:R3:W-:Y:S01]  /*3eb0*/  STL [R1+0x54bc], R4 ;  /* 0x0054bc0401007387 */ /* 0x0007e20000100800 */
[----:B-1----:R-:W-:-:S02]  /*3ec0*/  IABS R5, R5 ;  /* 0x0000000500057213 */ /* 0x002fc40000000000 */
[----:B------:R-:W-:Y:S02]  /*3ed0*/  IMAD.MOV R9, RZ, RZ, -R9 ;  /* 0x000000ffff097224 */ /* 0x000fe400078e0a09 */
[----:B------:R-:W-:Y:S01]  /*3ee0*/  IMAD R10, R247, R11, R10 ;  /* 0x0000000bf70a7224 */ /* 0x000fe200078e020a */
[----:B--2---:R-:W-:Y:S01]  /*3ef0*/  IABS R3, R3 ;  /* 0x0000000300037213 */ /* 0x004fe20000000000 */
[----:B------:R-:W-:-:S03]  /*3f00*/  IMAD.HI.U32 R7, R245, R5, RZ ;  /* 0x00000005f5077227 */ /* 0x000fc600078e00ff */
[----:B------:R-:W-:Y:S01]  /*3f10*/  STL [R1+0x238], R10 ;  /* 0x0002380a01007387 */ /* 0x000fe20000100800 */
[----:B---3--:R-:W-:-:S04]  /*3f20*/  IMAD.HI.U32 R4, R245, R3, RZ ;  /* 0x00000003f5047227 */ /* 0x008fc800078e00ff */
[----:B------:R-:W-:Y:S02]  /*3f30*/  IMAD.MOV R7, RZ, RZ, -R7 ;  /* 0x000000ffff077224 */ /* 0x000fe400078e0a07 */
[----:B------:R-:W-:Y:S02]  /*3f40*/  IMAD.MOV R4, RZ, RZ, -R4 ;  /* 0x000000ffff047224 */ /* 0x000fe400078e0a04 */
[C---:B------:R-:W-:Y:S02]  /*3f50*/  IMAD R8, R247.reuse, R9, R8 ;  /* 0x00000009f7087224 */ /* 0x040fe400078e0208 */
        /* <DEDUP_REMOVED lines=132> */
[----:B------:R-:W-:Y:S01]  /*47a0*/  IMAD.MOV R2, RZ, RZ, -R2 ;  /* 0x000000ffff027224 */ /* 0x000fe200078e0a02 */
[----:B--2---:R-:W-:Y:S01]  /*47b0*/  IABS R3, R3 ;  /* 0x0000000300037213 */ /* 0x004fe20000000000 */
[----:B------:R-:W-:-:S04]  /*47c0*/  IMAD.HI.U32 R7, R245, R5, RZ ;  /* 0x00000005f5077227 */ /* 0x000fc800078e00ff */
[----:B---3--:R-:W-:-:S04]  /*47d0*/  IMAD.HI.U32 R4, R245, R3, RZ ;  /* 0x00000003f5047227 */ /* 0x008fc800078e00ff */
[----:B------:R-:W-:Y:S02]  /*47e0*/  IMAD.MOV R7, RZ, RZ, -R7 ;  /* 0x000000ffff077224 */ /* 0x000fe400078e0a07 */
[----:B------:R-:W-:Y:S02]  /*47f0*/  IMAD.MOV R4, RZ, RZ, -R4 ;  /* 0x000000ffff047224 */ /* 0x000fe400078e0a04 */
[C---:B------:R-:W-:Y:S02]  /*4800*/  IMAD R8, R247.reuse, R9, R8 ;  /* 0x00000009f7087224 */ /* 0x040fe400078e0208 */
[C---:B------:R-:W-:Y:S02]  /*4810*/  IMAD R5, R247.reuse, R7, R5 ;  /* 0x00000007f7057224 */ /* 0x040fe400078e0205 */
[C---:B------:R-:W-:Y:S01]  /*4820*/  IMAD R3, R247.reuse, R4, R3 ;  /* 0x00000004f7037224 */ /* 0x040fe200078e0203 */
[----:B------:R1:W-:Y:S01]  /*4830*/  STL [R1+0x1e4], R8 ;  /* 0x0001e40801007387 */ /* 0x0003e20000100800 */
[----:B------:R-:W-:-:S02]  /*4840*/  IMAD R0, R247, R2, R0 ;  /* 0x00000002f7007224 */ /* 0x000fc400078e0200 */
[----:B------:R-:W-:Y:S01]  /*4850*/  VIADD R7, R13, 0x94 ;  /* 0x000000940d077836 */ /* 0x000fe20000000000 */
[----:B------:R2:W-:Y:S01]  /*4860*/  STL [R1+0x1e0], R5 ;  /* 0x0001e00501007387 */ /* 0x0005e20000100800 */
[----:B------:R-:W-:Y:S02]  /*4870*/  IMAD R207, R247, R11, R10 ;  /* 0x0000000bf7cf7224 */ /* 0x000fe400078e020a */
        /* <DEDUP_REMOVED lines=58> */
[----:B------:R-:W-:Y:S02]  /*4c20*/  IMAD.MOV R7, RZ, RZ, -R7 ;  /* 0x000000ffff077224 */ /* 0x000fe400078e0a07 */
[----:B---3--:R-:W-:-:S04]  /*4c30*/  IMAD.HI.U32 R4, R245, R3, RZ ;  /* 0x00000003f5047227 */ /* 0x008fc800078e00ff */
[C---:B------:R-:W-:Y:S02]  /*4c40*/  IMAD R10, R247.reuse, R11, R10 ;  /* 0x0000000bf70a7224 */ /* 0x040fe400078e020a */
[C---:B------:R-:W-:Y:S02]  /*4c50*/  IMAD R5, R247.reuse, R7, R5 ;  /* 0x00000007f7057224 */ /* 0x040fe400078e0205 */
[----:B------:R-:W-:Y:S01]  /*4c60*/  IMAD.MOV R4, RZ, RZ, -R4 ;  /* 0x000000ffff047224 */ /* 0x000fe200078e0a04 */
[----:B------:R1:W-:Y:S01]  /*4c70*/  STL [R1+0x1c0], R10 ;  /* 0x0001c00a01007387 */ /* 0x0003e20000100800 */
[C---:B------:R-:W-:Y:S02]  /*4c80*/  IMAD R237, R247.reuse, R9, R8 ;  /* 0x00000009f7ed7224 */ /* 0x040fe400078e0208 */
[----:B------:R-:W-:Y:S01]  /*4c90*/  IMAD R0, R247, R2, R0 ;  /* 0x00000002f7007224 */ /* 0x000fe200078e0200 */
[----:B------:R2:W-:Y:S01]  /*4ca0*/  STL [R1+0x1b8], R5 ;  /* 0x0001b80501007387 */ /* 0x0005e20000100800 */
[----:B------:R-:W-:-:S02]  /*4cb0*/  VIADD R8, R13, 0x9d ;  /* 0x0000009d0d087836 */ /* 0x000fc40000000000 */
[----:B------:R-:W-:Y:S01]  /*4cc0*/  VIADD R7, R13, 0x9e ;  /* 0x0000009e0d077836 */ /* 0x000fe20000000000 */
[----:B------:R3:W-:Y:S01]  /*4cd0*/  STL [R1+0x1b0], R0 ;  /* 0x0001b00001007387 */ /* 0x0007e20000100800 */
[----:B------:R-:W-:Y:S01]  /*4ce0*/  IMAD R225, R247, R4, R3 ;  /* 0x00000004f7e17224 */ /* 0x000fe200078e0203 */
[----:B-1----:R-:W-:Y:S01]  /*4cf0*/  IABS R10, R8 ;  /* 0x00000008000a7213 */ /* 0x002fe20000000000 */
[C---:B------:R-:W-:Y:S01]  /*4d00*/  VIADD R3, R13.reuse, 0xa0 ;  /* 0x000000a00d037836 */ /* 0x040fe20000000000 */
[----:B------:R1:W-:Y:S01]  /*4d10*/  STL [R1+0x5440], R8 ;  /* 0x0054400801007387 */ /* 0x0003e20000100800 */
[C---:B------:R-:W-:Y:S02]  /*4d20*/  VIADD R4, R13.reuse, 0xa1 ;  /* 0x000000a10d047836 */ /* 0x040fe40000000000 */
[----:B--2---:R-:W-:Y:S01]  /*4d30*/  VIADD R5, R13, 0x9f ;  /* 0x0000009f0d057836 */ /* 0x004fe20000000000 */
[----:B------:R-:W-:Y:S01]  /*4d40*/  STL [R1+0x543c], R7 ;  /* 0x00543c0701007387 */ /* 0x000fe20000100800 */
[----:B------:R-:W-:Y:S01]  /*4d50*/  IMAD.HI.U32 R11, R245, R10, RZ ;  /* 0x0000000af50b7227 */ /* 0x000fe200078e00ff */
[----:B---3--:R-:W-:-:S02]  /*4d60*/  IABS R0, R4 ;  /* 0x0000000400007213 */ /* 0x008fc40000000000 */
[----:B------:R2:W-:Y:S01]  /*4d70*/  STL [R1+0x5438], R5 ;  /* 0x0054380501007387 */ /* 0x0005e20000100800 */
[----:B------:R-:W-:Y:S01]  /*4d80*/  IMAD.MOV R11, RZ, RZ, -R11 ;  /* 0x000000ffff0b7224 */ /* 0x000fe200078e0a0b */
[----:B-1----:R-:W-:Y:S01]  /*4d90*/  IABS R8, R7 ;  /* 0x0000000700087213 */ /* 0x002fe20000000000 */
[C---:B------:R-:W-:Y:S01]  /*4da0*/  IMAD.HI.U32 R2, R245.reuse, R0, RZ ;  /* 0x00000000f5027227 */ /* 0x040fe200078e00ff */
[----:B------:R1:W-:Y:S03]  /*4db0*/  STL [R1+0x5434], R3 ;  /* 0x0054340301007387 */ /* 0x0003e60000100800 */
[----:B------:R-:W-:Y:S01]  /*4dc0*/  IMAD.HI.U32 R9, R245, R8, RZ ;  /* 0x00000008f5097227 */ /* 0x000fe200078e00ff */
[----:B------:R3:W-:Y:S01]  /*4dd0*/  STL [R1+0x5430], R4 ;  /* 0x0054300401007387 */ /* 0x0007e20000100800 */
[----:B--2---:R-:W-:Y:S02]  /*4de0*/  IABS R5, R5 ;  /* 0x0000000500057213 */ /* 0x004fe40000000000 */
[----:B------:R-:W-:-:S02]  /*4df0*/  IMAD.MOV R9, RZ, RZ, -R9 ;  /* 0x000000ffff097224 */ /* 0x000fc400078e0a09 */
[----:B------:R-:W-:Y:S01]  /*4e00*/  IMAD R10, R247, R11, R10 ;  /* 0x0000000bf70a7224 */ /* 0x000fe200078e020a */
[----:B-1----:R-:W-:Y:S01]  /*4e10*/  IABS R3, R3 ;  /* 0x0000000300037213 */ /* 0x002fe20000000000 */
        /* <DEDUP_REMOVED lines=141> */
[----:B------:R1:W-:Y:S01]  /*56f0*/  STL [R1+0x15c], R10 ;  /* 0x00015c0a01007387 */ /* 0x0003e20000100800 */
[----:B---3--:R-:W-:-:S04]  /*5700*/  IMAD.HI.U32 R4, R245, R3, RZ ;  /* 0x00000003f5047227 */ /* 0x008fc800078e00ff */
[----:B------:R-:W-:Y:S02]  /*5710*/  IMAD.MOV R4, RZ, RZ, -R4 ;  /* 0x000000ffff047224 */ /* 0x000fe400078e0a04 */
[----:B------:R-:W-:Y:S02]  /*5720*/  IMAD.MOV R7, RZ, RZ, -R7 ;  /* 0x000000ffff077224 */ /* 0x000fe400078e0a07 */
[C---:B------:R-:W-:Y:S02]  /*5730*/  IMAD R8, R247.reuse, R9, R8 ;  /* 0x00000009f7087224 */ /* 0x040fe400078e0208 */
[C---:B------:R-:W-:Y:S02]  /*5740*/  IMAD R240, R247.reuse, R4, R3 ;  /* 0x00000004f7f07224 */ /* 0x040fe400078e0203 */
[----:B------:R-:W-:Y:S01]  /*5750*/  IMAD R5, R247, R7, R5 ;  /* 0x00000007f7057224 */ /* 0x000fe200078e0205 */
[----:B------:R2:W-:Y:S01]  /*5760*/  STL [R1+0x158], R8 ;  /* 0x0001580801007387 */ /* 0x0005e20000100800 */
[----:B-1----:R-:W-:-:S02]  /*5770*/  VIADD R10, R13, 0xb6 ;  /* 0x000000b60d0a7836 */ /* 0x002fc40000000000 */
[C---:B------:R-:W-:Y:S01]  /*5780*/  VIADD R11, R13.reuse, 0xb9 ;  /* 0x000000b90d0b7836 */ /* 0x040fe20000000000 */
[----:B------:R-:W-:Y:S01]  /*5790*/  STL [R1+0x5ac4], R240 ;  /* 0x005ac4f001007387 */ /* 0x000fe20000100800 */
[----:B------:R-:W-:Y:S02]  /*57a0*/  IMAD.MOV R2, RZ, RZ, -R2 ;  /* 0x000000ffff027224 */ /* 0x000fe400078e0a02 */
[----:B------:R-:W-:Y:S01]  /*57b0*/  VIADD R9, R13, 0xba ;  /* 0x000000ba0d097836 */ /* 0x000fe20000000000 */
[----:B------:R1:W-:Y:S01]  /*57c0*/  STL [R1+0x154], R5 ;  /* 0x0001540501007387 */ /* 0x0003e20000100800 */
[----:B------:R-:W-:Y:S01]  /*57d0*/  IMAD R226, R247, R2, R0 ;  /* 0x00000002f7e27224 */ /* 0x000fe200078e0200 */
[----:B------:R-:W-:Y:S01]  /*57e0*/  IABS R3, R11 ;  /* 0x0000000b00037213 */ /* 0x000fe20000000000 */
[----:B--2---:R-:W-:Y:S01]  /*57f0*/  VIADD R8, R13, 0xb7 ;  /* 0x000000b70d087836 */ /* 0x004fe20000000000 */
[----:B------:R2:W-:Y:S01]  /*5800*/  STL [R1+0x53dc], R10 ;  /* 0x0053dc0a01007387 */ /* 0x0005e20000100800 */
[----:B------:R-:W-:-:S02]  /*5810*/  IABS R0, R9 ;  /* 0x0000000900007213 */ /* 0x000fc40000000000 */
[C---:B------:R-:W-:Y:S01]  /*5820*/  IMAD.HI.U32 R4, R245.reuse, R3, RZ ;  /* 0x00000003f5047227 */ /* 0x040fe200078e00ff */
[----:B------:R3:W-:Y:S01]  /*5830*/  STL [R1+0x53d8], R8 ;  /* 0x0053d80801007387 */ /* 0x0007e20000100800 */
[----:B-1----:R-:W-:Y:S02]  /*5840*/  IABS R5, R12 ;  /* 0x0000000c00057213 */ /* 0x002fe40000000000 */
[C---:B------:R-:W-:Y:S01]  /*5850*/  IMAD.HI.U32 R2, R245.reuse, R0, RZ ;  /* 0x00000000f5027227 */ /* 0x040fe200078e00ff */
[----:B------:R-:W-:Y:S01]  /*5860*/  STL [R1+0x53d4], R12 ;  /* 0x0053d40c01007387 */ /* 0x000fe20000100800 */
[----:B--2---:R-:W-:Y:S02]  /*5870*/  IABS R10, R10 ;  /* 0x0000000a000a7213 */ /* 0x004fe40000000000 */
[----:B------:R-:W-:Y:S01]  /*5880*/  IMAD.HI.U32 R7, R245, R5, RZ ;  /* 0x00000005f5077227 */ /* 0x000fe200078e00ff */
[----:B------:R1:W-:Y:S01]  /*5890*/  STL [R1+0x53d0], R11 ;  /* 0x0053d00b01007387 */ /* 0x0003e20000100800 */
[----:B---3--:R-:W-:-:S02]  /*58a0*/  IABS R8, R8 ;  /* 0x0000000800087213 */ /* 0x008fc40000000000 */
[----:B------:R-:W-:Y:S01]  /*58b0*/  IMAD.MOV R7, RZ, RZ, -R7 ;  /* 0x000000ffff077224 */ /* 0x000fe200078e0a07 */
[----:B------:R2:W-:Y:S01]  /*58c0*/  STL [R1+0x53cc], R9 ;  /* 0x0053cc0901007387 */ /* 0x0005e20000100800 */
[----:B------:R-:W-:Y:S02]  /*58d0*/  IMAD.MOV R4, RZ, RZ, -R4 ;  /* 0x000000ffff047224 */ /* 0x000fe400078e0a04 */
[----:B------:R-:W-:Y:S02]  /*58e0*/  IMAD.MOV R2, RZ, RZ, -R2 ;  /* 0x000000ffff027224 */ /* 0x000fe400078e0a02 */
[----:B------:R-:W-:Y:S02]  /*58f0*/  IMAD R5, R247, R7, R5 ;  /* 0x00000007f7057224 */ /* 0x000fe400078e0205 */
[----:B-1----:R-:W-:-:S04]  /*5900*/  IMAD.HI.U32 R11, R245, R10, RZ ;  /* 0x0000000af50b7227 */ /* 0x002fc800078e00ff */
[----:B--2---:R-:W-:-:S04]  /*5910*/  IMAD.HI.U32 R9, R245, R8, RZ ;  /* 0x00000008f5097227 */ /* 0x004fc800078e00ff */
[----:B------:R-:W-:Y:S02]  /*5920*/  IMAD.MOV R11, RZ, RZ, -R11 ;  /* 0x000000ffff0b7224 */ /* 0x000fe400078e0a0b */
[----:B------:R-:W-:Y:S02]  /*5930*/  IMAD.MOV R9, RZ, RZ, -R9 ;  /* 0x000000ffff097224 */ /* 0x000fe400078e0a09 */
[C---:B------:R-:W-:Y:S02]  /*5940*/  IMAD R10, R247.reuse, R11, R10 ;  /* 0x0000000bf70a7224 */ /* 0x040fe400078e020a */
[C---:B------:R-:W-:Y:S02]  /*5950*/  IMAD R8, R247.reuse, R9, R8 ;  /* 0x00000009f7087224 */ /* 0x040fe400078e0208 */
[C---:B------:R-:W-:Y:S01]  /*5960*/  IMAD R3, R247.reuse, R4, R3 ;  /* 0x00000004f7037224 */ /* 0x040fe200078e0203 */
[----:B------:R-:W-:Y:S01]  /*5970*/  STL [R1+0x148], R10 ;  /* 0x0001480a01007387 */ /* 0x000fe20000100800 */
[----:B------:R-:W-:-:S02]  /*5980*/  IMAD R0, R247, R2, R0 ;  /* 0x00000002f7007224 */ /* 0x000fc400078e0200 */
[C---:B------:R-:W-:Y:S01]  /*5990*/  VIADD R7, R13.reuse, 0xbc ;  /* 0x000000bc0d077836 */ /* 0x040fe20000000000 */
[----:B------:R1:W-:Y:S01]  /*59a0*/  STL [R1+0x144], R8 ;  /* 0x0001440801007387 */ /* 0x0003e20000100800 */
[C---:B------:R-:W-:Y:S02]  /*59b0*/  VIADD R4, R13.reuse, 0xbf ;  /* 0x000000bf0d047836 */ /* 0x040fe40000000000 */
[C---:B------:R-:W-:Y:S01]  /*59c0*/  VIADD R12, R13.reuse, 0xd1 ;  /* 0x000000d10d0c7836 */ /* 0x040fe20000000000 */
[----:B------:R2:W-:Y:S04]  /*59d0*/  STL [R1+0x140], R5 ;  /* 0x0001400501007387 */ /* 0x0005e80000100800 */
        /* <DEDUP_REMOVED lines=70> */
[C---:B------:R-:W-:Y:S01]  /*5e40*/  VIADD R5, R13.reuse, 0xc7 ;  /* 0x000000c70d057836 */ /* 0x040fe20000000000 */
[----:B-1----:R-:W-:Y:S01]  /*5e50*/  IABS R10, R8 ;  /* 0x00000008000a7213 */ /* 0x002fe20000000000 */
[C---:B------:R-:W-:Y:S01]  /*5e60*/  VIADD R4, R13.reuse, 0xc9 ;  /* 0x000000c90d047836 */ /* 0x040fe20000000000 */
[----:B------:R1:W-:Y:S01]  /*5e70*/  STL [R1+0x53a0], R8 ;  /* 0x0053a00801007387 */ /* 0x0003e20000100800 */
[----:B--2---:R-:W-:-:S03]  /*5e80*/  VIADD R3, R13, 0xc8 ;  /* 0x000000c80d037836 */ /* 0x004fc60000000000 */
[----:B------:R-:W-:Y:S01]  /*5e90*/  STL [R1+0x539c], R7 ;  /* 0x00539c0701007387 */ /* 0x000fe20000100800 */
[C---:B------:R-:W-:Y:S01]  /*5ea0*/  IMAD.HI.U32 R11, R245.reuse, R10, RZ ;  /* 0x0000000af50b7227 */ /* 0x040fe200078e00ff */
[----:B---3--:R-:W-:Y:S02]  /*5eb0*/  IABS R0, R4 ;  /* 0x0000000400007213 */ /* 0x008fe40000000000 */
[----:B------:R2:W-:Y:S01]  /*5ec0*/  STL [R1+0x5398], R5 ;  /* 0x0053980501007387 */ /* 0x0005e20000100800 */
[----:B------:R-:W-:Y:S01]  /*5ed0*/  IMAD.MOV R11, RZ, RZ, -R11 ;  /* 0x000000ffff0b7224 */ /* 0x000fe200078e0a0b */
[----:B-1----:R-:W-:Y:S01]  /*5ee0*/  IABS R8, R7 ;  /* 0x0000000700087213 */ /* 0x002fe20000000000 */
[C---:B------:R-:W-:Y:S01]  /*5ef0*/  IMAD.HI.U32 R2, R245.reuse, R0, RZ ;  /* 0x00000000f5027227 */ /* 0x040fe200078e00ff */
[----:B------:R1:W-:Y:S03]  /*5f00*/  STL [R1+0x5394], R3 ;  /* 0x0053940301007387 */ /* 0x0003e60000100800 */
[----:B------:R-:W-:Y:S01]  /*5f10*/  IMAD.HI.U32 R9, R245, R8, RZ ;  /* 0x00000008f5097227 */ /* 0x000fe200078e00ff */
[----:B------:R3:W-:Y:S01]  /*5f20*/  STL [R1+0x5390], R4 ;  /* 0x0053900401007387 */ /* 0x0007e20000100800 */
[----:B--2---:R-:W-:-:S02]  /*5f30*/  IABS R5, R5 ;  /* 0x0000000500057213 */ /* 0x004fc40000000000 */
[----:B------:R-:W-:Y:S02]  /*5f40*/  IMAD.MOV R9, RZ, RZ, -R9 ;  /* 0x000000ffff097224 */ /* 0x000fe400078e0a09 */
        /* <DEDUP_REMOVED lines=39> */
[----:B------:R-:W-:Y:S02]  /*61c0*/  IMAD.MOV R7, RZ, RZ, -R7 ;  /* 0x000000ffff077224 */ /* 0x000fe400078e0a07 */
[C---:B------:R-:W-:Y:S02]  /*61d0*/  IMAD R8, R247.reuse, R9, R8 ;  /* 0x00000009f7087224 */ /* 0x040fe400078e0208 */
[----:B------:R-:W-:Y:S02]  /*61e0*/  IMAD R5, R247, R7, R5 ;  /* 0x00000007f7057224 */ /* 0x000fe400078e0205 */
[----:B---3--:R-:W-:Y:S01]  /*61f0*/  IMAD.HI.U32 R4, R245, R3, RZ ;  /* 0x00000003f5047227 */ /* 0x008fe200078e00ff */
[----:B------:R2:W-:Y:S03]  /*6200*/  STL [R1+0xf4], R8 ;  /* 0x0000f40801007387 */ /* 0x0005e60000100800 */
[----:B-1----:R-:W-:Y:S01]  /*6210*/  VIADD R10, R13, 0xcf ;  /* 0x000000cf0d0a7836 */ /* 0x002fe20000000000 */
[----:B------:R1:W-:Y:S01]  /*6220*/  STL [R1+0xf0], R5 ;  /* 0x0000f00501007387 */ /* 0x0003e20000100800 */
[----:B------:R-:W-:-:S02]  /*6230*/  IMAD.MOV R4, RZ, RZ, -R4 ;  /* 0x000000ffff047224 */ /* 0x000fc400078e0a04 */
[C---:B------:R-:W-:Y:S01]  /*6240*/  VIADD R11, R13.reuse, 0xd2 ;  /* 0x000000d20d0b7836 */ /* 0x040fe20000000000 */
[----:B------:R3:W-:Y:S01]  /*6250*/  STL [R1+0x5378], R10 ;  /* 0x0053780a01007387 */ /* 0x0007e20000100800 */
[----:B------:R-:W-:Y:S02]  /*6260*/  IMAD.MOV R2, RZ, RZ, -R2 ;  /* 0x000000ffff027224 */ /* 0x000fe400078e0a02 */
[C---:B--2---:R-:W-:Y:S02]  /*6270*/  VIADD R8, R13.reuse, 0xd0 ;  /* 0x000000d00d087836 */ /* 0x044fe40000000000 */
[----:B------:R-:W-:Y:S01]  /*6280*/  VIADD R9, R13, 0xd3 ;  /* 0x000000d30d097836 */ /* 0x000fe20000000000 */
[----:B-1----:R-:W-:Y:S01]  /*6290*/  IABS R5, R12 ;  /* 0x0000000c00057213 */ /* 0x002fe20000000000 */
[C---:B------:R-:W-:Y:S01]  /*62a0*/  IMAD R229, R247.reuse, R4, R3 ;  /* 0x00000004f7e57224 */ /* 0x040fe200078e0203 */
[----:B------:R1:W-:Y:S01]  /*62b0*/  STL [R1+0x5374], R8 ;  /* 0x0053740801007387 */ /* 0x0003e20000100800 */
[----:B------:R-:W-:Y:S01]  /*62c0*/  IMAD R228, R247, R2, R0 ;  /* 0x00000002f7e47224 */ /* 0x000fe200078e0200 */
[----:B------:R-:W-:Y:S01]  /*62d0*/  IABS R3, R11 ;  /* 0x0000000b00037213 */ /* 0x000fe20000000000 */
[----:B------:R-:W-:Y:S01]  /*62e0*/  IMAD.HI.U32 R7, R245, R5, RZ ;  /* 0x00000005f5077227 */ /* 0x000fe200078e00ff */
[----:B------:R-:W-:Y:S01]  /*62f0*/  STL [R1+0x5370], R12 ;  /* 0x0053700c01007387 */ /* 0x000fe20000100800 */
[----:B------:R-:W-:-:S02]  /*6300*/  IABS R0, R9 ;  /* 0x0000000900007213 */ /* 0x000fc40000000000 */
[C---:B------:R-:W-:Y:S01]  /*6310*/  IMAD.HI.U32 R4, R245.reuse, R3, RZ ;  /* 0x00000003f5047227 */ /* 0x040fe200078e00ff */
[----:B------:R-:W-:Y:S01]  /*6320*/  STL [R1+0x536c], R11 ;  /* 0x00536c0b01007387 */ /* 0x000fe20000100800 */
[----:B---3--:R-:W-:Y:S02]  /*6330*/  IABS R10, R10 ;  /* 0x0000000a000a7213 */ /* 0x008fe40000000000 */
[----:B-1----:R-:W-:Y:S01]  /*6340*/  IABS R8, R8 ;  /* 0x0000000800087213 */ /* 0x002fe20000000000 */
[----:B------:R1:W-:Y:S01]  /*6350*/  STL [R1+0x5368], R9 ;  /* 0x0053680901007387 */ /* 0x0003e20000100800 */
[----:B------:R-:W-:-:S04]  /*6360*/  IMAD.HI.U32 R2, R245, R0, RZ ;  /* 0x00000000f5027227 */ /* 0x000fc800078e00ff */
[----:B------:R-:W-:Y:S02]  /*6370*/  IMAD.MOV R7, RZ, RZ, -R7 ;  /* 0x000000ffff077224 */ /* 0x000fe400078e0a07 */
[----:B------:R-:W-:Y:S02]  /*6380*/  IMAD.MOV R4, RZ, RZ, -R4 ;  /* 0x000000ffff047224 */ /* 0x000fe400078e0a04 */
[----:B------:R-:W-:Y:S02]  /*6390*/  IMAD.MOV R2, RZ, RZ, -R2 ;  /* 0x000000ffff027224 */ /* 0x000fe400078e0a02 */
[----:B-1----:R-:W-:-:S04]  /*63a0*/  IMAD.HI.U32 R9, R245, R8, RZ ;  /* 0x00000008f5097227 */ /* 0x002fc800078e00ff */
[----:B------:R-:W-:Y:S02]  /*63b0*/  IMAD.MOV R9, RZ, RZ, -R9 ;  /* 0x000000ffff097224 */ /* 0x000fe400078e0a09 */
[----:B------:R-:W-:-:S04]  /*63c0*/  IMAD.HI.U32 R11, R245, R10, RZ ;  /* 0x0000000af50b7227 */ /* 0x000fc800078e00ff */
[C---:B------:R-:W-:Y:S02]  /*63d0*/  IMAD R8, R247.reuse, R9, R8 ;  /* 0x00000009f7087224 */ /* 0x040fe400078e0208 */
[C---:B------:R-:W-:Y:S02]  /*63e0*/  IMAD R5, R247.reuse, R7, R5 ;  /* 0x00000007f7057224 */ /* 0x040fe400078e0205 */
[C---:B------:R-:W-:Y:S01]  /*63f0*/  IMAD R3, R247.reuse, R4, R3 ;  /* 0x00000004f7037224 */ /* 0x040fe200078e0203 */
[----:B------:R1:W-:Y:S01]  /*6400*/  STL [R1+0xe0], R8 ;  /* 0x0000e00801007387 */ /* 0x0003e20000100800 */
[----:B------:R-:W-:Y:S02]  /*6410*/  IMAD R0, R247, R2, R0 ;  /* 0x00000002f7007224 */ /* 0x000fe400078e0200 */
[----:B------:R-:W-:Y:S01]  /*6420*/  IMAD.MOV R11, RZ, RZ, -R11 ;  /* 0x000000ffff0b7224 */ /* 0x000fe200078e0a0b */
[----:B------:R2:W-:Y:S01]  /*6430*/  STL [R1+0xdc], R5 ;  /* 0x0000dc0501007387 */ /* 0x0005e20000100800 */
[----:B------:R-:W-:-:S02]  /*6440*/  VIADD R7, R13, 0xd5 ;  /* 0x000000d50d077836 */ /* 0x000fc40000000000 */
[----:B------:R-:W-:Y:S01]  /*6450*/  IMAD R214, R247, R11, R10 ;  /* 0x0000000bf7d67224 */ /* 0x000fe200078e020a */
[----:B------:R3:W-:Y:S01]  /*6460*/  STL [R1+0xd8], R3 ;  /* 0x0000d80301007387 */ /* 0x0007e20000100800 */
[C---:B------:R-:W-:Y:S02]  /*6470*/  VIADD R4, R13.reuse, 0xd8 ;  /* 0x000000d80d047836 */ /* 0x040fe40000000000 */
[C---:B-1----:R-:W-:Y:S01]  /*6480*/  VIADD R8, R13.reuse, 0xd4 ;  /* 0x000000d40d087836 */ /* 0x042fe20000000000 */
[----:B------:R1:W-:Y:S01]  /*6490*/  STL [R1+0xd4], R0 ;  /* 0x0000d40001007387 */ /* 0x0003e20000100800 */
[C---:B------:R-:W-:Y:S02]  /*64a0*/  VIADD R12, R13.reuse, 0xea ;  /* 0x000000ea0d0c7836 */ /* 0x040fe40000000000 */
[C---:B--2---:R-:W-:Y:S01]  /*64b0*/  VIADD R5, R13.reuse, 0xd6 ;  /* 0x000000d60d057836 */ /* 0x044fe20000000000 */
[----:B------:R2:W-:Y:S01]  /*64c0*/  STL [R1+0x5364], R8 ;  /* 0x0053640801007387 */ /* 0x0005e20000100800 */
[----:B------:R-:W-:Y:S01]  /*64d0*/  IABS R10, R8 ;  /* 0x00000008000a7213 */ /* 0x000fe20000000000 */
[----:B---3--:R-:W-:-:S02]  /*64e0*/  VIADD R3, R13, 0xd7 ;  /* 0x000000d70d037836 */ /* 0x008fc40000000000 */
[----:B------:R-:W-:Y:S02]  /*64f0*/  STL [R1+0x5360], R7 ;  /* 0x0053600701007387 */ /* 0x000fe40000100800 */
[C---:B------:R-:W-:Y:S01]  /*6500*/  IMAD.HI.U32 R11, R245.reuse, R10, RZ ;  /* 0x0000000af50b7227 */ /* 0x040fe200078e00ff */
[----:B-1----:R-:W-:Y:S01]  /*6510*/  IABS R0, R4 ;  /* 0x0000000400007213 */ /* 0x002fe20000000000 */
[----:B------:R1:W-:Y:S01]  /*6520*/  STL [R1+0x535c], R5 ;  /* 0x00535c0501007387 */ /* 0x0003e20000100800 */
[----:B--2---:R-:W-:Y:S01]  /*6530*/  IABS R8, R7 ;  /* 0x0000000700087213 */ /* 0x004fe20000000000 */
[----:B------:R-:W-:Y:S02]  /*6540*/  IMAD.MOV R11, RZ, RZ, -R11 ;  /* 0x000000ffff0b7224 */ /* 0x000fe400078e0a0b */
[----:B------:R2:W-:Y:S01]  /*6550*/  STL [R1+0x5358], R3 ;  /* 0x0053580301007387 */ /* 0x0005e20000100800 */
[----:B------:R-:W-:-:S03]  /*6560*/  IMAD.HI.U32 R2, R245, R0, RZ ;  /* 0x00000000f5027227 */ /* 0x000fc600078e00ff */
[----:B------:R3:W-:Y:S01]  /*6570*/  STL [R1+0x5354], R4 ;  /* 0x0053540401007387 */ /* 0x0007e20000100800 */
[----:B------:R-:W-:Y:S01]  /*6580*/  IMAD.HI.U32 R9, R245, R8, RZ ;  /* 0x00000008f5097227 */ /* 0x000fe200078e00ff */
[----:B-1----:R-:W-:-:S03]  /*6590*/  IABS R5, R5 ;  /* 0x0000000500057213 */ /* 0x002fc60000000000 */
        /* <DEDUP_REMOVED lines=8> */
[----:B------:R-:W-:Y:S01]  /*6620*/  IMAD.MOV R2, RZ, RZ, -R2 ;  /* 0x000000ffff027224 */ /* 0x000fe200078e0a02 */
[----:B------:R-:W-:Y:S01]  /*6630*/  STL [R1+0xd0], R10 ;  /* 0x0000d00a01007387 */ /* 0x000fe20000100800 */
[----:B------:R-:W-:-:S02]  /*6640*/  IMAD R5, R247, R7, R5 ;  /* 0x00000007f7057224 */ /* 0x000fc400078e0205 */
[C---:B------:R-:W-:Y:S01]  /*6650*/  IMAD R3, R247.reuse, R4, R3 ;  /* 0x00000004f7037224 */ /* 0x040fe200078e0203 */
[----:B------:R1:W-:Y:S01]  /*6660*/  STL [R1+0xcc], R8 ;  /* 0x0000cc0801007387 */ /* 0x0003e20000100800 */
[----:B------:R-:W-:Y:S02]  /*6670*/  IMAD R0, R247, R2, R0 ;  /* 0x00000002f7007224 */ /* 0x000fe400078e0200 */
[C---:B------:R-:W-:Y:S01]  /*6680*/  VIADD R7, R13.reuse, 0xda ;  /* 0x000000da0d077836 */ /* 0x040fe20000000000 */
[----:B------:R2:W-:Y:S01]  /*6690*/  STL [R1+0xc8], R5 ;  /* 0x0000c80501007387 */ /* 0x0005e20000100800 */
[----:B------:R-:W-:-:S03]  /*66a0*/  VIADD R4, R13, 0xdd ;  /* 0x000000dd0d047836 */ /* 0x000fc60000000000 */
        /* <DEDUP_REMOVED lines=32> */
[----:B------:R-:W-:Y:S01]  /*68b0*/  STL [R1+0x5ab0], R241 ;  /* 0x005ab0f101007387 */ /* 0x000fe20000100800 */
[C---:B------:R-:W-:Y:S02]  /*68c0*/  VIADD R7, R13.reuse, 0xdf ;  /* 0x000000df0d077836 */ /* 0x040fe40000000000 */
[C---:B------:R-:W-:Y:S01]  /*68d0*/  VIADD R3, R13.reuse, 0xe1 ;  /* 0x000000e10d037836 */ /* 0x040fe20000000000 */
[----:B------:R2:W-:Y:S01]  /*68e0*/  STL [R1+0xb4], R5 ;  /* 0x0000b40501007387 */ /* 0x0005e20000100800 */
[C---:B------:R-:W-:Y:S02]  /*68f0*/  VIADD R4, R13.reuse, 0xe2 ;  /* 0x000000e20d047836 */ /* 0x040fe40000000000 */
[C---:B-1----:R-:W-:Y:S01]  /*6900*/  VIADD R8, R13.reuse, 0xde ;  /* 0x000000de0d087836 */ /* 0x042fe20000000000 */
[----:B------:R1:W-:Y:S04]  /*6910*/  STL [R1+0xac], R0 ;  /* 0x0000ac0001007387 */ /* 0x0003e80000100800 */
[----:B------:R3:W-:Y:S01]  /*6920*/  STL [R1+0x533c], R8 ;  /* 0x00533c0801007387 */ /* 0x0007e20000100800 */
[----:B------:R-:W-:Y:S01]  /*6930*/  IABS R10, R8 ;  /* 0x00000008000a7213 */ /* 0x000fe20000000000 */
[----:B--2---:R-:W-:-:S02]  /*6940*/  VIADD R5, R13, 0xe0 ;  /* 0x000000e00d057836 */ /* 0x004fc40000000000 */
[----:B------:R-:W-:Y:S02]  /*6950*/  STL [R1+0x5338], R7 ;  /* 0x0053380701007387 */ /* 0x000fe40000100800 */
[C---:B------:R-:W-:Y:S01]  /*6960*/  IMAD.HI.U32 R11, R245.reuse, R10, RZ ;  /* 0x0000000af50b7227 */ /* 0x040fe200078e00ff */
[----:B-1----:R-:W-:Y:S01]  /*6970*/  IABS R0, R4 ;  /* 0x0000000400007213 */ /* 0x002fe20000000000 */
[----:B------:R1:W-:Y:S01]  /*6980*/  STL [R1+0x5334], R5 ;  /* 0x0053340501007387 */ /* 0x0003e20000100800 */
[----:B---3--:R-:W-:Y:S01]  /*6990*/  IABS R8, R7 ;  /* 0x0000000700087213 */ /* 0x008fe20000000000 */
        /* <DEDUP_REMOVED lines=47> */
[----:B------:R-:W-:Y:S02]  /*6c90*/  IMAD R8, R247, R9, R8 ;  /* 0x00000009f7087224 */ /* 0x000fe400078e0208 */
[----:B---3--:R-:W-:-:S03]  /*6ca0*/  IMAD.HI.U32 R4, R245, R3, RZ ;  /* 0x00000003f5047227 */ /* 0x008fc600078e00ff */
[----:B------:R2:W-:Y:S01]  /*6cb0*/  STL [R1+0x90], R8 ;  /* 0x0000900801007387 */ /* 0x0005e20000100800 */
[----:B------:R-:W-:Y:S02]  /*6cc0*/  IMAD R5, R247, R7, R5 ;  /* 0x00000007f7057224 */ /* 0x000fe400078e0205 */
[----:B------:R-:W-:Y:S02]  /*6cd0*/  IMAD.MOV R4, RZ, RZ, -R4 ;  /* 0x000000ffff047224 */ /* 0x000fe400078e0a04 */
[C---:B-1----:R-:W-:Y:S01]  /*6ce0*/  VIADD R10, R13.reuse, 0xe8 ;  /* 0x000000e80d0a7836 */ /* 0x042fe20000000000 */
[----:B------:R1:W-:Y:S01]  /*6cf0*/  STL [R1+0x8c], R5 ;  /* 0x00008c0501007387 */ /* 0x0003e20000100800 */
[C---:B------:R-:W-:Y:S02]  /*6d00*/  VIADD R11, R13.reuse, 0xeb ;  /* 0x000000eb0d0b7836 */ /* 0x040fe40000000000 */
[----:B------:R-:W-:Y:S01]  /*6d10*/  IMAD.MOV R2, RZ, RZ, -R2 ;  /* 0x000000ffff027224 */ /* 0x000fe200078e0a02 */
[----:B------:R3:W-:Y:S01]  /*6d20*/  STL [R1+0x5314], R10 ;  /* 0x0053140a01007387 */ /* 0x0007e20000100800 */
[----:B--2---:R-:W-:-:S02]  /*6d30*/  VIADD R8, R13, 0xe9 ;  /* 0x000000e90d087836 */ /* 0x004fc40000000000 */
[----:B------:R-:W-:Y:S02]  /*6d40*/  VIADD R9, R13, 0xec ;  /* 0x000000ec0d097836 */ /* 0x000fe40000000000 */
[C---:B------:R-:W-:Y:S01]  /*6d50*/  IMAD R235, R247.reuse, R4, R3 ;  /* 0x00000004f7eb7224 */ /* 0x040fe200078e0203 */
[----:B-1----:R-:W-:Y:S01]  /*6d60*/  IABS R5, R12 ;  /* 0x0000000c00057213 */ /* 0x002fe20000000000 */
[----:B------:R-:W-:Y:S01]  /*6d70*/  IMAD R234, R247, R2, R0 ;  /* 0x00000002f7ea7224 */ /* 0x000fe200078e0200 */
[----:B------:R-:W-:Y:S01]  /*6d80*/  IABS R3, R11 ;  /* 0x0000000b00037213 */ /* 0x000fe20000000000 */
[----:B------:R1:W-:Y:S01]  /*6d90*/  STL [R1+0x5310], R8 ;  /* 0x0053100801007387 */ /* 0x0003e20000100800 */
[----:B------:R-:W-:Y:S01]  /*6da0*/  IABS R0, R9 ;  /* 0x0000000900007213 */ /* 0x000fe20000000000 */
[C---:B------:R-:W-:Y:S01]  /*6db0*/  IMAD.HI.U32 R7, R245.reuse, R5, RZ ;  /* 0x00000005f5077227 */ /* 0x040fe200078e00ff */
[----:B---3--:R-:W-:Y:S01]  /*6dc0*/  IABS R10, R10 ;  /* 0x0000000a000a7213 */ /* 0x008fe20000000000 */
[----:B------:R-:W-:Y:S02]  /*6dd0*/  STL [R1+0x530c], R12 ;  /* 0x00530c0c01007387 */ /* 0x000fe40000100800 */
[----:B------:R-:W-:-:S02]  /*6de0*/  IMAD.HI.U32 R4, R245, R3, RZ ;  /* 0x00000003f5047227 */ /* 0x000fc400078e00ff */
[----:B------:R-:W-:Y:S01]  /*6df0*/  STL [R1+0x5308], R11 ;  /* 0x0053080b01007387 */ /* 0x000fe20000100800 */
[----:B-1----:R-:W-:Y:S01]  /*6e00*/  IABS R8, R8 ;  /* 0x0000000800087213 */ /* 0x002fe20000000000 */
[----:B------:R-:W-:Y:S02]  /*6e10*/  IMAD.HI.U32 R2, R245, R0, RZ ;  /* 0x00000000f5027227 */ /* 0x000fe400078e00ff */
[----:B------:R1:W-:Y:S02]  /*6e20*/  STL [R1+0x5304], R9 ;  /* 0x0053040901007387 */ /* 0x0003e40000100800 */
[----:B------:R-:W-:Y:S02]  /*6e30*/  IMAD.MOV R7, RZ, RZ, -R7 ;  /* 0x000000ffff077224 */ /* 0x000fe400078e0a07 */
[----:B------:R-:W-:Y:S02]  /*6e40*/  IMAD.MOV R4, RZ, RZ, -R4 ;  /* 0x000000ffff047224 */ /* 0x000fe400078e0a04 */
[----:B------:R-:W-:-:S02]  /*6e50*/  IMAD.MOV R2, RZ, RZ, -R2 ;  /* 0x000000ffff027224 */ /* 0x000fc400078e0a02 */
[----:B------:R-:W-:Y:S02]  /*6e60*/  IMAD R5, R247, R7, R5 ;  /* 0x00000007f7057224 */ /* 0x000fe400078e0205 */
[----:B-1----:R-:W-:-:S03]  /*6e70*/  IMAD.HI.U32 R9, R245, R8, RZ ;  /* 0x00000008f5097227 */ /* 0x002fc600078e00ff */
[----:B------:R1:W-:Y:S01]  /*6e80*/  STL [R1+0x78], R5 ;  /* 0x0000780501007387 */ /* 0x0003e20000100800 */
[----:B------:R-:W-:Y:S02]  /*6e90*/  IMAD.MOV R9, RZ, RZ, -R9 ;  /* 0x000000ffff097224 */ /* 0x000fe400078e0a09 */
[----:B------:R-:W-:Y:S02]  /*6ea0*/  IMAD R3, R247, R4, R3 ;  /* 0x00000004f7037224 */ /* 0x000fe400078e0203 */
[----:B------:R-:W-:-:S03]  /*6eb0*/  IMAD.HI.U32 R11, R245, R10, RZ ;  /* 0x0000000af50b7227 */ /* 0x000fc600078e00ff */
[----:B------:R2:W-:Y:S01]  /*6ec0*/  STL [R1+0x74], R3 ;  /* 0x0000740301007387 */ /* 0x0005e20000100800 */
[C---:B------:R-:W-:Y:S02]  /*6ed0*/  IMAD R227, R247.reuse, R9, R8 ;  /* 0x00000009f7e37224 */ /* 0x040fe400078e0208 */
[----:B------:R-:W-:Y:S02]  /*6ee0*/  IMAD R0, R247, R2, R0 ;  /* 0x00000002f7007224 */ /* 0x000fe400078e0200 */
[C---:B------:R-:W-:Y:S02]  /*6ef0*/  VIADD R8, R13.reuse, 0xed ;  /* 0x000000ed0d087836 */ /* 0x040fe40000000000 */
[C---:B------:R-:W-:Y:S01]  /*6f00*/  VIADD R7, R13.reuse, 0xee ;  /* 0x000000ee0d077836 */ /* 0x040fe20000000000 */
[----:B------:R-:W-:Y:S01]  /*6f10*/  STL [R1+0x70], R0 ;  /* 0x0000700001007387 */ /* 0x000fe20000100800 */
[----:B------:R-:W-:Y:S02]  /*6f20*/  IMAD.MOV R11, RZ, RZ, -R11 ;  /* 0x000000ffff0b7224 */ /* 0x000fe400078e0a0b */
[C---:B-1----:R-:W-:Y:S01]  /*6f30*/  VIADD R5, R13.reuse, 0xef ;  /* 0x000000ef0d057836 */ /* 0x042fe20000000000 */
[----:B------:R1:W-:Y:S01]  /*6f40*/  STL [R1+0x5300], R8 ;  /* 0x0053000801007387 */ /* 0x0003e20000100800 */
[----:B--2---:R-:W-:-:S02]  /*6f50*/  VIADD R3, R13, 0xf0 ;  /* 0x000000f00d037836 */ /* 0x004fc40000000000 */
[----:B------:R-:W-:Y:S01]  /*6f60*/  IMAD R240, R247, R11, R10 ;  /* 0x0000000bf7f07224 */ /* 0x000fe200078e020a */
[----:B------:R-:W-:Y:S01]  /*6f70*/  STL [R1+0x52fc], R7 ;  /* 0x0052fc0701007387 */ /* 0x000fe20000100800 */
[----:B------:R-:W-:Y:S01]  /*6f80*/  IABS R10, R8 ;  /* 0x00000008000a7213 */ /* 0x000fe20000000000 */
[----:B------:R-:W-:Y:S02]  /*6f90*/  VIADD R4, R13, 0xf1 ;  /* 0x000000f10d047836 */ /* 0x000fe40000000000 */
[----:B------:R2:W-:Y:S01]  /*6fa0*/  STL [R1+0x52f8], R5 ;  /* 0x0052f80501007387 */ /* 0x0005e20000100800 */
[----:B-1----:R-:W-:Y:S01]  /*6fb0*/  IABS R8, R7 ;  /* 0x0000000700087213 */ /* 0x002fe20000000000 */
[C---:B------:R-:W-:Y:S02]  /*6fc0*/  IMAD.HI.U32 R11, R245.reuse, R10, RZ ;  /* 0x0000000af50b7227 */ /* 0x040fe400078e00ff */
[----:B------:R1:W-:Y:S01]  /*6fd0*/  STL [R1+0x52f4], R3 ;  /* 0x0052f40301007387 */ /* 0x0003e20000100800 */
[----:B------:R-:W-:Y:S01]  /*6fe0*/  IABS R0, R4 ;  /* 0x0000000400007213 */ /* 0x000fe20000000000 */
[----:B------:R-:W-:-:S02]  /*6ff0*/  IMAD.HI.U32 R9, R245, R8, RZ ;  /* 0x00000008f5097227 */ /* 0x000fc400078e00ff */
[----:B------:R3:W-:Y:S01]  /*7000*/  STL [R1+0x52f0], R4 ;  /* 0x0052f00401007387 */ /* 0x0007e20000100800 */
[----:B--2---:R-:W-:Y:S01]  /*7010*/  IABS R5, R5 ;  /* 0x0000000500057213 */ /* 0x004fe20000000000 */
[----:B------:R-:W-:Y:S02]  /*7020*/  IMAD.MOV R11, RZ, RZ, -R11 ;  /* 0x000000ffff0b7224 */ /* 0x000fe400078e0a0b */
[----:B------:R-:W-:Y:S01]  /*7030*/  IMAD.MOV R9, RZ, RZ, -R9 ;  /* 0x000000ffff097224 */ /* 0x000fe200078e0a09 */
[----:B-1----:R-:W-:Y:S01]  /*7040*/  IABS R3, R3 ;  /* 0x0000000300037213 */ /* 0x002fe20000000000 */
[----:B------:R-:W-:-:S04]  /*7050*/  IMAD.HI.U32 R7, R245, R5, RZ ;  /* 0x00000005f5077227 */ /* 0x000fc800078e00ff */
[----:B---3--:R-:W-:-:S04]  /*7060*/  IMAD.HI.U32 R4, R245, R3, RZ ;  /* 0x00000003f5047227 */ /* 0x008fc800078e00ff */
[----:B------:R-:W-:Y:S02]  /*7070*/  IMAD.MOV R4, RZ, RZ, -R4 ;  /* 0x000000ffff047224 */ /* 0x000fe400078e0a04 */
[----:B------:R-:W-:Y:S02]  /*7080*/  IMAD.MOV R7, RZ, RZ, -R7 ;  /* 0x000000ffff077224 */ /* 0x000fe400078e0a07 */
[----:B------:R-:W-:-:S04]  /*7090*/  IMAD.HI.U32 R2, R245, R0, RZ ;  /* 0x00000000f5027227 */ /* 0x000fc800078e00ff */
[C---:B------:R-:W-:Y:S02]  /*70a0*/  IMAD R10, R247.reuse, R11, R10 ;  /* 0x0000000bf70a7224 */ /* 0x040fe400078e020a */
[C---:B------:R-:W-:Y:S02]  /*70b0*/  IMAD R8, R247.reuse, R9, R8 ;  /* 0x00000009f7087224 */ /* 0x040fe400078e0208 */
[C---:B------:R-:W-:Y:S01]  /*70c0*/  IMAD R242, R247.reuse, R4, R3 ;  /* 0x00000004f7f27224 */ /* 0x040fe200078e0203 */
[----:B------:R-:W-:Y:S01]  /*70d0*/  STL [R1+0x6c], R10 ;  /* 0x00006c0a01007387 */ /* 0x000fe20000100800 */
[----:B------:R-:W-:Y:S02]  /*70e0*/  IMAD R5, R247, R7, R5 ;  /* 0x00000007f7057224 */ /* 0x000fe400078e0205 */
[----:B------:R-:W-:Y:S01]  /*70f0*/  IMAD.MOV R2, RZ, RZ, -R2 ;  /* 0x000000ffff027224 */ /* 0x000fe200078e0a02 */
[----:B------:R1:W-:Y:S01]  /*7100*/  STL [R1+0x68], R8 ;  /* 0x0000680801007387 */ /* 0x0003e20000100800 */
[----:B------:R-:W-:-:S02]  /*7110*/  VIADD R4, R13, 0xf3 ;  /* 0x000000f30d047836 */ /* 0x000fc40000000000 */
[----:B------:R-:W-:Y:S01]  /*7120*/  IMAD R0, R247, R2, R0 ;  /* 0x00000002f7007224 */ /* 0x000fe200078e0200 */
[----:B------:R-:W-:Y:S01]  /*7130*/  STL [R1+0x5a98], R242 ;  /* 0x005a98f201007387 */ /* 0x000fe20000100800 */
[C---:B------:R-:W-:Y:S02]  /*7140*/  VIADD R3, R13.reuse, 0xf4 ;  /* 0x000000f40d037836 */ /* 0x040fe40000000000 */
[C---:B------:R-:W-:Y:S01]  /*7150*/  VIADD R7, R13.reuse, 0xf6 ;  /* 0x000000f60d077836 */ /* 0x040fe20000000000 */
[----:B------:R2:W-:Y:S01]  /*7160*/  STL [R1+0x64], R5 ;  /* 0x0000640501007387 */ /* 0x0005e20000100800 */
[----:B-1----:R-:W-:-:S03]  /*7170*/  VIADD R8, R13, 0xf5 ;  /* 0x000000f50d087836 */ /* 0x002fc60000000000 */
[----:B------:R1:W-:Y:S02]  /*7180*/  STL [R1+0x5c], R0 ;  /* 0x00005c0001007387 */ /* 0x0003e40000100800 */
[----:B------:R-:W-:Y:S01]  /*7190*/  IABS R2, R8 ;  /* 0x0000000800027213 */ /* 0x000fe20000000000 */
[----:B--2---:R-:W-:-:S04]  /*71a0*/  VIADD R5, R13, 0xf2 ;  /* 0x000000f20d057836 */ /* 0x004fc80000000000 */
[C---:B------:R-:W-:Y:S01]  /*71b0*/  IMAD.HI.U32 R10, R245.reuse, R2, RZ ;  /* 0x00000002f50a7227 */ /* 0x040fe200078e00ff */
[----:B-1----:R-:W-:Y:S01]  /*71c0*/  IABS R0, R7 ;  /* 0x0000000700007213 */ /* 0x002fe20000000000 */
[----:B------:R1:W-:Y:S02]  /*71d0*/  STL [R1+0x52ec], R5 ;  /* 0x0052ec0501007387 */ /* 0x0003e40000100800 */
[----:B------:R-:W-:Y:S02]  /*71e0*/  IMAD.MOV R10, RZ, RZ, -R10 ;  /* 0x000000ffff0a7224 */ /* 0x000fe400078e0a0a */
[----:B------:R2:W-:Y:S01]  /*71f0*/  STL [R1+0x52e8], R4 ;  /* 0x0052e80401007387 */ /* 0x0005e20000100800 */
[----:B------:R-:W-:-:S03]  /*7200*/  IMAD.HI.U32 R11, R245, R0, RZ ;  /* 0x00000000f50b7227 */ /* 0x000fc600078e00ff */
[----:B------:R3:W-:Y:S01]  /*7210*/  STL [R1+0x52e4], R3 ;  /* 0x0052e40301007387 */ /* 0x0007e20000100800 */
[----:B------:R-:W-:Y:S01]  /*7220*/  IMAD.MOV R11, RZ, RZ, -R11 ;  /* 0x000000ffff0b7224 */ /* 0x000fe200078e0a0b */
[----:B-1----:R-:W-:Y:S01]  /*7230*/  IABS R5, R5 ;  /* 0x0000000500057213 */ /* 0x002fe20000000000 */
[C---:B------:R-:W-:Y:S01]  /*7240*/  IMAD R2, R247.reuse, R10, R2 ;  /* 0x0000000af7027224 */ /* 0x040fe200078e0202 */
[----:B------:R1:W-:Y:S01]  /*7250*/  STL [R1+0x52e0], R8 ;  /* 0x0052e00801007387 */ /* 0x0003e20000100800 */
[----:B------:R-:W-:Y:S01]  /*7260*/  IMAD R0, R247, R11, R0 ;  /* 0x0000000bf7007224 */ /* 0x000fe200078e0200 */
[----:B--2---:R-:W-:Y:S02]  /*7270*/  IABS R4, R4 ;  /* 0x0000000400047213 */ /* 0x004fe40000000000 */
[----:B------:R2:W-:Y:S01]  /*7280*/  STL [R1+0x52dc], R7 ;  /* 0x0052dc0701007387 */ /* 0x0005e20000100800 */
[----:B---3--:R-:W-:Y:S02]  /*7290*/  IABS R3, R3 ;  /* 0x0000000300037213 */ /* 0x008fe40000000000 */
[----:B-1----:R-:W-:-:S04]  /*72a0*/  IMAD.HI.U32 R8, R245, R4, RZ ;  /* 0x00000004f5087227 */ /* 0x002fc800078e00ff */
[----:B--2---:R-:W-:-:S04]  /*72b0*/  IMAD.HI.U32 R7, R245, R5, RZ ;  /* 0x00000005f5077227 */ /* 0x004fc800078e00ff */
[----:B------:R-:W-:-:S04]  /*72c0*/  IMAD.HI.U32 R9, R245, R3, RZ ;  /* 0x00000003f5097227 */ /* 0x000fc800078e00ff */
[----:B------:R-:W-:Y:S02]  /*72d0*/  IMAD.MOV R7, RZ, RZ, -R7 ;  /* 0x000000ffff077224 */ /* 0x000fe400078e0a07 */
[----:B------:R-:W-:Y:S02]  /*72e0*/  IMAD.MOV R8, RZ, RZ, -R8 ;  /* 0x000000ffff087224 */ /* 0x000fe400078e0a08 */
[----:B------:R-:W-:Y:S02]  /*72f0*/  IMAD.MOV R9, RZ, RZ, -R9 ;  /* 0x000000ffff097224 */ /* 0x000fe400078e0a09 */
[C---:B------:R-:W-:Y:S02]  /*7300*/  IMAD R5, R247.reuse, R7, R5 ;  /* 0x00000007f7057224 */ /* 0x040fe400078e0205 */
[C---:B------:R-:W-:Y:S02]  /*7310*/  IMAD R4, R247.reuse, R8, R4 ;  /* 0x00000008f7047224 */ /* 0x040fe400078e0204 */
[----:B------:R-:W-:Y:S01]  /*7320*/  IMAD R3, R247, R9, R3 ;  /* 0x00000009f7037224 */ /* 0x000fe200078e0203 */
[----:B------:R1:W-:Y:S01]  /*7330*/  STL [R1+0x58], R5 ;  /* 0x0000580501007387 */ /* 0x0003e20000100800 */
[----:B------:R-:W-:-:S03]  /*7340*/  VIADD R7, R13, 0xf7 ;  /* 0x000000f70d077836 */ /* 0x000fc60000000000 */
[----:B------:R2:W-:Y:S04]  /*7350*/  STL [R1+0x54], R4 ;  /* 0x0000540401007387 */ /* 0x0005e80000100800 */
[----:B------:R3:W-:Y:S01]  /*7360*/  STL [R1+0x50], R3 ;  /* 0x0000500301007387 */ /* 0x0007e20000100800 */
[----:B-1----:R-:W-:-:S03]  /*7370*/  VIADD R5, R13, 0xfb ;  /* 0x000000fb0d057836 */ /* 0x002fc60000000000 */
[----:B------:R1:W-:Y:S01]  /*7380*/  STL [R1+0x40], R2 ;  /* 0x0000400201007387 */ /* 0x0003e20000100800 */
[----:B--2---:R-:W-:-:S03]  /*7390*/  VIADD R4, R13, 0xfa ;  /* 0x000000fa0d047836 */ /* 0x004fc60000000000 */
[----:B------:R2:W-:Y:S01]  /*73a0*/  STL [R1+0x3c], R0 ;  /* 0x00003c0001007387 */ /* 0x0005e20000100800 */
[----:B---3--:R-:W-:-:S03]  /*73b0*/  VIADD R3, R13, 0xf9 ;  /* 0x000000f90d037836 */ /* 0x008fc60000000000 */
[----:B------:R3:W-:Y:S01]  /*73c0*/  STL [R1+0x52d8], R7 ;  /* 0x0052d80701007387 */ /* 0x0007e20000100800 */
[----:B-1----:R-:W-:Y:S01]  /*73d0*/  VIADD R2, R13, 0xf8 ;  /* 0x000000f80d027836 */ /* 0x002fe20000000000 */
[----:B--2---:R-:W-:-:S04]  /*73e0*/  IABS R0, R7 ;  /* 0x0000000700007213 */ /* 0x004fc80000000000 */
[----:B------:R1:W-:Y:S04]  /*73f0*/  STL [R1+0x52d4], R2 ;  /* 0x0052d40201007387 */ /* 0x0003e80000100800 */
[----:B------:R2:W-:Y:S01]  /*7400*/  STL [R1+0x52d0], R3 ;  /* 0x0052d00301007387 */ /* 0x0005e20000100800 */
[----:B---3--:R-:W-:-:S03]  /*7410*/  IMAD.HI.U32 R7, R245, R0, RZ ;  /* 0x00000000f5077227 */ /* 0x008fc600078e00ff */
[----:B------:R3:W-:Y:S01]  /*7420*/  STL [R1+0x52cc], R4 ;  /* 0x0052cc0401007387 */ /* 0x0007e20000100800 */
[----:B------:R-:W-:Y:S01]  /*7430*/  IMAD.MOV R7, RZ, RZ, -R7 ;  /* 0x000000ffff077224 */ /* 0x000fe200078e0a07 */
[----:B-1----:R-:W-:Y:S02]  /*7440*/  IABS R2, R2 ;  /* 0x0000000200027213 */ /* 0x002fe40000000000 */
[----:B------:R1:W-:Y:S01]  /*7450*/  STL [R1+0x52c8], R5 ;  /* 0x0052c80501007387 */ /* 0x0003e20000100800 */
[----:B------:R-:W-:Y:S01]  /*7460*/  IMAD R12, R247, R7, R0 ;  /* 0x00000007f70c7224 */ /* 0x000fe200078e0200 */
[----:B--2---:R-:W-:Y:S01]  /*7470*/  IABS R3, R3 ;  /* 0x0000000300037213 */ /* 0x004fe20000000000 */
[----:B------:R-:W-:Y:S01]  /*7480*/  IMAD.HI.U32 R8, R245, R2, RZ ;  /* 0x00000002f5087227 */ /* 0x000fe200078e00ff */
[----:B---3--:R-:W-:-:S03]  /*7490*/  IABS R4, R4 ;  /* 0x0000000400047213 */ /* 0x008fc60000000000 */
[C---:B------:R-:W-:Y:S01]  /*74a0*/  IMAD.HI.U32 R9, R245.reuse, R3, RZ ;  /* 0x00000003f5097227 */ /* 0x040fe200078e00ff */
[----:B------:R-:W-:Y:S01]  /*74b0*/  STL [R1+0x38], R12 ;  /* 0x0000380c01007387 */ /* 0x000fe20000100800 */
[----:B-1----:R-:W-:Y:S02]  /*74c0*/  IABS R5, R5 ;  /* 0x0000000500057213 */ /* 0x002fe40000000000 */
[----:B------:R-:W-:-:S04]  /*74d0*/  IMAD.HI.U32 R10, R245, R4, RZ ;  /* 0x00000004f50a7227 */ /* 0x000fc800078e00ff */
[----:B------:R-:W-:-:S04]  /*74e0*/  IMAD.HI.U32 R11, R245, R5, RZ ;  /* 0x00000005f50b7227 */ /* 0x000fc800078e00ff */
[----:B------:R-:W-:Y:S02]  /*74f0*/  IMAD.MOV R8, RZ, RZ, -R8 ;  /* 0x000000ffff087224 */ /* 0x000fe400078e0a08 */
[----:B------:R-:W-:Y:S02]  /*7500*/  IMAD.MOV R9, RZ, RZ, -R9 ;  /* 0x000000ffff097224 */ /* 0x000fe400078e0a09 */
[----:B------:R-:W-:Y:S02]  /*7510*/  IMAD.MOV R10, RZ, RZ, -R10 ;  /* 0x000000ffff0a7224 */ /* 0x000fe400078e0a0a */
[----:B------:R-:W-:Y:S02]  /*7520*/  IMAD.MOV R11, RZ, RZ, -R11 ;  /* 0x000000ffff0b7224 */ /* 0x000fe400078e0a0b */
[C---:B------:R-:W-:Y:S02]  /*7530*/  IMAD R7, R247.reuse, R8, R2 ;  /* 0x00000008f7077224 */ /* 0x040fe400078e0202 */
[----:B------:R-:W-:-:S02]  /*7540*/  IMAD R0, R247, R9, R3 ;  /* 0x00000009f7007224 */ /* 0x000fc400078e0203 */
[C---:B------:R-:W-:Y:S01]  /*7550*/  IMAD R2, R247.reuse, R10, R4 ;  /* 0x0000000af7027224 */ /* 0x040fe200078e0204 */
[----:B------:R1:W-:Y:S01]  /*7560*/  STL [R1+0x34], R7 ;  /* 0x0000340701007387 */ /* 0x0003e20000100800 */
[----:B------:R-:W-:Y:S02]  /*7570*/  IMAD R3, R247, R11, R5 ;  /* 0x0000000bf7037224 */ /* 0x000fe400078e0205 */
[C---:B------:R-:W-:Y:S01]  /*7580*/  VIADD R4, R13.reuse, 0xff ;  /* 0x000000ff0d047836 */ /* 0x040fe20000000000 */
[----:B------:R2:W-:Y:S04]  /*7590*/  STL [R1+0x30], R0 ;  /* 0x0000300001007387 */ /* 0x0005e80000100800 */
[----:B------:R3:W-:Y:S01]  /*75a0*/  STL [R1+0x2c], R2 ;  /* 0x00002c0201007387 */ /* 0x0007e20000100800 */
[----:B-1----:R-:W-:-:S03]  /*75b0*/  VIADD R7, R13, 0x100 ;  /* 0x000001000d077836 */ /* 0x002fc60000000000 */
[----:B------:R1:W-:Y:S01]  /*75c0*/  STL [R1+0x28], R3 ;  /* 0x0000280301007387 */ /* 0x0003e20000100800 */
[C---:B--2---:R-:W-:Y:S01]  /*75d0*/  VIADD R0, R13.reuse, 0xfc ;  /* 0x000000fc0d007836 */ /* 0x044fe20000000000 */
[----:B------:R-:W-:Y:S01]  /*75e0*/  IABS R5, R7 ;  /* 0x0000000700057213 */ /* 0x000fe20000000000 */
[----:B---3--:R-:W-:-:S03]  /*75f0*/  VIADD R2, R13, 0xfd ;  /* 0x000000fd0d027836 */ /* 0x008fc60000000000 */
[----:B------:R2:W-:Y:S01]  /*7600*/  STL [R1+0x52c4], R0 ;  /* 0x0052c40001007387 */ /* 0x0005e20000100800 */
[----:B------:R-:W-:-:S03]  /*7610*/  IMAD.HI.U32 R11, R245, R5, RZ ;  /* 0x00000005f50b7227 */ /* 0x000fc600078e00ff */
[----:B------:R3:W-:Y:S01]  /*7620*/  STL [R1+0x52c0], R2 ;  /* 0x0052c00201007387 */ /* 0x0007e20000100800 */
[----:B-1----:R-:W-:Y:S02]  /*7630*/  VIADD R3, R13, 0xfe ;  /* 0x000000fe0d037836 */ /* 0x002fe40000000000 */
[----:B------:R-:W-:Y:S01]  /*7640*/  IMAD.MOV R11, RZ, RZ, -R11 ;  /* 0x000000ffff0b7224 */ /* 0x000fe200078e0a0b */
[----:B--2---:R-:W-:Y:S02]  /*7650*/  IABS R0, R0 ;  /* 0x0000000000007213 */ /* 0x004fe40000000000 */
[----:B------:R1:W-:Y:S01]  /*7660*/  STL [R1+0x52bc], R3 ;  /* 0x0052bc0301007387 */ /* 0x0003e20000100800 */
[----:B---3--:R-:W-:-:S03]  /*7670*/  IABS R2, R2 ;  /* 0x0000000200027213 */ /* 0x008fc60000000000 */
[----:B------:R2:W-:Y:S04]  /*7680*/  STL [R1+0x52b8], R4 ;  /* 0x0052b80401007387 */ /* 0x0005e80000100800 */
[----:B------:R3:W-:Y:S01]  /*7690*/  STL [R1+0x52b4], R7 ;  /* 0x0052b40701007387 */ /* 0x0007e20000100800 */
[----:B------:R-:W-:Y:S01]  /*76a0*/  IMAD.HI.U32 R8, R245, R2, RZ ;  /* 0x00000002f5087227 */ /* 0x000fe200078e00ff */
[----:B-1----:R-:W-:-:S03]  /*76b0*/  IABS R3, R3 ;  /* 0x0000000300037213 */ /* 0x002fc60000000000 */
[----:B------:R-:W-:Y:S01]  /*76c0*/  IMAD.MOV R8, RZ, RZ, -R8 ;  /* 0x000000ffff087224 */ /* 0x000fe200078e0a08 */
[----:B--2---:R-:W-:Y:S01]  /*76d0*/  IABS R4, R4 ;  /* 0x0000000400047213 */ /* 0x004fe20000000000 */
[----:B------:R-:W-:-:S04]  /*76e0*/  IMAD.HI.U32 R9, R245, R3, RZ ;  /* 0x00000003f5097227 */ /* 0x000fc800078e00ff */
[----:B---3--:R-:W-:-:S04]  /*76f0*/  IMAD.HI.U32 R7, R245, R0, RZ ;  /* 0x00000000f5077227 */ /* 0x008fc800078e00ff */
[----:B------:R-:W-:-:S04]  /*7700*/  IMAD.HI.U32 R10, R245, R4, RZ ;  /* 0x00000004f50a7227 */ /* 0x000fc800078e00ff */
[----:B------:R-:W-:Y:S02]  /*7710*/  IMAD.MOV R7, RZ, RZ, -R7 ;  /* 0x000000ffff077224 */ /* 0x000fe400078e0a07 */
        /* <DEDUP_REMOVED lines=16> */
[C---:B---3--:R-:W-:Y:S01]  /*7820*/  VIADD R0, R13.reuse, 0x101 ;  /* 0x000001010d007836 */ /* 0x048fe20000000000 */
[----:B------:R-:W-:Y:S01]  /*7830*/  IABS R5, R7 ;  /* 0x0000000700057213 */ /* 0x000fe20000000000 */
[----:B-1----:R-:W-:-:S03]  /*7840*/  VIADD R2, R13, 0x102 ;  /* 0x000001020d027836 */ /* 0x002fc60000000000 */
[----:B------:R1:W-:Y:S01]  /*7850*/  STL [R1+0x52b0], R0 ;  /* 0x0052b00001007387 */ /* 0x0003e20000100800 */
[----:B------:R-:W-:-:S03]  /*7860*/  IMAD.HI.U32 R11, R245, R5, RZ ;  /* 0x00000005f50b7227 */ /* 0x000fc600078e00ff */
[----:B------:R3:W-:Y:S01]  /*7870*/  STL [R1+0x52ac], R2 ;  /* 0x0052ac0201007387 */ /* 0x0007e20000100800 */
[----:B--2---:R-:W-:Y:S02]  /*7880*/  VIADD R3, R13, 0x103 ;  /* 0x000001030d037836 */ /* 0x004fe40000000000 */
[----:B------:R-:W-:Y:S01]  /*7890*/  IMAD.MOV R11, RZ, RZ, -R11 ;  /* 0x000000ffff0b7224 */ /* 0x000fe200078e0a0b */
[----:B-1----:R-:W-:Y:S02]  /*78a0*/  IABS R0, R0 ;  /* 0x0000000000007213 */ /* 0x002fe40000000000 */
[----:B------:R1:W-:Y:S01]  /*78b0*/  STL [R1+0x52a8], R3 ;  /* 0x0052a80301007387 */ /* 0x0003e20000100800 */
[----:B------:R-:W-:Y:S01]  /*78c0*/  IMAD R243, R247, R11, R5 ;  /* 0x0000000bf7f37224 */ /* 0x000fe200078e0205 */
[----:B---3--:R-:W-:Y:S02]  /*78d0*/  IABS R2, R2 ;  /* 0x0000000200027213 */ /* 0x008fe40000000000 */
[----:B------:R2:W-:Y:S01]  /*78e0*/  STL [R1+0x52a4], R4 ;  /* 0x0052a40401007387 */ /* 0x0005e20000100800 */
[----:B------:R-:W-:-:S03]  /*78f0*/  VIADD R11, R13, 0x109 ;  /* 0x000001090d0b7836 */ /* 0x000fc60000000000 */
[----:B------:R3:W-:Y:S01]  /*7900*/  STL [R1+0x52a0], R7 ;  /* 0x0052a00701007387 */ /* 0x0007e20000100800 */
[C---:B------:R-:W-:Y:S01]  /*7910*/  IMAD.HI.U32 R8, R245.reuse, R2, RZ ;  /* 0x00000002f5087227 */ /* 0x040fe200078e00ff */
[----:B-1----:R-:W-:Y:S02]  /*7920*/  IABS R3, R3 ;  /* 0x0000000300037213 */ /* 0x002fe40000000000 */
[----:B------:R-:W-:Y:S01]  /*7930*/  IABS R249, R11 ;  /* 0x0000000b00f97213 */ /* 0x000fe20000000000 */
        /* <DEDUP_REMOVED lines=15> */
[----:B------:R-:W-:-:S03]  /*7a30*/  IMAD.HI.U32 R3, R245, R252, RZ ;  /* 0x000000fcf5037227 */ /* 0x000fc600078e00ff */
[----:B------:R-:W-:Y:S01]  /*7a40*/  STL [R1+0x5a64], R244 ;  /* 0x005a64f401007387 */ /* 0x000fe20000100800 */
[----:B------:R-:W-:Y:S01]  /*7a50*/  IABS R251, R8 ;  /* 0x0000000800fb7213 */ /* 0x000fe20000000000 */
[C---:B-1----:R-:W-:Y:S02]  /*7a60*/  VIADD R7, R13.reuse, 0x108 ;  /* 0x000001080d077836 */ /* 0x042fe40000000000 */
[----:B------:R1:W-:Y:S01]  /*7a70*/  STL [R1+0x8], R0 ;  /* 0x0000080001007387 */ /* 0x0003e20000100800 */
[----:B------:R-:W-:Y:S02]  /*7a80*/  IMAD.MOV R3, RZ, RZ, -R3 ;  /* 0x000000ffff037224 */ /* 0x000fe400078e0a03 */
[----:B--2---:R-:W-:Y:S01]  /*7a90*/  VIADD R2, R13, 0x1fe ;  /* 0x000001fe0d027836 */ /* 0x004fe20000000000 */
[----:B------:R-:W-:Y:S01]  /*7aa0*/  STL [R1+0x5a68], R243 ;  /* 0x005a68f301007387 */ /* 0x000fe20000100800 */
[----:B------:R-:W-:Y:S01]  /*7ab0*/  IABS R250, R7 ;  /* 0x0000000700fa7213 */ /* 0x000fe20000000000 */
[----:B------:R-:W-:-:S02]  /*7ac0*/  IMAD.HI.U32 R5, R245, R251, RZ ;  /* 0x000000fbf5057227 */ /* 0x000fc400078e00ff */
[----:B------:R-:W-:Y:S02]  /*7ad0*/  STL [R1+0x529c], R12 ;  /* 0x00529c0c01007387 */ /* 0x000fe40000100800 */
[----:B-1----:R-:W-:Y:S02]  /*7ae0*/  VIADD R0, R13, 0x1ff ;  /* 0x000001ff0d007836 */ /* 0x002fe40000000000 */
[----:B------:R1:W-:Y:S01]  /*7af0*/  STL [R1+0x5298], R8 ;  /* 0x0052980801007387 */ /* 0x0003e20000100800 */
[----:B------:R-:W-:Y:S02]  /*7b00*/  IMAD.MOV R5, RZ, RZ, -R5 ;  /* 0x000000ffff057224 */ /* 0x000fe400078e0a05 */
[C---:B------:R-:W-:Y:S01]  /*7b10*/  IMAD R252, R247.reuse, R3, R252 ;  /* 0x00000003f7fc7224 */ /* 0x040fe200078e02fc */
[----:B------:R2:W-:Y:S01]  /*7b20*/  STL [R1+0x5294], R7 ;  /* 0x0052940701007387 */ /* 0x0005e20000100800 */
[----:B------:R-:W-:Y:S02]  /*7b30*/  IMAD R251, R247, R5, R251 ;  /* 0x00000005f7fb7224 */ /* 0x000fe400078e02fb */
[C---:B------:R-:W-:Y:S01]  /*7b40*/  VIADD R10, R13.reuse, 0x10a ;  /* 0x0000010a0d0a7836 */ /* 0x040fe20000000000 */
[----:B------:R3:W-:Y:S01]  /*7b50*/  STL [R1+0x58a4], R2 ;  /* 0x0058a40201007387 */ /* 0x0007e20000100800 */
[----:B------:R-:W-:-:S02]  /*7b60*/  VIADD R9, R13, 0x10b ;  /* 0x0000010b0d097836 */ /* 0x000fc40000000000 */
[----:B-1----:R-:W-:Y:S01]  /*7b70*/  VIADD R8, R13, 0x10c ;  /* 0x0000010c0d087836 */ /* 0x002fe20000000000 */
[----:B------:R1:W-:Y:S01]  /*7b80*/  STL [R1+0x58a0], R0 ;  /* 0x0058a00001007387 */ /* 0x0003e20000100800 */
[----:B------:R-:W-:Y:S01]  /*7b90*/  IABS R248, R10 ;  /* 0x0000000a00f87213 */ /* 0x000fe20000000000 */
[----:B--2---:R-:W-:Y:S01]  /*7ba0*/  IMAD.HI.U32 R7, R245, R250, RZ ;  /* 0x000000faf5077227 */ /* 0x004fe200078e00ff */
[----:B------:R-:W-:Y:S01]  /*7bb0*/  IABS R3, R9 ;  /* 0x0000000900037213 */ /* 0x000fe20000000000 */
[----:B------:R-:W-:Y:S01]  /*7bc0*/  STL [R1+0x5a6c], R252 ;  /* 0x005a6cfc01007387 */ /* 0x000fe20000100800 */
[----:B---3--:R-:W-:Y:S01]  /*7bd0*/  IABS R2, R2 ;  /* 0x0000000200027213 */ /* 0x008fe20000000000 */
[----:B------:R-:W-:Y:S01]  /*7be0*/  IMAD.MOV R7, RZ, RZ, -R7 ;  /* 0x000000ffff077224 */ /* 0x000fe200078e0a07 */
[----:B-1----:R-:W-:-:S03]  /*7bf0*/  IABS R0, R0 ;  /* 0x0000000000007213 */ /* 0x002fc60000000000 */
[----:B------:R-:W-:-:S04]  /*7c00*/  IMAD.HI.U32 R4, R6, R2, RZ ;  /* 0x0000000206047227 */ /* 0x000fc800078e00ff */
[----:B------:R-:W-:-:S04]  /*7c10*/  IMAD.HI.U32 R6, R6, R0, RZ ;  /* 0x0000000006067227 */ /* 0x000fc800078e00ff */
[----:B------:R-:W-:Y:S02]  /*7c20*/  IMAD.MOV R4, RZ, RZ, -R4 ;  /* 0x000000ffff047224 */ /* 0x000fe400078e0a04 */
[----:B------:R-:W-:Y:S02]  /*7c30*/  IMAD.MOV R6, RZ, RZ, -R6 ;  /* 0x000000ffff067224 */ /* 0x000fe400078e0a06 */
[C---:B------:R-:W-:Y:S01]  /*7c40*/  IMAD R2, R247.reuse, R4, R2 ;  /* 0x00000004f7027224 */ /* 0x040fe200078e0202 */
[----:B------:R-:W-:Y:S01]  /*7c50*/  IABS R4, R8 ;  /* 0x0000000800047213 */ /* 0x000fe20000000000 */
[C---:B------:R-:W-:Y:S02]  /*7c60*/  IMAD R0, R247.reuse, R6, R0 ;  /* 0x00000006f7007224 */ /* 0x040fe400078e0200 */
[----:B------:R-:W-:Y:S01]  /*7c70*/  IMAD R250, R247, R7, R250 ;  /* 0x00000007f7fa7224 */ /* 0x000fe200078e02fa */
[----:B------:R-:W-:Y:S01]  /*7c80*/  STL [R1+0x5a40], R2 ;  /* 0x005a400201007387 */ /* 0x000fe20000100800 */
[----:B------:R-:W-:-:S03]  /*7c90*/  IMAD.HI.U32 R6, R245, R249, RZ ;  /* 0x000000f9f5067227 */ /* 0x000fc600078e00ff */
[----:B------:R1:W-:Y:S01]  /*7ca0*/  STL [R1+0x5a70], R0 ;  /* 0x005a700001007387 */ /* 0x0003e20000100800 */
[----:B------:R-:W-:-:S03]  /*7cb0*/  IMAD.HI.U32 R7, R245, R248, RZ ;  /* 0x000000f8f5077227 */ /* 0x000fc600078e00ff */
[----:B------:R-:W-:Y:S01]  /*7cc0*/  STL [R1+0x5a74], R251 ;  /* 0x005a74fb01007387 */ /* 0x000fe20000100800 */
[----:B------:R-:W-:Y:S02]  /*7cd0*/  IMAD.MOV R6, RZ, RZ, -R6 ;  /* 0x000000ffff067224 */ /* 0x000fe400078e0a06 */
[----:B------:R-:W-:Y:S01]  /*7ce0*/  IMAD.MOV R7, RZ, RZ, -R7 ;  /* 0x000000ffff077224 */ /* 0x000fe200078e0a07 */
[----:B------:R-:W-:Y:S01]  /*7cf0*/  STL [R1+0x5a78], R250 ;  /* 0x005a78fa01007387 */ /* 0x000fe20000100800 */
[----:B------:R-:W-:Y:S02]  /*7d00*/  IMAD R249, R247, R6, R249 ;  /* 0x00000006f7f97224 */ /* 0x000fe400078e02f9 */
[----:B-1----:R-:W-:Y:S01]  /*7d10*/  VIADD R0, R13, 0x10d ;  /* 0x0000010d0d007836 */ /* 0x002fe20000000000 */
[----:B------:R-:W-:Y:S01]  /*7d20*/  STL [R1+0x5290], R11 ;  /* 0x0052900b01007387 */ /* 0x000fe20000100800 */
[----:B------:R-:W-:-:S03]  /*7d30*/  IMAD R248, R247, R7, R248 ;  /* 0x00000007f7f87224 */ /* 0x000fc600078e02f8 */
[----:B------:R1:W-:Y:S01]  /*7d40*/  STL [R1+0x528c], R10 ;  /* 0x00528c0a01007387 */ /* 0x0003e20000100800 */
[----:B------:R-:W-:-:S03]  /*7d50*/  IABS R5, R0 ;  /* 0x0000000000057213 */ /* 0x000fc60000000000 */
[----:B------:R2:W-:Y:S04]  /*7d60*/  STL [R1+0x5288], R9 ;  /* 0x0052880901007387 */ /* 0x0005e80000100800 */
[----:B------:R3:W-:Y:S01]  /*7d70*/  STL [R1+0x5284], R8 ;  /* 0x0052840801007387 */ /* 0x0007e20000100800 */
[----:B-1----:R-:W-:-:S03]  /*7d80*/  IMAD.HI.U32 R10, R245, R5, RZ ;  /* 0x00000005f50a7227 */ /* 0x002fc600078e00ff */
[----:B------:R-:W-:Y:S01]  /*7d90*/  STL [R1+0x5280], R0 ;  /* 0x0052800001007387 */ /* 0x000fe20000100800 */
[----:B--2---:R-:W-:-:S03]  /*7da0*/  IMAD.HI.U32 R9, R245, R4, RZ ;  /* 0x00000004f5097227 */ /* 0x004fc600078e00ff */
[----:B------:R-:W-:Y:S01]  /*7db0*/  STL [R1+0x5a7c], R249 ;  /* 0x005a7cf901007387 */ /* 0x000fe20000100800 */
[----:B---3--:R-:W-:-:S03]  /*7dc0*/  IMAD.HI.U32 R8, R245, R3, RZ ;  /* 0x00000003f5087227 */ /* 0x008fc600078e00ff */
[----:B------:R-:W-:Y:S01]  /*7dd0*/  STL [R1+0x5a54], R248 ;  /* 0x005a54f801007387 */ /* 0x000fe20000100800 */
[----:B------:R-:W-:Y:S02]  /*7de0*/  IMAD.MOV R8, RZ, RZ, -R8 ;  /* 0x000000ffff087224 */ /* 0x000fe400078e0a08 */
[----:B------:R-:W-:Y:S02]  /*7df0*/  IMAD.MOV R9, RZ, RZ, -R9 ;  /* 0x000000ffff097224 */ /* 0x000fe400078e0a09 */
[C---:B------:R-:W-:Y:S02]  /*7e00*/  IMAD R3, R247.reuse, R8, R3 ;  /* 0x00000008f7037224 */ /* 0x040fe400078e0203 */
[C---:B------:R-:W-:Y:S02]  /*7e10*/  IMAD R4, R247.reuse, R9, R4 ;  /* 0x00000009f7047224 */ /* 0x040fe400078e0204 */
[----:B------:R-:W-:Y:S01]  /*7e20*/  IMAD.MOV R10, RZ, RZ, -R10 ;  /* 0x000000ffff0a7224 */ /* 0x000fe200078e0a0a */
[----:B------:R-:W-:Y:S04]  /*7e30*/  STL [R1+0x5a50], R3 ;  /* 0x005a500301007387 */ /* 0x000fe80000100800 */
[----:B------:R1:W-:Y:S04]  /*7e40*/  STL [R1+0x5a48], R4 ;  /* 0x005a480401007387 */ /* 0x0003e80000100800 */
[----:B-1----:R-:W2:Y:S01]  /*7e50*/  LDL R4, [R1+0x4d0] ;  /* 0x0004d00001047983 */ /* 0x002ea20000100800 */
[----:B------:R-:W-:-:S02]  /*7e60*/  IMAD R5, R247, R10, R5 ;  /* 0x0000000af7057224 */ /* 0x000fc400078e0205 */
[----:B------:R-:W-:Y:S02]  /*7e70*/  IMAD.MOV.U32 R241, RZ, RZ, R206 ;  /* 0x000000fffff17224 */ /* 0x000fe400078e00ce */
[----:B------:R-:W-:Y:S01]  /*7e80*/  IMAD.MOV.U32 R242, RZ, RZ, R207 ;  /* 0x000000fffff27224 */ /* 0x000fe200078e00cf */
[----:B------:R1:W-:Y:S01]  /*7e90*/  STL [R1+0x5a4c], R5 ;  /* 0x005a4c0501007387 */ /* 0x0003e20000100800 */
[----:B------:R-:W-:Y:S02]  /*7ea0*/  IMAD.MOV.U32 R252, RZ, RZ, R240 ;  /* 0x000000fffffc7224 */ /* 0x000fe400078e00f0 */
[----:B------:R-:W-:Y:S02]  /*7eb0*/  IMAD.MOV.U32 R243, RZ, RZ, R213 ;  /* 0x000000fffff37224 */ /* 0x000fe400078e00d5 */
[----:B------:R-:W-:Y:S02]  /*7ec0*/  IMAD.MOV.U32 R240, RZ, RZ, R211 ;  /* 0x000000fffff07224 */ /* 0x000fe400078e00d3 */
[----:B------:R-:W-:-:S02]  /*7ed0*/  IMAD.MOV.U32 R244, RZ, RZ, R212 ;  /* 0x000000fffff47224 */ /* 0x000fc400078e00d4 */
[----:B------:R-:W-:Y:S02]  /*7ee0*/  IMAD.MOV.U32 R250, RZ, RZ, R219 ;  /* 0x000000fffffa7224 */ /* 0x000fe400078e00db */
[----:B------:R-:W-:Y:S02]  /*7ef0*/  IMAD.MOV.U32 R248, RZ, RZ, R242 ;  /* 0x000000fffff87224 */ /* 0x000fe400078e00f2 */
[----:B------:R-:W-:Y:S02]  /*7f00*/  IMAD.MOV.U32 R249, RZ, RZ, R220 ;  /* 0x000000fffff97224 */ /* 0x000fe400078e00dc */
[----:B------:R-:W-:Y:S02]  /*7f10*/  IMAD.MOV.U32 R242, RZ, RZ, R217 ;  /* 0x000000fffff27224 */ /* 0x000fe400078e00d9 */
[C---:B--2---:R-:W-:Y:S02]  /*7f20*/  VIADD R13, R4.reuse, 0x10e ;  /* 0x0000010e040d7836 */ /* 0x044fe40000000000 */
[----:B------:R-:W-:-:S02]  /*7f30*/  VIADD R12, R4, 0x10f ;  /* 0x0000010f040c7836 */ /* 0x000fc40000000000 */
[C---:B------:R-:W-:Y:S01]  /*7f40*/  VIADD R11, R4.reuse, 0x110 ;  /* 0x00000110040b7836 */ /* 0x040fe20000000000 */
[----:B------:R-:W-:Y:S01]  /*7f50*/  IABS R6, R13 ;  /* 0x0000000d00067213 */ /* 0x000fe20000000000 */
[C---:B------:R-:W-:Y:S01]  /*7f60*/  VIADD R2, R4.reuse, 0x111 ;  /* 0x0000011104027836 */ /* 0x040fe20000000000 */
[----:B------:R-:W-:Y:S01]  /*7f70*/  IABS R7, R12 ;  /* 0x0000000c00077213 */ /* 0x000fe20000000000 */
[C---:B------:R-:W-:Y:S01]  /*7f80*/  VIADD R0, R4.reuse, 0x112 ;  /* 0x0000011204007836 */ /* 0x040fe20000000000 */
[----:B------:R2:W-:Y:S01]  /*7f90*/  STL [R1+0x527c], R13 ;  /* 0x00527c0d01007387 */ /* 0x0005e20000100800 */
[----:B------:R-:W-:Y:S01]  /*7fa0*/  IABS R8, R11 ;  /* 0x0000000b00087213 */ /* 0x000fe20000000000 */
[C---:B------:R-:W-:Y:S01]  /*7fb0*/  VIADD R16, R4.reuse, 0x113 ;  /* 0x0000011304107836 */ /* 0x040fe20000000000 */
[----:B------:R-:W-:Y:S01]  /*7fc0*/  IABS R9, R2 ;  /* 0x0000000200097213 */ /* 0x000fe20000000000 */
[----:B------:R3:W-:Y:S01]  /*7fd0*/  STL [R1+0x5278], R12 ;  /* 0x0052780c01007387 */ /* 0x0007e20000100800 */
[----:B------:R-:W-:Y:S01]  /*7fe0*/  IABS R10, R0 ;  /* 0x00000000000a7213 */ /* 0x000fe20000000000 */
[----:B-1----:R-:W-:-:S02]  /*7ff0*/  VIADD R5, R4, 0x114 ;  /* 0x0000011404057836 */ /* 0x002fc40000000000 */
[----:B------:R1:W-:Y:S01]  /*8000*/  STL [R1+0x5274], R11 ;  /* 0x0052740b01007387 */ /* 0x0003e20000100800 */
[----:B------:R-:W-:-:S03]  /*8010*/  IMAD.HI.U32 R14, R245, R9, RZ ;  /* 0x00000009f50e7227 */ /* 0x000fc600078e00ff */
[----:B------:R4:W-:Y:S01]  /*8020*/  STL [R1+0x5270], R2 ;  /* 0x0052700201007387 */ /* 0x0009e20000100800 */
[----:B--2---:R-:W-:-:S03]  /*8030*/  IMAD.HI.U32 R13, R245, R8, RZ ;  /* 0x00000008f50d7227 */ /* 0x004fc600078e00ff */
[----:B------:R2:W-:Y:S01]  /*8040*/  STL [R1+0x526c], R0 ;  /* 0x00526c0001007387 */ /* 0x0005e20000100800 */
[----:B---3--:R-:W-:-:S04]  /*8050*/  IMAD.HI.U32 R12, R245, R7, RZ ;  /* 0x00000007f50c7227 */ /* 0x008fc800078e00ff */
[----:B-1----:R-:W-:-:S04]  /*8060*/  IMAD.HI.U32 R11, R245, R6, RZ ;  /* 0x00000006f50b7227 */ /* 0x002fc800078e00ff */
        /* <DEDUP_REMOVED lines=11> */
[----:B------:R1:W-:Y:S01]  /*8120*/  STL [R1+0x5a58], R6 ;  /* 0x005a580601007387 */ /* 0x0003e20000100800 */
[----:B------:R-:W-:-:S02]  /*8130*/  IMAD R9, R247, R14, R9 ;  /* 0x0000000ef7097224 */ /* 0x000fc400078e0209 */
[C---:B------:R-:W-:Y:S01]  /*8140*/  VIADD R3, R4.reuse, 0x115 ;  /* 0x0000011504037836 */ /* 0x040fe20000000000 */
[----:B------:R-:W-:Y:S01]  /*8150*/  STL [R1+0x5a5c], R7 ;  /* 0x005a5c0701007387 */ /* 0x000fe20000100800 */
[----:B------:R-:W-:Y:S02]  /*8160*/  IMAD R10, R247, R15, R10 ;  /* 0x0000000ff70a7224 */ /* 0x000fe400078e020a */
[C---:B----4-:R-:W-:Y:S01]  /*8170*/  VIADD R2, R4.reuse, 0x116 ;  /* 0x0000011604027836 */ /* 0x050fe20000000000 */
[----:B------:R-:W-:Y:S01]  /*8180*/  STL [R1+0x5a60], R8 ;  /* 0x005a600801007387 */ /* 0x000fe20000100800 */
[----:B--2---:R-:W-:Y:S01]  /*8190*/  VIADD R0, R4, 0x117 ;  /* 0x0000011704007836 */ /* 0x004fe20000000000 */
[----:B------:R-:W-:Y:S01]  /*81a0*/  IABS R13, R3 ;  /* 0x00000003000d7213 */ /* 0x000fe20000000000 */
[----:B------:R-:W-:Y:S01]  /*81b0*/  IMAD.HI.U32 R17, R245, R12, RZ ;  /* 0x0000000cf5117227 */ /* 0x000fe200078e00ff */
[----:B------:R-:W-:Y:S01]  /*81c0*/  STL [R1+0x5a80], R9 ;  /* 0x005a800901007387 */ /* 0x000fe20000100800 */
[----:B------:R-:W-:-:S02]  /*81d0*/  IABS R14, R2 ;  /* 0x00000002000e7213 */ /* 0x000fc40000000000 */
[----:B------:R-:W-:Y:S01]  /*81e0*/  IABS R15, R0 ;  /* 0x00000000000f7213 */ /* 0x000fe20000000000 */
[----:B------:R-:W-:Y:S01]  /*81f0*/  STL [R1+0x5a84], R10 ;  /* 0x005a840a01007387 */ /* 0x000fe20000100800 */
[----:B------:R-:W-:-:S03]  /*8200*/  IMAD.HI.U32 R18, R245, R13, RZ ;  /* 0x0000000df5127227 */ /* 0x000fc600078e00ff */
[----:B------:R2:W-:Y:S01]  /*8210*/  STL [R1+0x5268], R16 ;  /* 0x0052681001007387 */ /* 0x0005e20000100800 */
[----:B------:R-:W-:-:S03]  /*8220*/  IMAD.HI.U32 R19, R245, R14, RZ ;  /* 0x0000000ef5137227 */ /* 0x000fc600078e00ff */
[----:B------:R3:W-:Y:S01]  /*8230*/  STL [R1+0x5264], R5 ;  /* 0x0052640501007387 */ /* 0x0007e20000100800 */
[----:B------:R-:W-:-:S03]  /*8240*/  IMAD.HI.U32 R20, R245, R15, RZ ;  /* 0x0000000ff5147227 */ /* 0x000fc600078e00ff */
[----:B------:R4:W-:Y:S01]  /*8250*/  STL [R1+0x5260], R3 ;  /* 0x0052600301007387 */ /* 0x0009e20000100800 */
[C---:B-1----:R-:W-:Y:S02]  /*8260*/  VIADD R6, R4.reuse, 0x118 ;  /* 0x0000011804067836 */ /* 0x042fe40000000000 */
[----:B--2---:R-:W-:Y:S01]  /*8270*/  IMAD.HI.U32 R16, R245, R11, RZ ;  /* 0x0000000bf5107227 */ /* 0x004fe200078e00ff */
[----:B------:R1:W-:Y:S03]  /*8280*/  STL [R1+0x525c], R2 ;  /* 0x00525c0201007387 */ /* 0x0003e60000100800 */
[----:B------:R-:W-:Y:S01]  /*8290*/  IMAD.MOV R16, RZ, RZ, -R16 ;  /* 0x000000ffff107224 */ /* 0x000fe200078e0a10 */
[----:B------:R2:W-:Y:S01]  /*82a0*/  STL [R1+0x5258], R0 ;  /* 0x0052580001007387 */ /* 0x0005e20000100800 */
[----:B------:R-:W-:Y:S02]  /*82b0*/  IMAD.MOV R17, RZ, RZ, -R17 ;  /* 0x000000ffff117224 */ /* 0x000fe400078e0a11 */
[----:B---3--:R-:W-:-:S02]  /*82c0*/  VIADD R5, R4, 0x119 ;  /* 0x0000011904057836 */ /* 0x008fc40000000000 */
[----:B------:R-:W-:Y:S02]  /*82d0*/  IMAD.MOV R18, RZ, RZ, -R18 ;  /* 0x000000ffff127224 */ /* 0x000fe400078e0a12 */
[C---:B----4-:R-:W-:Y:S02]  /*82e0*/  VIADD R3, R4.reuse, 0x11a ;  /* 0x0000011a04037836 */ /* 0x050fe40000000000 */
[----:B------:R-:W-:Y:S02]  /*82f0*/  IMAD.MOV R19, RZ, RZ, -R19 ;  /* 0x000000ffff137224 */ /* 0x000fe400078e0a13 */
[C---:B-1----:R-:W-:Y:S02]  /*8300*/  VIADD R2, R4.reuse, 0x11b ;  /* 0x0000011b04027836 */ /* 0x042fe40000000000 */
[----:B------:R-:W-:Y:S02]  /*8310*/  IMAD.MOV R20, RZ, RZ, -R20 ;  /* 0x000000ffff147224 */ /* 0x000fe400078e0a14 */
[----:B------:R-:W-:Y:S01]  /*8320*/  IMAD R11, R247, R16, R11 ;  /* 0x00000010f70b7224 */ /* 0x000fe200078e020b */
[----:B------:R-:W-:Y:S01]  /*8330*/  IABS R16, R6 ;  /* 0x0000000600107213 */ /* 0x000fe20000000000 */
[----:B--2---:R-:W-:-:S02]  /*8340*/  VIADD R0, R4, 0x11c ;  /* 0x0000011c04007836 */ /* 0x004fc40000000000 */
[C---:B------:R-:W-:Y:S01]  /*8350*/  IMAD R12, R247.reuse, R17, R12 ;  /* 0x00000011f70c7224 */ /* 0x040fe200078e020c */
[----:B------:R-:W-:Y:S01]  /*8360*/  IABS R17, R5 ;  /* 0x0000000500117213 */ /* 0x000fe20000000000 */
[C---:B------:R-:W-:Y:S01]  /*8370*/  IMAD R13, R247.reuse, R18, R13 ;  /* 0x00000012f70d7224 */ /* 0x040fe200078e020d */
[----:B------:R-:W-:Y:S01]  /*8380*/  IABS R18, R3 ;  /* 0x0000000300127213 */ /* 0x000fe20000000000 */
[C---:B------:R-:W-:Y:S01]  /*8390*/  IMAD R14, R247.reuse, R19, R14 ;  /* 0x00000013f70e7224 */ /* 0x040fe200078e020e */
[----:B------:R-:W-:Y:S01]  /*83a0*/  IABS R19, R2 ;  /* 0x0000000200137213 */ /* 0x000fe20000000000 */
[----:B------:R-:W-:Y:S01]  /*83b0*/  IMAD R15, R247, R20, R15 ;  /* 0x00000014f70f7224 */ /* 0x000fe200078e020f */
[----:B------:R-:W-:Y:S01]  /*83c0*/  STL [R1+0x5a88], R11 ;  /* 0x005a880b01007387 */ /* 0x000fe20000100800 */
[----:B------:R-:W-:Y:S01]  /*83d0*/  IABS R20, R0 ;  /* 0x0000000000147213 */ /* 0x000fe20000000000 */
[C---:B------:R-:W-:Y:S02]  /*83e0*/  IMAD.HI.U32 R21, R245.reuse, R16, RZ ;  /* 0x00000010f5157227 */ /* 0x040fe400078e00ff */
[----:B------:R-:W-:Y:S02]  /*83f0*/  STL [R1+0x5a8c], R12 ;  /* 0x005a8c0c01007387 */ /* 0x000fe40000100800 */
[----:B------:R-:W-:-:S02]  /*8400*/  IMAD.HI.U32 R22, R245, R17, RZ ;  /* 0x00000011f5167227 */ /* 0x000fc400078e00ff */
[----:B------:R-:W-:Y:S02]  /*8410*/  STL [R1+0x5a90], R13 ;  /* 0x005a900d01007387 */ /* 0x000fe40000100800 */
[C---:B------:R-:W-:Y:S02]  /*8420*/  IMAD.HI.U32 R23, R245.reuse, R18, RZ ;  /* 0x00000012f5177227 */ /* 0x040fe400078e00ff */
[----:B------:R-:W-:Y:S02]  /*8430*/  STL [R1+0x5a94], R14 ;  /* 0x005a940e01007387 */ /* 0x000fe40000100800 */
[C---:B------:R-:W-:Y:S02]  /*8440*/  IMAD.HI.U32 R24, R245.reuse, R19, RZ ;  /* 0x00000013f5187227 */ /* 0x040fe400078e00ff */
[----:B------:R-:W-:Y:S02]  /*8450*/  STL [R1+0x5a9c], R15 ;  /* 0x005a9c0f01007387 */ /* 0x000fe40000100800 */
[----:B------:R-:W-:-:S02]  /*8460*/  IMAD.HI.U32 R25, R245, R20, RZ ;  /* 0x00000014f5197227 */ /* 0x000fc400078e00ff */
[----:B------:R1:W-:Y:S02]  /*8470*/  STL [R1+0x5254], R6 ;  /* 0x0052540601007387 */ /* 0x0003e40000100800 */
[----:B------:R-:W-:Y:S02]  /*8480*/  IMAD.MOV R21, RZ, RZ, -R21 ;  /* 0x000000ffff157224 */ /* 0x000fe400078e0a15 */
[----:B------:R2:W-:Y:S01]  /*8490*/  STL [R1+0x5250], R5 ;  /* 0x0052500501007387 */ /* 0x0005e20000100800 */
[----:B------:R-:W-:Y:S02]  /*84a0*/  IMAD.MOV R22, RZ, RZ, -R22 ;  /* 0x000000ffff167224 */ /* 0x000fe400078e0a16 */
[----:B------:R-:W-:Y:S01]  /*84b0*/  IMAD.MOV R23, RZ, RZ, -R23 ;  /* 0x000000ffff177224 */ /* 0x000fe200078e0a17 */
[----:B------:R3:W-:Y:S01]  /*84c0*/  STL [R1+0x524c], R3 ;  /* 0x00524c0301007387 */ /* 0x0007e20000100800 */
[----:B------:R-:W-:Y:S02]  /*84d0*/  IMAD.MOV R24, RZ, RZ, -R24 ;  /* 0x000000ffff187224 */ /* 0x000fe400078e0a18 */
[----:B-1----:R-:W-:Y:S01]  /*84e0*/  VIADD R6, R4, 0x11d ;  /* 0x0000011d04067836 */ /* 0x002fe20000000000 */
[----:B------:R1:W-:Y:S01]  /*84f0*/  STL [R1+0x5248], R2 ;  /* 0x0052480201007387 */ /* 0x0003e20000100800 */
[----:B------:R-:W-:-:S02]  /*8500*/  IMAD.MOV R25, RZ, RZ, -R25 ;  /* 0x000000ffff197224 */ /* 0x000fc400078e0a19 */
[C---:B--2---:R-:W-:Y:S01]  /*8510*/  VIADD R5, R4.reuse, 0x11e ;  /* 0x0000011e04057836 */ /* 0x044fe20000000000 */
[----:B------:R2:W-:Y:S01]  /*8520*/  STL [R1+0x5244], R0 ;  /* 0x0052440001007387 */ /* 0x0005e20000100800 */
[C---:B------:R-:W-:Y:S01]  /*8530*/  IMAD R16, R247.reuse, R21, R16 ;  /* 0x00000015f7107224 */ /* 0x040fe200078e0210 */
[----:B------:R-:W-:Y:S01]  /*8540*/  IABS R21, R6 ;  /* 0x0000000600157213 */ /* 0x000fe20000000000 */
[C---:B---3--:R-:W-:Y:S02]  /*8550*/  VIADD R3, R4.reuse, 0x11f ;  /* 0x0000011f04037836 */ /* 0x048fe40000000000 */
[C---:B------:R-:W-:Y:S01]  /*8560*/  IMAD R17, R247.reuse, R22, R17 ;  /* 0x00000016f7117224 */ /* 0x040fe200078e0211 */
[----:B------:R-:W-:Y:S01]  /*8570*/  IABS R22, R5 ;  /* 0x0000000500167213 */ /* 0x000fe20000000000 */
[C---:B-1----:R-:W-:Y:S01]  /*8580*/  VIADD R2, R4.reuse, 0x120 ;  /* 0x0000012004027836 */ /* 0x042fe20000000000 */
[----:B------:R-:W-:Y:S01]  /*8590*/  STL [R1+0x5aa0], R16 ;  /* 0x005aa01001007387 */ /* 0x000fe20000100800 */
[C---:B------:R-:W-:Y:S01]  /*85a0*/  IMAD R18, R247.reuse, R23, R18 ;  /* 0x00000017f7127224 */ /* 0x040fe200078e0212 */
[----:B------:R-:W-:Y:S01]  /*85b0*/  IABS R23, R3 ;  /* 0x0000000300177213 */ /* 0x000fe20000000000 */
[----:B--2---:R-:W-:Y:S01]  /*85c0*/  VIADD R0, R4, 0x121 ;  /* 0x0000012104007836 */ /* 0x004fe20000000000 */
[----:B------:R-:W-:Y:S01]  /*85d0*/  STL [R1+0x5aa4], R17 ;  /* 0x005aa41101007387 */ /* 0x000fe20000100800 */
[C---:B------:R-:W-:Y:S01]  /*85e0*/  IMAD R19, R247.reuse, R24, R19 ;  /* 0x00000018f7137224 */ /* 0x040fe200078e0213 */
[----:B------:R-:W-:Y:S01]  /*85f0*/  IABS R24, R2 ;  /* 0x0000000200187213 */ /* 0x000fe20000000000 */
[----:B------:R-:W-:Y:S01]  /*8600*/  IMAD R20, R247, R25, R20 ;  /* 0x00000019f7147224 */ /* 0x000fe200078e0214 */
[----:B------:R-:W-:Y:S01]  /*8610*/  IABS R25, R0 ;  /* 0x0000000000197213 */ /* 0x000fe20000000000 */
[----:B------:R-:W-:Y:S01]  /*8620*/  STL [R1+0x5aa8], R18 ;  /* 0x005aa81201007387 */ /* 0x000fe20000100800 */
[----:B------:R-:W-:-:S03]  /*8630*/  IMAD.HI.U32 R26, R245, R21, RZ ;  /* 0x00000015f51a7227 */ /* 0x000fc600078e00ff */
[----:B------:R-:W-:Y:S01]  /*8640*/  STL [R1+0x5aac], R19 ;  /* 0x005aac1301007387 */ /* 0x000fe20000100800 */
[----:B------:R-:W-:-:S03]  /*8650*/  IMAD.HI.U32 R27, R245, R22, RZ ;  /* 0x00000016f51b7227 */ /* 0x000fc600078e00ff */
[----:B------:R-:W-:Y:S01]  /*8660*/  STL [R1+0x5ab4], R20 ;  /* 0x005ab41401007387 */ /* 0x000fe20000100800 */
[----:B------:R-:W-:-:S03]  /*8670*/  IMAD.HI.U32 R28, R245, R23, RZ ;  /* 0x00000017f51c7227 */ /* 0x000fc600078e00ff */
[----:B------:R1:W-:Y:S01]  /*8680*/  STL [R1+0x5240], R6 ;  /* 0x0052400601007387 */ /* 0x0003e20000100800 */
[----:B------:R-:W-:-:S03]  /*8690*/  IMAD.HI.U32 R29, R245, R24, RZ ;  /* 0x00000018f51d7227 */ /* 0x000fc600078e00ff */
[----:B------:R2:W-:Y:S01]  /*86a0*/  STL [R1+0x523c], R5 ;  /* 0x00523c0501007387 */ /* 0x0005e20000100800 */
[----:B------:R-:W-:-:S03]  /*86b0*/  IMAD.HI.U32 R30, R245, R25, RZ ;  /* 0x00000019f51e7227 */ /* 0x000fc600078e00ff */
[----:B------:R3:W-:Y:S01]  /*86c0*/  STL [R1+0x5238], R3 ;  /* 0x0052380301007387 */ /* 0x0007e20000100800 */
[----:B------:R-:W-:Y:S02]  /*86d0*/  IMAD.MOV R26, RZ, RZ, -R26 ;  /* 0x000000ffff1a7224 */ /* 0x000fe400078e0a1a */
[C---:B-1----:R-:W-:Y:S01]  /*86e0*/  VIADD R6, R4.reuse, 0x122 ;  /* 0x0000012204067836 */ /* 0x042fe20000000000 */
[----:B------:R1:W-:Y:S01]  /*86f0*/  STL [R1+0x5234], R2 ;  /* 0x0052340201007387 */ /* 0x0003e20000100800 */
[----:B------:R-:W-:Y:S02]  /*8700*/  IMAD.MOV R27, RZ, RZ, -R27 ;  /* 0x000000ffff1b7224 */ /* 0x000fe400078e0a1b */
[C---:B--2---:R-:W-:Y:S01]  /*8710*/  VIADD R5, R4.reuse, 0x123 ;  /* 0x0000012304057836 */ /* 0x044fe20000000000 */
[----:B------:R2:W-:Y:S01]  /*8720*/  STL [R1+0x5230], R0 ;  /* 0x0052300001007387 */ /* 0x0005e20000100800 */
[----:B------:R-:W-:Y:S02]  /*8730*/  IMAD.MOV R28, RZ, RZ, -R28 ;  /* 0x000000ffff1c7224 */ /* 0x000fe400078e0a1c */
[----:B---3--:R-:W-:-:S02]  /*8740*/  VIADD R3, R4, 0x124 ;  /* 0x0000012404037836 */ /* 0x008fc40000000000 */
[----:B------:R-:W-:Y:S02]  /*8750*/  IMAD.MOV R29, RZ, RZ, -R29 ;  /* 0x000000ffff1d7224 */ /* 0x000fe400078e0a1d */
[C---:B-1----:R-:W-:Y:S02]  /*8760*/  VIADD R2, R4.reuse, 0x125 ;  /* 0x0000012504027836 */ /* 0x042fe40000000000 */
[----:B------:R-:W-:Y:S02]  /*8770*/  IMAD.MOV R30, RZ, RZ, -R30 ;  /* 0x000000ffff1e7224 */ /* 0x000fe400078e0a1e */
[C---:B------:R-:W-:Y:S01]  /*8780*/  IMAD R21, R247.reuse, R26, R21 ;  /* 0x0000001af7157224 */ /* 0x040fe200078e0215 */
[----:B------:R-:W-:Y:S01]  /*8790*/  IABS R26, R6 ;  /* 0x00000006001a7213 */ /* 0x000fe20000000000 */
[----:B--2---:R-:W-:Y:S02]  /*87a0*/  VIADD R0, R4, 0x126 ;  /* 0x0000012604007836 */ /* 0x004fe40000000000 */
        /* <DEDUP_REMOVED lines=9> */
[----:B------:R-:W-:-:S02]  /*8840*/  IMAD.HI.U32 R31, R245, R26, RZ ;  /* 0x0000001af51f7227 */ /* 0x000fc400078e00ff */
[----:B------:R-:W-:Y:S02]  /*8850*/  STL [R1+0x5abc], R22 ;  /* 0x005abc1601007387 */ /* 0x000fe40000100800 */
[C---:B------:R-:W-:Y:S02]  /*8860*/  IMAD.HI.U32 R32, R245.reuse, R27, RZ ;  /* 0x0000001bf5207227 */ /* 0x040fe400078e00ff */
[----:B------:R-:W-:Y:S02]  /*8870*/  STL [R1+0x5ac0], R23 ;  /* 0x005ac01701007387 */ /* 0x000fe40000100800 */
[C---:B------:R-:W-:Y:S02]  /*8880*/  IMAD.HI.U32 R33, R245.reuse, R28, RZ ;  /* 0x0000001cf5217227 */ /* 0x040fe400078e00ff */
[----:B------:R-:W-:Y:S02]  /*8890*/  STL [R1+0x5ac8], R24 ;  /* 0x005ac81801007387 */ /* 0x000fe40000100800 */
[----:B------:R-:W-:-:S02]  /*88a0*/  IMAD.HI.U32 R34, R245, R29, RZ ;  /* 0x0000001df5227227 */ /* 0x000fc400078e00ff */
[----:B------:R-:W-:Y:S02]  /*88b0*/  STL [R1+0x5acc], R25 ;  /* 0x005acc1901007387 */ /* 0x000fe40000100800 */
[----:B------:R-:W-:Y:S02]  /*88c0*/  IMAD.HI.U32 R35, R245, R30, RZ ;  /* 0x0000001ef5237227 */ /* 0x000fe400078e00ff */
[----:B------:R1:W-:Y:S02]  /*88d0*/  STL [R1+0x522c], R6 ;  /* 0x00522c0601007387 */ /* 0x0003e40000100800 */
[----:B------:R-:W-:Y:S02]  /*88e0*/  IMAD.MOV R31, RZ, RZ, -R31 ;  /* 0x000000ffff1f7224 */ /* 0x000fe400078e0a1f */
[----:B------:R2:W-:Y:S01]  /*88f0*/  STL [R1+0x5228], R5 ;  /* 0x0052280501007387 */ /* 0x0005e20000100800 */
[----:B------:R-:W-:Y:S02]  /*8900*/  IMAD.MOV R32, RZ, RZ, -R32 ;  /* 0x000000ffff207224 */ /* 0x000fe400078e0a20 */
[----:B------:R-:W-:Y:S01]  /*8910*/  IMAD.MOV R33, RZ, RZ, -R33 ;  /* 0x000000ffff217224 */ /* 0x000fe200078e0a21 */
[----:B------:R3:W-:Y:S01]  /*8920*/  STL [R1+0x5224], R3 ;  /* 0x0052240301007387 */ /* 0x0007e20000100800 */
[----:B------:R-:W-:-:S02]  /*8930*/  IMAD.MOV R34, RZ, RZ, -R34 ;  /* 0x000000ffff227224 */ /* 0x000fc400078e0a22 */
[C---:B-1----:R-:W-:Y:S01]  /*8940*/  VIADD R6, R4.reuse, 0x127 ;  /* 0x0000012704067836 */ /* 0x042fe20000000000 */
[----:B------:R1:W-:Y:S01]  /*8950*/  STL [R1+0x5220], R2 ;  /* 0x0052200201007387 */ /* 0x0003e20000100800 */
[----:B------:R-:W-:Y:S02]  /*8960*/  IMAD.MOV R35, RZ, RZ, -R35 ;  /* 0x000000ffff237224 */ /* 0x000fe400078e0a23 */
[C---:B--2---:R-:W-:Y:S01]  /*8970*/  VIADD R5, R4.reuse, 0x128 ;  /* 0x0000012804057836 */ /* 0x044fe20000000000 */
[----:B------:R2:W-:Y:S01]  /*8980*/  STL [R1+0x521c], R0 ;  /* 0x00521c0001007387 */ /* 0x0005e20000100800 */
[C---:B------:R-:W-:Y:S01]  /*8990*/  IMAD R26, R247.reuse, R31, R26 ;  /* 0x0000001ff71a7224 */ /* 0x040fe200078e021a */
[----:B------:R-:W-:Y:S01]  /*89a0*/  IABS R31, R6 ;  /* 0x00000006001f7213 */ /* 0x000fe20000000000 */
[C---:B---3--:R-:W-:Y:S01]  /*89b0*/  VIADD R3, R4.reuse, 0x129 ;  /* 0x0000012904037836 */ /* 0x048fe20000000000 */
[----:B------:R-:W3:Y:S01]  /*89c0*/  S2R R23, SR_TID.X ;  /* 0x0000000000177919 */ /* 0x000ee20000002100 */
        /* <DEDUP_REMOVED lines=30> */
[----:B----4-:R-:W-:-:S02]  /*8bb0*/  VIADD R3, R4, 0x12e ;  /* 0x0000012e04037836 */ /* 0x010fc40000000000 */
        /* <DEDUP_REMOVED lines=26> */
[----:B------:R-:W-:Y:S01]  /*8d60*/  STL [R1+0x5200], R5 ;  /* 0x0052000501007387 */ /* 0x000fe20000100800 */
[----:B------:R-:W-:Y:S02]  /*8d70*/  IMAD.MOV R42, RZ, RZ, -R42 ;  /* 0x000000ffff2a7224 */ /* 0x000fe400078e0a2a */
[----:B------:R-:W-:Y:S01]  /*8d80*/  IMAD.MOV R43, RZ, RZ, -R43 ;  /* 0x000000ffff2b7224 */ /* 0x000fe200078e0a2b */
[----:B------:R2:W-:Y:S01]  /*8d90*/  STL [R1+0x51fc], R3 ;  /* 0x0051fc0301007387 */ /* 0x0005e20000100800 */
[----:B------:R-:W-:-:S02]  /*8da0*/  IMAD.MOV R44, RZ, RZ, -R44 ;  /* 0x000000ffff2c7224 */ /* 0x000fc400078e0a2c */
[----:B------:R-:W-:Y:S01]  /*8db0*/  IMAD.MOV R45, RZ, RZ, -R45 ;  /* 0x000000ffff2d7224 */ /* 0x000fe200078e0a2d */
[----:B------:R-:W-:Y:S01]  /*8dc0*/  STL [R1+0x51f8], R2 ;  /* 0x0051f80201007387 */ /* 0x000fe20000100800 */
[C---:B------:R-:W-:Y:S02]  /*8dd0*/  IMAD R36, R247.reuse, R41, R36 ;  /* 0x00000029f7247224 */ /* 0x040fe400078e0224 */
[C---:B-1----:R-:W-:Y:S01]  /*8de0*/  VIADD R6, R4.reuse, 0x131 ;  /* 0x0000013104067836 */ /* 0x042fe20000000000 */
[----:B------:R1:W-:Y:S01]  /*8df0*/  STL [R1+0x51f4], R0 ;  /* 0x0051f40001007387 */ /* 0x0003e20000100800 */
[C---:B------:R-:W-:Y:S02]  /*8e00*/  IMAD R37, R247.reuse, R42, R37 ;  /* 0x0000002af7257224 */ /* 0x040fe400078e0225 */
[C---:B--2---:R-:W-:Y:S01]  /*8e10*/  VIADD R3, R4.reuse, 0x133 ;  /* 0x0000013304037836 */ /* 0x044fe20000000000 */
[----:B------:R-:W-:Y:S01]  /*8e20*/  STL [R1+0x5af8], R36 ;  /* 0x005af82401007387 */ /* 0x000fe20000100800 */
[C---:B------:R-:W-:Y:S01]  /*8e30*/  IMAD R38, R247.reuse, R43, R38 ;  /* 0x0000002bf7267224 */ /* 0x040fe200078e0226 */
[----:B------:R-:W-:Y:S01]  /*8e40*/  IABS R41, R6 ;  /* 0x0000000600297213 */ /* 0x000fe20000000000 */
[C---:B------:R-:W-:Y:S01]  /*8e50*/  IMAD R39, R247.reuse, R44, R39 ;  /* 0x0000002cf7277224 */ /* 0x040fe200078e0227 */
[----:B------:R-:W-:Y:S01]  /*8e60*/  IABS R43, R3 ;  /* 0x00000003002b7213 */ /* 0x000fe20000000000 */
[----:B------:R-:W-:Y:S01]  /*8e70*/  IMAD R40, R247, R45, R40 ;  /* 0x0000002df7287224 */ /* 0x000fe200078e0228 */
[----:B------:R-:W-:Y:S01]  /*8e80*/  STL [R1+0x5afc], R37 ;  /* 0x005afc2501007387 */ /* 0x000fe20000100800 */
[----:B-1----:R-:W-:-:S02]  /*8e90*/  VIADD R0, R4, 0x135 ;  /* 0x0000013504007836 */ /* 0x002fc40000000000 */
[C---:B------:R-:W-:Y:S01]  /*8ea0*/  VIADD R5, R4.reuse, 0x132 ;  /* 0x0000013204057836 */ /* 0x040fe20000000000 */
[----:B------:R-:W-:Y:S01]  /*8eb0*/  STL [R1+0x5b00], R38 ;  /* 0x005b002601007387 */ /* 0x000fe20000100800 */
[----:B------:R-:W-:Y:S01]  /*8ec0*/  VIADD R2, R4, 0x134 ;  /* 0x0000013404027836 */ /* 0x000fe20000000000 */
[----:B------:R-:W-:Y:S01]  /*8ed0*/  IABS R45, R0 ;  /* 0x00000000002d7213 */ /* 0x000fe20000000000 */
[C---:B------:R-:W-:Y:S01]  /*8ee0*/  IMAD.HI.U32 R48, R245.reuse, R43, RZ ;  /* 0x0000002bf5307227 */ /* 0x040fe200078e00ff */
[----:B------:R-:W-:Y:S01]  /*8ef0*/  STL [R1+0x5b04], R39 ;  /* 0x005b042701007387 */ /* 0x000fe20000100800 */
[----:B------:R-:W-:Y:S02]  /*8f00*/  IABS R42, R5 ;  /* 0x00000005002a7213 */ /* 0x000fe40000000000 */
[----:B------:R-:W-:Y:S01]  /*8f10*/  IMAD.HI.U32 R46, R245, R41, RZ ;  /* 0x00000029f52e7227 */ /* 0x000fe200078e00ff */
[----:B------:R-:W-:Y:S01]  /*8f20*/  STL [R1+0x5b08], R40 ;  /* 0x005b082801007387 */ /* 0x000fe20000100800 */
[----:B------:R-:W-:-:S02]  /*8f30*/  IABS R44, R2 ;  /* 0x00000002002c7213 */ /* 0x000fc40000000000 */
[C---:B------:R-:W-:Y:S01]  /*8f40*/  IMAD.HI.U32 R50, R245.reuse, R45, RZ ;  /* 0x0000002df5327227 */ /* 0x040fe200078e00ff */
[----:B------:R1:W-:Y:S03]  /*8f50*/  STL [R1+0x51f0], R6 ;  /* 0x0051f00601007387 */ /* 0x0003e60000100800 */
[----:B------:R-:W-:Y:S01]  /*8f60*/  IMAD.MOV R48, RZ, RZ, -R48 ;  /* 0x000000ffff307224 */ /* 0x000fe200078e0a30 */
[----:B------:R-:W-:Y:S01]  /*8f70*/  STL [R1+0x51ec], R5 ;  /* 0x0051ec0501007387 */ /* 0x000fe20000100800 */
[----:B------:R-:W-:Y:S02]  /*8f80*/  IMAD.MOV R46, RZ, RZ, -R46 ;  /* 0x000000ffff2e7224 */ /* 0x000fe400078e0a2e */
[----:B------:R-:W-:Y:S01]  /*8f90*/  IMAD.HI.U32 R49, R245, R44, RZ ;  /* 0x0000002cf5317227 */ /* 0x000fe200078e00ff */
[----:B------:R2:W-:Y:S03]  /*8fa0*/  STL [R1+0x51e8], R3 ;  /* 0x0051e80301007387 */ /* 0x0005e60000100800 */
[----:B-1----:R-:W-:Y:S01]  /*8fb0*/  VIADD R6, R4, 0x136 ;  /* 0x0000013604067836 */ /* 0x002fe20000000000 */
[----:B------:R-:W-:Y:S01]  /*8fc0*/  STL [R1+0x51e4], R2 ;  /* 0x0051e40201007387 */ /* 0x000fe20000100800 */
[----:B------:R-:W-:-:S02]  /*8fd0*/  IMAD.MOV R50, RZ, RZ, -R50 ;  /* 0x000000ffff327224 */ /* 0x000fc400078e0a32 */
[----:B------:R-:W-:Y:S01]  /*8fe0*/  IMAD.HI.U32 R47, R245, R42, RZ ;  /* 0x0000002af52f7227 */ /* 0x000fe200078e00ff */
[----:B------:R1:W-:Y:S03]  /*8ff0*/  STL [R1+0x51e0], R0 ;  /* 0x0051e00001007387 */ /* 0x0003e60000100800 */
[C---:B--2---:R-:W-:Y:S02]  /*9000*/  VIADD R3, R4.reuse, 0x138 ;  /* 0x0000013804037836 */ /* 0x044fe40000000000 */
[C---:B------:R-:W-:Y:S02]  /*9010*/  IMAD R43, R247.reuse, R48, R43 ;  /* 0x00000030f72b7224 */ /* 0x040fe400078e022b */
[C---:B------:R-:W-:Y:S01]  /*9020*/  IMAD R41, R247.reuse, R46, R41 ;  /* 0x0000002ef7297224 */ /* 0x040fe200078e0229 */
[----:B------:R-:W-:Y:S01]  /*9030*/  IABS R48, R3 ;  /* 0x0000000300307213 */ /* 0x000fe20000000000 */
[----:B------:R-:W-:Y:S01]  /*9040*/  IMAD.MOV R49, RZ, RZ, -R49 ;  /* 0x000000ffff317224 */ /* 0x000fe200078e0a31 */
[----:B------:R-:W-:Y:S01]  /*9050*/  IABS R46, R6 ;  /* 0x00000006002e7213 */ /* 0x000fe20000000000 */
[----:B-1----:R-:W-:Y:S01]  /*9060*/  VIADD R0, R4, 0x13a ;  /* 0x0000013a04007836 */ /* 0x002fe20000000000 */
[----:B------:R-:W-:Y:S01]  /*9070*/  STL [R1+0x5b0c], R41 ;  /* 0x005b0c2901007387 */ /* 0x000fe20000100800 */
[----:B------:R-:W-:-:S02]  /*9080*/  IMAD R45, R247, R50, R45 ;  /* 0x00000032f72d7224 */ /* 0x000fc400078e022d */
[C---:B------:R-:W-:Y:S01]  /*9090*/  VIADD R5, R4.reuse, 0x137 ;  /* 0x0000013704057836 */ /* 0x040fe20000000000 */
[----:B------:R-:W-:Y:S01]  /*90a0*/  IABS R50, R0 ;  /* 0x0000000000327213 */ /* 0x000fe20000000000 */
[C---:B------:R-:W-:Y:S01]  /*90b0*/  VIADD R2, R4.reuse, 0x139 ;  /* 0x0000013904027836 */ /* 0x040fe20000000000 */
[----:B------:R-:W-:Y:S01]  /*90c0*/  STL [R1+0x51dc], R6 ;  /* 0x0051dc0601007387 */ /* 0x000fe20000100800 */
[----:B------:R-:W-:Y:S02]  /*90d0*/  IMAD.MOV R47, RZ, RZ, -R47 ;  /* 0x000000ffff2f7224 */ /* 0x000fe400078e0a2f */
[----:B------:R-:W-:Y:S01]  /*90e0*/  IMAD.HI.U32 R53, R245, R48, RZ ;  /* 0x00000030f5357227 */ /* 0x000fe200078e00ff */
[----:B------:R-:W-:Y:S03]  /*90f0*/  STL [R1+0x51d8], R5 ;  /* 0x0051d80501007387 */ /* 0x000fe60000100800 */
[----:B------:R-:W-:Y:S01]  /*9100*/  IMAD R44, R247, R49, R44 ;  /* 0x00000031f72c7224 */ /* 0x000fe200078e022c */
[----:B------:R-:W-:Y:S01]  /*9110*/  IABS R49, R2 ;  /* 0x0000000200317213 */ /* 0x000fe20000000000 */
[----:B------:R-:W-:Y:S01]  /*9120*/  IMAD.HI.U32 R51, R245, R46, RZ ;  /* 0x0000002ef5337227 */ /* 0x000fe200078e00ff */
[----:B------:R1:W-:Y:S03]  /*9130*/  STL [R1+0x51d4], R3 ;  /* 0x0051d40301007387 */ /* 0x0003e60000100800 */
[----:B------:R-:W-:Y:S01]  /*9140*/  IMAD R42, R247, R47, R42 ;  /* 0x0000002ff72a7224 */ /* 0x000fe200078e022a */
[----:B------:R-:W-:Y:S01]  /*9150*/  IABS R47, R5 ;  /* 0x00000005002f7213 */ /* 0x000fe20000000000 */
[----:B------:R-:W-:Y:S01]  /*9160*/  IMAD.HI.U32 R55, R245, R50, RZ ;  /* 0x00000032f5377227 */ /* 0x000fe200078e00ff */
[----:B------:R-:W-:Y:S03]  /*9170*/  STL [R1+0x51d0], R2 ;  /* 0x0051d00201007387 */ /* 0x000fe60000100800 */
[----:B------:R-:W-:Y:S01]  /*9180*/  IMAD.MOV R53, RZ, RZ, -R53 ;  /* 0x000000ffff357224 */ /* 0x000fe200078e0a35 */
[----:B------:R2:W-:Y:S01]  /*9190*/  STL [R1+0x51cc], R0 ;  /* 0x0051cc0001007387 */ /* 0x0005e20000100800 */
[----:B-1----:R-:W-:-:S02]  /*91a0*/  VIADD R3, R4, 0x13d ;  /* 0x0000013d04037836 */ /* 0x002fc40000000000 */
[----:B------:R-:W-:Y:S02]  /*91b0*/  IMAD.MOV R51, RZ, RZ, -R51 ;  /* 0x000000ffff337224 */ /* 0x000fe400078e0a33 */
[----:B------:R-:W-:Y:S02]  /*91c0*/  VIADD R6, R4, 0x13b ;  /* 0x0000013b04067836 */ /* 0x000fe40000000000 */
[----:B------:R-:W-:-:S03]  /*91d0*/  IMAD.HI.U32 R54, R245, R49, RZ ;  /* 0x00000031f5367227 */ /* 0x000fc600078e00ff */
[----:B------:R-:W-:Y:S01]  /*91e0*/  STL [R1+0x51c8], R6 ;  /* 0x0051c80601007387 */ /* 0x000fe20000100800 */
[----:B------:R-:W-:Y:S02]  /*91f0*/  IMAD.MOV R55, RZ, RZ, -R55 ;  /* 0x000000ffff377224 */ /* 0x000fe400078e0a37 */
[----:B--2---:R-:W-:Y:S02]  /*9200*/  VIADD R0, R4, 0x13f ;  /* 0x0000013f04007836 */ /* 0x004fe40000000000 */
[----:B------:R-:W-:-:S04]  /*9210*/  IMAD.HI.U32 R52, R245, R47, RZ ;  /* 0x0000002ff5347227 */ /* 0x000fc800078e00ff */
[C---:B------:R-:W-:Y:S01]  /*9220*/  IMAD R48, R247.reuse, R53, R48 ;  /* 0x00000035f7307224 */ /* 0x040fe200078e0230 */
[----:B------:R-:W-:Y:S01]  /*9230*/  IABS R53, R3 ;  /* 0x0000000300357213 */ /* 0x000fe20000000000 */
[C---:B------:R-:W-:Y:S01]  /*9240*/  IMAD R46, R247.reuse, R51, R46 ;  /* 0x00000033f72e7224 */ /* 0x040fe200078e022e */
[----:B------:R-:W-:Y:S01]  /*9250*/  IABS R51, R6 ;  /* 0x0000000600337213 */ /* 0x000fe20000000000 */
[----:B------:R-:W-:Y:S02]  /*9260*/  IMAD.MOV R54, RZ, RZ, -R54 ;  /* 0x000000ffff367224 */ /* 0x000fe400078e0a36 */
[----:B------:R-:W-:Y:S01]  /*9270*/  IMAD R50, R247, R55, R50 ;  /* 0x00000037f7327224 */ /* 0x000fe200078e0232 */
[----:B------:R-:W-:Y:S01]  /*9280*/  IABS R55, R0 ;  /* 0x0000000000377213 */ /* 0x000fe20000000000 */
[C---:B------:R-:W-:Y:S02]  /*9290*/  VIADD R5, R4.reuse, 0x13c ;  /* 0x0000013c04057836 */ /* 0x040fe40000000000 */
[----:B------:R-:W-:-:S02]  /*92a0*/  VIADD R2, R4, 0x13e ;  /* 0x0000013e04027836 */ /* 0x000fc40000000000 */
[----:B------:R-:W-:Y:S01]  /*92b0*/  IMAD.MOV R52, RZ, RZ, -R52 ;  /* 0x000000ffff347224 */ /* 0x000fe200078e0a34 */
[----:B------:R-:W-:Y:S01]  /*92c0*/  STL [R1+0x51c4], R5 ;  /* 0x0051c40501007387 */ /* 0x000fe20000100800 */
[----:B------:R-:W-:-:S03]  /*92d0*/  IMAD.HI.U32 R58, R245, R53, RZ ;  /* 0x00000035f53a7227 */ /* 0x000fc600078e00ff */
[----:B------:R1:W-:Y:S01]  /*92e0*/  STL [R1+0x51c0], R3 ;  /* 0x0051c00301007387 */ /* 0x0003e20000100800 */
[----:B------:R-:W-:Y:S01]  /*92f0*/  IMAD R49, R247, R54, R49 ;  /* 0x00000036f7317224 */ /* 0x000fe200078e0231 */
[----:B------:R-:W-:Y:S01]  /*9300*/  IABS R54, R2 ;  /* 0x0000000200367213 */ /* 0x000fe20000000000 */
[----:B------:R-:W-:Y:S01]  /*9310*/  IMAD.HI.U32 R56, R245, R51, RZ ;  /* 0x00000033f5387227 */ /* 0x000fe200078e00ff */
[----:B------:R-:W-:Y:S03]  /*9320*/  STL [R1+0x51bc], R2 ;  /* 0x0051bc0201007387 */ /* 0x000fe60000100800 */
[----:B------:R-:W-:Y:S01]  /*9330*/  IMAD R47, R247, R52, R47 ;  /* 0x00000034f72f7224 */ /* 0x000fe200078e022f */
[----:B------:R-:W-:Y:S01]  /*9340*/  IABS R52, R5 ;  /* 0x0000000500347213 */ /* 0x000fe20000000000 */
[----:B------:R-:W-:Y:S01]  /*9350*/  IMAD.HI.U32 R60, R245, R55, RZ ;  /* 0x00000037f53c7227 */ /* 0x000fe200078e00ff */
[----:B------:R2:W-:Y:S03]  /*9360*/  STL [R1+0x51b8], R0 ;  /* 0x0051b80001007387 */ /* 0x0005e60000100800 */
[----:B------:R-:W-:-:S02]  /*9370*/  IMAD.MOV R58, RZ, RZ, -R58 ;  /* 0x000000ffff3a7224 */ /* 0x000fc400078e0a3a */
[C---:B-1----:R-:W-:Y:S02]  /*9380*/  VIADD R3, R4.reuse, 0x142 ;  /* 0x0000014204037836 */ /* 0x042fe40000000000 */
        /* <DEDUP_REMOVED lines=905> */
[C---:B------:R-:W-:Y:S02]  /*cc20*/  VIADD R5, R4.reuse, 0x1d7 ;  /* 0x000001d704057836 */ /* 0x040fe40000000000 */
[C---:B--2---:R-:W-:Y:S02]  /*cc30*/  VIADD R0, R4.reuse, 0x1da ;  /* 0x000001da04007836 */ /* 0x044fe40000000000 */
[----:B------:R-:W-:Y:S01]  /*cc40*/  IMAD.HI.U32 R207, R245, R202, RZ ;  /* 0x000000caf5cf7227 */ /* 0x000fe200078e00ff */
[----:B------:R-:W-:Y:S03]  /*cc50*/  STL [R1+0x57b8], R5 ;  /* 0x0057b80501007387 */ /* 0x000fe60000100800 */
[C---:B------:R-:W-:Y:S01]  /*cc60*/  IMAD R203, R247.reuse, R208, R203 ;  /* 0x000000d0f7cb7224 */ /* 0x040fe200078e02cb */
[----:B------:R-:W-:Y:S01]  /*cc70*/  IABS R208, R3 ;  /* 0x0000000300d07213 */ /* 0x000fe20000000000 */
[----:B------:R-:W-:Y:S01]  /*cc80*/  IMAD R201, R247, R206, R201 ;  /* 0x000000cef7c97224 */ /* 0x000fe200078e02c9 */
[----:B------:R-:W-:Y:S01]  /*cc90*/  IABS R206, R6 ;  /* 0x0000000600ce7213 */ /* 0x000fe20000000000 */
[----:B------:R-:W-:Y:S01]  /*cca0*/  VIADD R2, R4, 0x1d9 ;  /* 0x000001d904027836 */ /* 0x000fe20000000000 */
[----:B------:R-:W-:Y:S01]  /*ccb0*/  STL [R1+0x57b4], R3 ;  /* 0x0057b40301007387 */ /* 0x000fe20000100800 */
[----:B------:R-:W-:-:S02]  /*ccc0*/  IMAD.MOV R209, RZ, RZ, -R209 ;  /* 0x000000ffffd17224 */ /* 0x000fc400078e0ad1 */
[----:B------:R-:W-:Y:S01]  /*ccd0*/  IMAD R205, R247, R210, R205 ;  /* 0x000000d2f7cd7224 */ /* 0x000fe200078e02cd */
[----:B------:R-:W-:Y:S01]  /*cce0*/  IABS R210, R0 ;  /* 0x0000000000d27213 */ /* 0x000fe20000000000 */
[----:B------:R-:W-:Y:S01]  /*ccf0*/  IMAD.MOV R207, RZ, RZ, -R207 ;  /* 0x000000ffffcf7224 */ /* 0x000fe200078e0acf */
[----:B------:R-:W-:Y:S01]  /*cd00*/  STL [R1+0x57b0], R2 ;  /* 0x0057b00201007387 */ /* 0x000fe20000100800 */
[----:B------:R-:W-:-:S03]  /*cd10*/  IMAD.HI.U32 R213, R245, R208, RZ ;  /* 0x000000d0f5d57227 */ /* 0x000fc600078e00ff */
[----:B------:R1:W-:Y:S01]  /*cd20*/  STL [R1+0x57ac], R0 ;  /* 0x0057ac0001007387 */ /* 0x0003e20000100800 */
[----:B------:R-:W-:Y:S01]  /*cd30*/  IMAD R204, R247, R209, R204 ;  /* 0x000000d1f7cc7224 */ /* 0x000fe200078e02cc */
[----:B------:R-:W-:Y:S01]  /*cd40*/  IABS R209, R2 ;  /* 0x0000000200d17213 */ /* 0x000fe20000000000 */
[----:B------:R-:W-:-:S04]  /*cd50*/  IMAD.HI.U32 R211, R245, R206, RZ ;  /* 0x000000cef5d37227 */ /* 0x000fc800078e00ff */
[----:B------:R-:W-:Y:S01]  /*cd60*/  IMAD R202, R247, R207, R202 ;  /* 0x000000cff7ca7224 */ /* 0x000fe200078e02ca */
[----:B------:R-:W-:Y:S01]  /*cd70*/  IABS R207, R5 ;  /* 0x0000000500cf7213 */ /* 0x000fe20000000000 */
[----:B------:R-:W-:Y:S02]  /*cd80*/  VIADD R8, R4, 0x1db ;  /* 0x000001db04087836 */ /* 0x000fe40000000000 */
[----:B-1----:R-:W-:Y:S02]  /*cd90*/  IMAD.MOV.U32 R0, RZ, RZ, R215 ;  /* 0x000000ffff007224 */ /* 0x002fe400078e00d7 */
[----:B------:R-:W-:Y:S01]  /*cda0*/  IMAD.HI.U32 R215, R245, R210, RZ ;  /* 0x000000d2f5d77227 */ /* 0x000fe200078e00ff */
[----:B------:R-:W-:Y:S03]  /*cdb0*/  STL [R1+0x5798], R8 ;  /* 0x0057980801007387 */ /* 0x000fe60000100800 */
[----:B------:R-:W-:-:S02]  /*cdc0*/  IMAD.MOV R213, RZ, RZ, -R213 ;  /* 0x000000ffffd57224 */ /* 0x000fc400078e0ad5 */
[C---:B------:R-:W-:Y:S02]  /*cdd0*/  VIADD R7, R4.reuse, 0x1dc ;  /* 0x000001dc04077836 */ /* 0x040fe40000000000 */
[C---:B------:R-:W-:Y:S02]  /*cde0*/  VIADD R6, R4.reuse, 0x1dd ;  /* 0x000001dd04067836 */ /* 0x040fe40000000000 */
[----:B------:R-:W-:Y:S01]  /*cdf0*/  IMAD.MOV R211, RZ, RZ, -R211 ;  /* 0x000000ffffd37224 */ /* 0x000fe200078e0ad3 */
[----:B------:R-:W-:Y:S01]  /*ce00*/  STL [R1+0x5794], R7 ;  /* 0x0057940701007387 */ /* 0x000fe20000100800 */
[----:B------:R-:W-:Y:S02]  /*ce10*/  IMAD.MOV.U32 R2, RZ, RZ, R214 ;  /* 0x000000ffff027224 */ /* 0x000fe400078e00d6 */
[----:B------:R-:W-:Y:S01]  /*ce20*/  VIADD R5, R4, 0x1de ;  /* 0x000001de04057836 */ /* 0x000fe20000000000 */
[----:B------:R-:W-:Y:S01]  /*ce30*/  STL [R1+0x5790], R6 ;  /* 0x0057900601007387 */ /* 0x000fe20000100800 */
[----:B------:R-:W-:-:S03]  /*ce40*/  IMAD.HI.U32 R214, R245, R209, RZ ;  /* 0x000000d1f5d67227 */ /* 0x000fc600078e00ff */
[----:B------:R-:W-:Y:S01]  /*ce50*/  STL [R1+0x578c], R5 ;  /* 0x00578c0501007387 */ /* 0x000fe20000100800 */
[----:B------:R-:W-:Y:S02]  /*ce60*/  IMAD.MOV R215, RZ, RZ, -R215 ;  /* 0x000000ffffd77224 */ /* 0x000fe400078e0ad7 */
[----:B------:R-:W-:Y:S02]  /*ce70*/  VIADD R3, R4, 0x1df ;  /* 0x000001df04037836 */ /* 0x000fe40000000000 */
[----:B------:R-:W-:-:S03]  /*ce80*/  IMAD.HI.U32 R212, R245, R207, RZ ;  /* 0x000000cff5d47227 */ /* 0x000fc600078e00ff */
[----:B------:R1:W-:Y:S01]  /*ce90*/  STL [R1+0x5788], R3 ;  /* 0x0057880301007387 */ /* 0x0003e20000100800 */
[C---:B------:R-:W-:Y:S01]  /*cea0*/  IMAD R208, R247.reuse, R213, R208 ;  /* 0x000000d5f7d07224 */ /* 0x040fe200078e02d0 */
[----:B------:R-:W-:Y:S01]  /*ceb0*/  IABS R213, R6 ;  /* 0x0000000600d57213 */ /* 0x000fe20000000000 */
[C---:B------:R-:W-:Y:S01]  /*cec0*/  IMAD R206, R247.reuse, R211, R206 ;  /* 0x000000d3f7ce7224 */ /* 0x040fe200078e02ce */
[----:B------:R-:W-:Y:S01]  /*ced0*/  IABS R211, R8 ;  /* 0x0000000800d37213 */ /* 0x000fe20000000000 */
[----:B------:R-:W-:Y:S02]  /*cee0*/  IMAD.MOV R214, RZ, RZ, -R214 ;  /* 0x000000ffffd67224 */ /* 0x000fe400078e0ad6 */
[----:B------:R-:W-:Y:S01]  /*cef0*/  IMAD R210, R247, R215, R210 ;  /* 0x000000d7f7d27224 */ /* 0x000fe200078e02d2 */
[----:B------:R-:W-:Y:S01]  /*cf00*/  IABS R215, R3 ;  /* 0x0000000300d77213 */ /* 0x000fe20000000000 */
[----:B------:R-:W-:Y:S02]  /*cf10*/  IMAD.MOV R212, RZ, RZ, -R212 ;  /* 0x000000ffffd47224 */ /* 0x000fe400078e0ad4 */
[----:B------:R-:W-:-:S02]  /*cf20*/  IMAD.MOV.U32 R251, RZ, RZ, R0 ;  /* 0x000000fffffb7224 */ /* 0x000fc400078e0000 */
[----:B-1----:R-:W-:Y:S02]  /*cf30*/  IMAD.MOV.U32 R3, RZ, RZ, R241 ;  /* 0x000000ffff037224 */ /* 0x002fe400078e00f1 */
[----:B------:R-:W-:Y:S02]  /*cf40*/  IMAD.MOV.U32 R0, RZ, RZ, R218 ;  /* 0x000000ffff007224 */ /* 0x000fe400078e00da */
[----:B------:R-:W-:Y:S02]  /*cf50*/  IMAD.MOV.U32 R241, RZ, RZ, R216 ;  /* 0x000000fffff17224 */ /* 0x000fe400078e00d8 */
[----:B------:R-:W-:-:S04]  /*cf60*/  IMAD.HI.U32 R218, R245, R213, RZ ;  /* 0x000000d5f5da7227 */ /* 0x000fc800078e00ff */
[----:B------:R-:W-:Y:S01]  /*cf70*/  IMAD R209, R247, R214, R209 ;  /* 0x000000d6f7d17224 */ /* 0x000fe200078e02d1 */
[----:B------:R-:W-:Y:S01]  /*cf80*/  IABS R214, R5 ;  /* 0x0000000500d67213 */ /* 0x000fe20000000000 */
[----:B------:R-:W-:-:S04]  /*cf90*/  IMAD.HI.U32 R216, R245, R211, RZ ;  /* 0x000000d3f5d87227 */ /* 0x000fc800078e00ff */
[----:B------:R-:W-:Y:S01]  /*cfa0*/  IMAD R207, R247, R212, R207 ;  /* 0x000000d4f7cf7224 */ /* 0x000fe200078e02cf */
[----:B------:R-:W-:Y:S01]  /*cfb0*/  IABS R212, R7 ;  /* 0x0000000700d47213 */ /* 0x000fe20000000000 */
[----:B------:R-:W-:Y:S02]  /*cfc0*/  IMAD.MOV R218, RZ, RZ, -R218 ;  /* 0x000000ffffda7224 */ /* 0x000fe400078e0ada */
[C---:B------:R-:W-:Y:S02]  /*cfd0*/  VIADD R7, R4.reuse, 0x1e2 ;  /* 0x000001e204077836 */ /* 0x040fe40000000000 */
[----:B------:R-:W-:Y:S02]  /*cfe0*/  IMAD.MOV R216, RZ, RZ, -R216 ;  /* 0x000000ffffd87224 */ /* 0x000fe400078e0ad8 */
[C---:B------:R-:W-:Y:S02]  /*cff0*/  VIADD R9, R4.reuse, 0x1e0 ;  /* 0x000001e004097836 */ /* 0x040fe40000000000 */
[----:B------:R-:W-:-:S02]  /*d000*/  VIADD R8, R4, 0x1e1 ;  /* 0x000001e104087836 */ /* 0x000fc40000000000 */
[C---:B------:R-:W-:Y:S01]  /*d010*/  IMAD.HI.U32 R219, R245.reuse, R214, RZ ;  /* 0x000000d6f5db7227 */ /* 0x040fe200078e00ff */
[----:B------:R1:W-:Y:S03]  /*d020*/  STL [R1+0x576c], R9 ;  /* 0x00576c0901007387 */ /* 0x0003e60000100800 */
        /* <DEDUP_REMOVED lines=8> */
[----:B------:R-:W-:-:S02]  /*d0b0*/  IMAD.MOV R219, RZ, RZ, -R219 ;  /* 0x000000ffffdb7224 */ /* 0x000fc400078e0adb */
[C---:B------:R-:W-:Y:S02]  /*d0c0*/  VIADD R6, R4.reuse, 0x1e3 ;  /* 0x000001e304067836 */ /* 0x040fe40000000000 */
[----:B------:R-:W-:Y:S02]  /*d0d0*/  IMAD.MOV R220, RZ, RZ, -R220 ;  /* 0x000000ffffdc7224 */ /* 0x000fe400078e0adc */
[----:B------:R-:W-:Y:S01]  /*d0e0*/  VIADD R5, R4, 0x1e4 ;  /* 0x000001e404057836 */ /* 0x000fe20000000000 */
[----:B------:R-:W-:Y:S01]  /*d0f0*/  STL [R1+0x5760], R6 ;  /* 0x0057600601007387 */ /* 0x000fe20000100800 */
[----:B-1----:R-:W-:Y:S02]  /*d100*/  IMAD.MOV.U32 R9, RZ, RZ, R243 ;  /* 0x000000ffff097224 */ /* 0x002fe400078e00f3 */
[----:B------:R-:W-:Y:S01]  /*d110*/  IMAD.MOV R217, RZ, RZ, -R217 ;  /* 0x000000ffffd97224 */ /* 0x000fe200078e0ad9 */
[----:B------:R1:W-:Y:S01]  /*d120*/  STL [R1+0x575c], R5 ;  /* 0x00575c0501007387 */ /* 0x0003e20000100800 */
[----:B--2---:R-:W-:-:S02]  /*d130*/  IMAD.MOV.U32 R7, RZ, RZ, R240 ;  /* 0x000000ffff077224 */ /* 0x004fc400078e00f0 */
[----:B------:R-:W-:Y:S02]  /*d140*/  IMAD.MOV.U32 R243, RZ, RZ, R223 ;  /* 0x000000fffff37224 */ /* 0x000fe400078e00df */
[----:B------:R-:W-:Y:S02]  /*d150*/  IMAD.MOV.U32 R240, RZ, RZ, R221 ;  /* 0x000000fffff07224 */ /* 0x000fe400078e00dd */
[----:B------:R-:W-:-:S04]  /*d160*/  IMAD.HI.U32 R223, R245, R218, RZ ;  /* 0x000000daf5df7227 */ /* 0x000fc800078e00ff */
[----:B------:R-:W-:Y:S01]  /*d170*/  IMAD R214, R247, R219, R214 ;  /* 0x000000dbf7d67224 */ /* 0x000fe200078e02d6 */
[----:B------:R-:W-:Y:S01]  /*d180*/  IABS R219, R6 ;  /* 0x0000000600db7213 */ /* 0x000fe20000000000 */
[----:B------:R-:W-:-:S04]  /*d190*/  IMAD.HI.U32 R221, R245, R216, RZ ;  /* 0x000000d8f5dd7227 */ /* 0x000fc800078e00ff */
[C---:B------:R-:W-:Y:S01]  /*d1a0*/  IMAD R215, R247.reuse, R220, R215 ;  /* 0x000000dcf7d77224 */ /* 0x040fe200078e02d7 */
[----:B------:R-:W-:Y:S01]  /*d1b0*/  IABS R220, R5 ;  /* 0x0000000500dc7213 */ /* 0x000fe20000000000 */
[----:B------:R-:W-:Y:S01]  /*d1c0*/  IMAD R212, R247, R217, R212 ;  /* 0x000000d9f7d47224 */ /* 0x000fe200078e02d4 */
[----:B------:R-:W-:Y:S01]  /*d1d0*/  IABS R217, R8 ;  /* 0x0000000800d97213 */ /* 0x000fe20000000000 */
[----:B-1----:R-:W-:Y:S02]  /*d1e0*/  IMAD.MOV.U32 R5, RZ, RZ, R248 ;  /* 0x000000ffff057224 */ /* 0x002fe400078e00f8 */
[----:B------:R-:W-:Y:S02]  /*d1f0*/  IMAD.MOV R223, RZ, RZ, -R223 ;  /* 0x000000ffffdf7224 */ /* 0x000fe400078e0adf */
[----:B------:R-:W-:Y:S02]  /*d200*/  VIADD R12, R4, 0x1e7 ;  /* 0x000001e7040c7836 */ /* 0x000fe40000000000 */
[----:B------:R-:W-:-:S02]  /*d210*/  IMAD.MOV.U32 R248, RZ, RZ, R2 ;  /* 0x000000fffff87224 */ /* 0x000fc400078e0002 */
[----:B------:R-:W-:Y:S02]  /*d220*/  IMAD.MOV R221, RZ, RZ, -R221 ;  /* 0x000000ffffdd7224 */ /* 0x000fe400078e0add */
[----:B------:R-:W-:Y:S02]  /*d230*/  VIADD R14, R4, 0x1e5 ;  /* 0x000001e5040e7836 */ /* 0x000fe40000000000 */
[----:B------:R-:W-:Y:S02]  /*d240*/  IMAD.MOV.U32 R2, RZ, RZ, R224 ;  /* 0x000000ffff027224 */ /* 0x000fe400078e00e0 */
[----:B------:R-:W-:Y:S01]  /*d250*/  IMAD.MOV.U32 R8, RZ, RZ, R244 ;  /* 0x000000ffff087224 */ /* 0x000fe200078e00f4 */
[----:B------:R1:W-:Y:S01]  /*d260*/  STL [R1+0x5744], R14 ;  /* 0x0057440e01007387 */ /* 0x0003e20000100800 */
[----:B------:R-:W-:-:S04]  /*d270*/  IMAD.HI.U32 R224, R245, R219, RZ ;  /* 0x000000dbf5e07227 */ /* 0x000fc800078e00ff */
[----:B------:R-:W-:Y:S02]  /*d280*/  IMAD.MOV.U32 R244, RZ, RZ, R222 ;  /* 0x000000fffff47224 */ /* 0x000fe400078e00de */
[----:B------:R-:W-:Y:S01]  /*d290*/  IMAD R218, R247, R223, R218 ;  /* 0x000000dff7da7224 */ /* 0x000fe200078e02da */
[----:B------:R-:W-:Y:S01]  /*d2a0*/  IABS R223, R12 ;  /* 0x0000000c00df7213 */ /* 0x000fe20000000000 */
[----:B------:R-:W-:Y:S02]  /*d2b0*/  IMAD.MOV.U32 R6, RZ, RZ, R251 ;  /* 0x000000ffff067224 */ /* 0x000fe400078e00fb */
[----:B------:R-:W-:-:S04]  /*d2c0*/  IMAD.HI.U32 R222, R245, R217, RZ ;  /* 0x000000d9f5de7227 */ /* 0x000fc800078e00ff */
[----:B------:R-:W-:Y:S01]  /*d2d0*/  IMAD R216, R247, R221, R216 ;  /* 0x000000ddf7d87224 */ /* 0x000fe200078e02d8 */
[----:B------:R-:W-:Y:S01]  /*d2e0*/  IABS R221, R14 ;  /* 0x0000000e00dd7213 */ /* 0x000fe20000000000 */
[C---:B------:R-:W-:Y:S02]  /*d2f0*/  VIADD R13, R4.reuse, 0x1e6 ;  /* 0x000001e6040d7836 */ /* 0x040fe40000000000 */
[----:B------:R-:W-:Y:S02]  /*d300*/  IMAD.MOV.U32 R251, RZ, RZ, R225 ;  /* 0x000000fffffb7224 */ /* 0x000fe400078e00e1 */
[----:B------:R-:W-:Y:S01]  /*d310*/  IMAD.HI.U32 R225, R245, R220, RZ ;  /* 0x000000dcf5e17227 */ /* 0x000fe200078e00ff */
[----:B------:R-:W-:Y:S03]  /*d320*/  STL [R1+0x5740], R13 ;  /* 0x0057400d01007387 */ /* 0x000fe60000100800 */
[----:B------:R-:W-:Y:S01]  /*d330*/  IMAD.MOV R224, RZ, RZ, -R224 ;  /* 0x000000ffffe07224 */ /* 0x000fe200078e0ae0 */
[----:B------:R-:W-:Y:S01]  /*d340*/  STL [R1+0x573c], R12 ;  /* 0x00573c0c01007387 */ /* 0x000fe20000100800 */
[----:B------:R-:W-:-:S02]  /*d350*/  VIADD R11, R4, 0x1e8 ;  /* 0x000001e8040b7836 */ /* 0x000fc40000000000 */
[----:B-1----:R-:W-:Y:S02]  /*d360*/  IMAD.MOV.U32 R14, RZ, RZ, R3 ;  /* 0x000000ffff0e7224 */ /* 0x002fe400078e0003 */
[----:B------:R-:W-:Y:S01]  /*d370*/  IMAD.MOV.U32 R3, RZ, RZ, R241 ;  /* 0x000000ffff037224 */ /* 0x000fe200078e00f1 */
[----:B------:R1:W-:Y:S01]  /*d380*/  STL [R1+0x5738], R11 ;  /* 0x0057380b01007387 */ /* 0x0003e20000100800 */
[----:B------:R-:W-:Y:S02]  /*d390*/  IMAD.MOV R222, RZ, RZ, -R222 ;  /* 0x000000ffffde7224 */ /* 0x000fe400078e0ade */
[----:B------:R-:W-:Y:S02]  /*d3a0*/  IMAD.MOV.U32 R241, RZ, RZ, R228 ;  /* 0x000000fffff17224 */ /* 0x000fe400078e00e4 */
[----:B------:R-:W-:-:S04]  /*d3b0*/  IMAD.HI.U32 R228, R245, R223, RZ ;  /* 0x000000dff5e47227 */ /* 0x000fc800078e00ff */
[----:B------:R-:W-:Y:S02]  /*d3c0*/  IMAD.MOV R225, RZ, RZ, -R225 ;  /* 0x000000ffffe17224 */ /* 0x000fe400078e0ae1 */
[C---:B------:R-:W-:Y:S01]  /*d3d0*/  IMAD R219, R247.reuse, R224, R219 ;  /* 0x000000e0f7db7224 */ /* 0x040fe200078e02db */
[----:B------:R-:W-:Y:S01]  /*d3e0*/  IABS R224, R11 ;  /* 0x0000000b00e07213 */ /* 0x000fe20000000000 */
[----:B------:R-:W-:Y:S02]  /*d3f0*/  VIADD R10, R4, 0x1e9 ;  /* 0x000001e9040a7836 */ /* 0x000fe40000000000 */
[----:B------:R-:W-:Y:S01]  /*d400*/  IMAD R217, R247, R222, R217 ;  /* 0x000000def7d97224 */ /* 0x000fe200078e02d9 */
[----:B------:R-:W-:Y:S01]  /*d410*/  IABS R222, R13 ;  /* 0x0000000d00de7213 */ /* 0x000fe20000000000 */
[----:B-1----:R-:W-:Y:S01]  /*d420*/  IMAD.MOV.U32 R11, RZ, RZ, R0 ;  /* 0x000000ffff0b7224 */ /* 0x002fe200078e0000 */
[----:B------:R1:W-:Y:S01]  /*d430*/  STL [R1+0x5734], R10 ;  /* 0x0057340a01007387 */ /* 0x0003e20000100800 */
[----:B------:R-:W-:-:S02]  /*d440*/  IMAD.MOV.U32 R0, RZ, RZ, R226 ;  /* 0x000000ffff007224 */ /* 0x000fc400078e00e2 */
[----:B------:R-:W-:Y:S02]  /*d450*/  IMAD.MOV R228, RZ, RZ, -R228 ;  /* 0x000000ffffe47224 */ /* 0x000fe400078e0ae4 */
[----:B------:R-:W-:Y:S01]  /*d460*/  IMAD R220, R247, R225, R220 ;  /* 0x000000e1f7dc7224 */ /* 0x000fe200078e02dc */
[----:B------:R-:W-:Y:S01]  /*d470*/  IABS R225, R10 ;  /* 0x0000000a00e17213 */ /* 0x000fe20000000000 */
[----:B------:R-:W-:-:S04]  /*d480*/  IMAD.HI.U32 R226, R245, R221, RZ ;  /* 0x000000ddf5e27227 */ /* 0x000fc800078e00ff */
[----:B------:R-:W-:Y:S02]  /*d490*/  IMAD.MOV.U32 R13, RZ, RZ, R6 ;  /* 0x000000ffff0d7224 */ /* 0x000fe400078e0006 */
[----:B------:R-:W-:Y:S02]  /*d4a0*/  IMAD.MOV.U32 R6, RZ, RZ, R242 ;  /* 0x000000ffff067224 */ /* 0x000fe400078e00f2 */
[----:B------:R-:W-:Y:S02]  /*d4b0*/  IMAD.MOV.U32 R242, RZ, RZ, R227 ;  /* 0x000000fffff27224 */ /* 0x000fe400078e00e3 */
[----:B------:R-:W-:Y:S02]  /*d4c0*/  IMAD R223, R247, R228, R223 ;  /* 0x000000e4f7df7224 */ /* 0x000fe400078e02df */
[----:B------:R-:W-:Y:S02]  /*d4d0*/  IMAD.MOV.U32 R12, RZ, RZ, R249 ;  /* 0x000000ffff0c7224 */ /* 0x000fe400078e00f9 */
[----:B------:R-:W-:Y:S01]  /*d4e0*/  IMAD.HI.U32 R227, R245, R222, RZ ;  /* 0x000000def5e37227 */ /* 0x000fe200078e00ff */
[----:B------:R-:W-:Y:S03]  /*d4f0*/  STL [R1+0x5a44], R223 ;  /* 0x005a44df01007387 */ /* 0x000fe60000100800 */
[----:B------:R-:W-:-:S02]  /*d500*/  IMAD.MOV R226, RZ, RZ, -R226 ;  /* 0x000000ffffe27224 */ /* 0x000fc400078e0ae2 */
[C---:B------:R-:W-:Y:S02]  /*d510*/  VIADD R15, R4.reuse, 0x1ea ;  /* 0x000001ea040f7836 */ /* 0x040fe40000000000 */
[----:B------:R-:W-:Y:S02]  /*d520*/  IMAD.MOV.U32 R249, RZ, RZ, R230 ;  /* 0x000000fffff97224 */ /* 0x000fe400078e00e6 */
[----:B------:R-:W-:Y:S01]  /*d530*/  IMAD.HI.U32 R230, R245, R225, RZ ;  /* 0x000000e1f5e67227 */ /* 0x000fe200078e00ff */
[----:B------:R2:W-:Y:S03]  /*d540*/  STL [R1+0x571c], R15 ;  /* 0x00571c0f01007387 */ /* 0x0005e60000100800 */
[----:B------:R-:W-:Y:S02]  /*d550*/  VIADD R18, R4, 0x1eb ;  /* 0x000001eb04127836 */ /* 0x000fe40000000000 */
[----:B------:R-:W-:-:S02]  /*d560*/  IMAD.MOV R227, RZ, RZ, -R227 ;  /* 0x000000ffffe37224 */ /* 0x000fc400078e0ae3 */
[----:B------:R-:W-:Y:S01]  /*d570*/  IMAD R221, R247, R226, R221 ;  /* 0x000000e2f7dd7224 */ /* 0x000fe200078e02dd */
[----:B------:R-:W-:Y:S01]  /*d580*/  IABS R226, R15 ;  /* 0x0000000f00e27213 */ /* 0x000fe20000000000 */
[C---:B------:R-:W-:Y:S01]  /*d590*/  VIADD R17, R4.reuse, 0x1ec ;  /* 0x000001ec04117836 */ /* 0x040fe20000000000 */
[----:B------:R-:W-:Y:S01]  /*d5a0*/  STL [R1+0x5718], R18 ;  /* 0x0057181201007387 */ /* 0x000fe20000100800 */
[C---:B------:R-:W-:Y:S02]  /*d5b0*/  VIADD R16, R4.reuse, 0x1ed ;  /* 0x000001ed04107836 */ /* 0x040fe40000000000 */
[----:B-1----:R-:W-:Y:S01]  /*d5c0*/  IMAD.MOV.U32 R10, RZ, RZ, R5 ;  /* 0x000000ffff0a7224 */ /* 0x002fe200078e0005 */
[----:B------:R-:W-:Y:S01]  /*d5d0*/  STL [R1+0x5714], R17 ;  /* 0x0057141101007387 */ /* 0x000fe20000100800 */
[----:B------:R-:W-:Y:S01]  /*d5e0*/  IMAD.MOV R230, RZ, RZ, -R230 ;  /* 0x000000ffffe67224 */ /* 0x000fe200078e0ae6 */
[----:B------:R-:W-:Y:S01]  /*d5f0*/  IABS R228, R17 ;  /* 0x0000001100e47213 */ /* 0x000fe20000000000 */
[----:B--2---:R-:W-:Y:S01]  /*d600*/  VIADD R15, R4, 0x1ee ;  /* 0x000001ee040f7836 */ /* 0x004fe20000000000 */
[----:B------:R-:W-:Y:S01]  /*d610*/  STL [R1+0x5710], R16 ;  /* 0x0057101001007387 */ /* 0x000fe20000100800 */
[----:B------:R-:W-:-:S02]  /*d620*/  IMAD.MOV.U32 R5, RZ, RZ, R250 ;  /* 0x000000ffff057224 */ /* 0x000fc400078e00fa */
[----:B------:R-:W-:Y:S01]  /*d630*/  IMAD.MOV.U32 R250, RZ, RZ, R229 ;  /* 0x000000fffffa7224 */ /* 0x000fe200078e00e5 */
[----:B------:R1:W-:Y:S01]  /*d640*/  STL [R1+0x570c], R15 ;  /* 0x00570c0f01007387 */ /* 0x0003e20000100800 */
[----:B------:R-:W-:Y:S01]  /*d650*/  IMAD R222, R247, R227, R222 ;  /* 0x000000e3f7de7224 */ /* 0x000fe200078e02de */
[----:B------:R-:W-:Y:S01]  /*d660*/  IABS R227, R18 ;  /* 0x0000001200e37213 */ /* 0x000fe20000000000 */
[----:B------:R-:W-:-:S04]  /*d670*/  IMAD.HI.U32 R229, R245, R224, RZ ;  /* 0x000000e0f5e57227 */ /* 0x000fc800078e00ff */
[----:B------:R-:W-:Y:S01]  /*d680*/  IMAD R225, R247, R230, R225 ;  /* 0x000000e6f7e17224 */ /* 0x000fe200078e02e1 */
[----:B------:R-:W-:Y:S01]  /*d690*/  IABS R230, R15 ;  /* 0x0000000f00e67213 */ /* 0x000fe20000000000 */
[----:B------:R-:W-:Y:S02]  /*d6a0*/  IMAD.MOV R229, RZ, RZ, -R229 ;  /* 0x000000ffffe57224 */ /* 0x000fe400078e0ae5 */
[----:B-1----:R-:W-:Y:S02]  /*d6b0*/  IMAD.MOV.U32 R15, RZ, RZ, R13 ;  /* 0x000000ffff0f7224 */ /* 0x002fe400078e000d */
[----:B------:R-:W-:Y:S02]  /*d6c0*/  IMAD.MOV.U32 R13, RZ, RZ, R8 ;  /* 0x000000ffff0d7224 */ /* 0x000fe400078e0008 */
[----:B------:R-:W-:Y:S02]  /*d6d0*/  IMAD.MOV.U32 R19, RZ, RZ, R233 ;  /* 0x000000ffff137224 */ /* 0x000fe400078e00e9 */
[----:B------:R-:W-:-:S02]  /*d6e0*/  IMAD.MOV.U32 R8, RZ, RZ, R251 ;  /* 0x000000ffff087224 */ /* 0x000fc400078e00fb */
[----:B------:R-:W-:Y:S02]  /*d6f0*/  IMAD.MOV.U32 R18, RZ, RZ, R232 ;  /* 0x000000ffff127224 */ /* 0x000fe400078e00e8 */
[----:B------:R-:W-:-:S04]  /*d700*/  IMAD.HI.U32 R233, R245, R227, RZ ;  /* 0x000000e3f5e97227 */ /* 0x000fc800078e00ff */
[----:B------:R-:W-:Y:S02]  /*d710*/  IMAD.MOV.U32 R251, RZ, RZ, R236 ;  /* 0x000000fffffb7224 */ /* 0x000fe400078e00ec */
[----:B------:R-:W-:-:S04]  /*d720*/  IMAD.HI.U32 R232, R245, R228, RZ ;  /* 0x000000e4f5e87227 */ /* 0x000fc800078e00ff */
[----:B------:R-:W-:Y:S02]  /*d730*/  IMAD.MOV.U32 R21, RZ, RZ, R244 ;  /* 0x000000ffff157224 */ /* 0x000fe400078e00f4 */
[----:B------:R-:W-:-:S04]  /*d740*/  IMAD.HI.U32 R236, R245, R230, RZ ;  /* 0x000000e6f5ec7227 */ /* 0x000fc800078e00ff */
[----:B------:R-:W-:Y:S01]  /*d750*/  IMAD R224, R247, R229, R224 ;  /* 0x000000e5f7e07224 */ /* 0x000fe200078e02e0 */
[----:B------:R-:W-:Y:S01]  /*d760*/  IABS R229, R16 ;  /* 0x0000001000e57213 */ /* 0x000fe20000000000 */
[----:B------:R-:W-:Y:S02]  /*d770*/  IMAD.MOV.U32 R244, RZ, RZ, R235 ;  /* 0x000000fffff47224 */ /* 0x000fe400078e00eb */
[----:B------:R-:W-:Y:S02]  /*d780*/  IMAD.MOV R235, RZ, RZ, -R233 ;  /* 0x000000ffffeb7224 */ /* 0x000fe400078e0ae9 */
[----:B------:R-:W-:Y:S02]  /*d790*/  IMAD.MOV.U32 R16, RZ, RZ, R14 ;  /* 0x000000ffff107224 */ /* 0x000fe400078e000e */
[----:B------:R-:W-:Y:S02]  /*d7a0*/  IMAD.MOV R233, RZ, RZ, -R232 ;  /* 0x000000ffffe97224 */ /* 0x000fe400078e0ae8 */
[----:B------:R-:W-:-:S02]  /*d7b0*/  VIADD R24, R4, 0x1ef ;  /* 0x000001ef04187836 */ /* 0x000fc40000000000 */
[----:B------:R-:W-:Y:S02]  /*d7c0*/  IMAD.MOV.U32 R14, RZ, RZ, R9 ;  /* 0x000000ffff0e7224 */ /* 0x000fe400078e0009 */
[----:B------:R-:W-:Y:S02]  /*d7d0*/  IMAD.MOV R232, RZ, RZ, -R236 ;  /* 0x000000ffffe87224 */ /* 0x000fe400078e0aec */
[----:B------:R-:W-:Y:S02]  /*d7e0*/  VIADD R22, R4, 0x1f0 ;  /* 0x000001f004167836 */ /* 0x000fe40000000000 */
[----:B------:R-:W-:Y:S02]  /*d7f0*/  IMAD.MOV.U32 R9, RZ, RZ, R7 ;  /* 0x000000ffff097224 */ /* 0x000fe400078e0007 */
[----:B------:R-:W-:Y:S02]  /*d800*/  IMAD.MOV.U32 R7, RZ, RZ, R2 ;  /* 0x000000ffff077224 */ /* 0x000fe400078e0002 */
[----:B------:R-:W-:Y:S01]  /*d810*/  IMAD.MOV.U32 R20, RZ, RZ, R240 ;  /* 0x000000ffff147224 */ /* 0x000fe200078e00f0 */
[----:B------:R-:W2:Y:S01]  /*d820*/  LDL.LU R2, [R1+0x434] ;  /* 0x0004340001027983 */ /* 0x000ea20000300800 */
[----:B------:R-:W-:-:S02]  /*d830*/  IMAD.MOV.U32 R17, RZ, RZ, R243 ;  /* 0x000000ffff117224 */ /* 0x000fc400078e00f3 */
[----:B------:R-:W-:Y:S01]  /*d840*/  VIADD R25, R4, 0x1f1 ;  /* 0x000001f104197836 */ /* 0x000fe20000000000 */
[----:B------:R-:W-:Y:S01]  /*d850*/  STL [R1+0x56fc], R24 ;  /* 0x0056fc1801007387 */ /* 0x000fe20000100800 */
[----:B------:R-:W-:Y:S01]  /*d860*/  IMAD R230, R247, R232, R230 ;  /* 0x000000e8f7e67224 */ /* 0x000fe200078e02e6 */
[----:B------:R-:W-:Y:S01]  /*d870*/  IABS R232, R22 ;  /* 0x0000001600e87213 */ /* 0x000fe20000000000 */
[----:B------:R-:W-:Y:S01]  /*d880*/  IMAD.MOV.U32 R30, RZ, RZ, R20 ;  /* 0x000000ffff1e7224 */ /* 0x000fe200078e0014 */
[----:B------:R1:W-:Y:S01]  /*d890*/  STL [R1+0x56ec], R22 ;  /* 0x0056ec1601007387 */ /* 0x0003e20000100800 */
[----:B------:R-:W-:Y:S02]  /*d8a0*/  IMAD.MOV.U32 R20, RZ, RZ, R17 ;  /* 0x000000ffff147224 */ /* 0x000fe400078e0011 */
[----:B------:R-:W-:Y:S01]  /*d8b0*/  IMAD.MOV.U32 R17, RZ, RZ, R239 ;  /* 0x000000ffff117224 */ /* 0x000fe200078e00ef */
[----:B------:R-:W4:Y:S01]  /*d8c0*/  LDL.LU R41, [R1+0x420] ;  /* 0x0004200001297983 */ /* 0x000f220000300800 */
[----:B------:R-:W-:-:S02]  /*d8d0*/  IMAD.MOV.U32 R240, RZ, RZ, R231 ;  /* 0x000000fffff07224 */ /* 0x000fc400078e00e7 */
[----:B------:R-:W-:Y:S01]  /*d8e0*/  IMAD.MOV.U32 R243, RZ, RZ, R234 ;  /* 0x000000fffff37224 */ /* 0x000fe200078e00ea */
[----:B------:R-:W-:Y:S01]  /*d8f0*/  STL [R1+0x56e8], R25 ;  /* 0x0056e81901007387 */ /* 0x000fe20000100800 */
[----:B-1----:R-:W-:Y:S02]  /*d900*/  IMAD.MOV.U32 R22, RZ, RZ, R18 ;  /* 0x000000ffff167224 */ /* 0x002fe400078e0012 */
[----:B------:R-:W-:Y:S01]  /*d910*/  IMAD.MOV.U32 R18, RZ, RZ, R12 ;  /* 0x000000ffff127224 */ /* 0x000fe200078e000c */
[----:B------:R-:W4:Y:S01]  /*d920*/  LDL.LU R239, [R1+0x5b1c] ;  /* 0x005b1c0001ef7983 */ /* 0x000f220000300800 */
[----:B------:R-:W-:Y:S02]  /*d930*/  IMAD.MOV.U32 R12, RZ, RZ, R6 ;  /* 0x000000ffff0c7224 */ /* 0x000fe400078e0006 */
[----:B------:R-:W-:Y:S02]  /*d940*/  IMAD.MOV.U32 R6, RZ, RZ, R246 ;  /* 0x000000ffff067224 */ /* 0x000fe400078e00f6 */
[----:B------:R-:W3:Y:S01]  /*d950*/  LDL.LU R246, [R1+0x5b18] ;  /* 0x005b180001f67983 */ /* 0x000ee20000300800 */
[----:B------:R-:W-:-:S04]  /*d960*/  IMAD.HI.U32 R231, R245, R226, RZ ;  /* 0x000000e2f5e77227 */ /* 0x000fc800078e00ff */
[----:B------:R-:W-:Y:S02]  /*d970*/  IMAD.MOV R231, RZ, RZ, -R231 ;  /* 0x000000ffffe77224 */ /* 0x000fe400078e0ae7 */
[----:B------:R-:W-:-:S04]  /*d980*/  IMAD.HI.U32 R234, R245, R229, RZ ;  /* 0x000000e5f5ea7227 */ /* 0x000fc800078e00ff */
[----:B------:R-:W-:Y:S02]  /*d990*/  IMAD R226, R247, R231, R226 ;  /* 0x000000e7f7e27224 */ /* 0x000fe400078e02e2 */
[----:B------:R-:W-:-:S04]  /*d9a0*/  IMAD.MOV R231, RZ, RZ, -R234 ;  /* 0x000000ffffe77224 */ /* 0x000fc800078e0aea */
[----:B------:R-:W-:Y:S01]  /*d9b0*/  IMAD R229, R247, R231, R229 ;  /* 0x000000e7f7e57224 */ /* 0x000fe200078e02e5 */
[----:B------:R-:W-:Y:S01]  /*d9c0*/  IABS R231, R24 ;  /* 0x0000001800e77213 */ /* 0x000fe20000000000 */
[----:B------:R-:W-:Y:S02]  /*d9d0*/  IMAD.MOV.U32 R24, RZ, RZ, R19 ;  /* 0x000000ffff187224 */ /* 0x000fe400078e0013 */
[----:B------:R-:W-:Y:S02]  /*d9e0*/  IMAD.MOV.U32 R19, RZ, RZ, R3 ;  /* 0x000000ffff137224 */ /* 0x000fe400078e0003 */
[----:B------:R-:W-:Y:S02]  /*d9f0*/  IMAD.MOV.U32 R3, RZ, RZ, R251 ;  /* 0x000000ffff037224 */ /* 0x000fe400078e00fb */
[----:B------:R-:W-:Y:S02]  /*da00*/  IMAD.MOV.U32 R251, RZ, RZ, R0 ;  /* 0x000000fffffb7224 */ /* 0x000fe400078e0000 */
[----:B------:R-:W-:-:S02]  /*da10*/  IMAD.MOV.U32 R0, RZ, RZ, R237 ;  /* 0x000000ffff007224 */ /* 0x000fc400078e00ed */
[----:B------:R-:W2:Y:S01]  /*da20*/  LDL.LU R237, [R1+0x5b14] ;  /* 0x005b140001ed7983 */ /* 0x000ea20000300800 */
[----:B------:R-:W-:Y:S02]  /*da30*/  IMAD.MOV.U32 R26, RZ, RZ, R22 ;  /* 0x000000ffff1a7224 */ /* 0x000fe400078e0016 */
[----:B------:R-:W-:Y:S02]  /*da40*/  IMAD.MOV.U32 R22, RZ, RZ, R20 ;  /* 0x000000ffff167224 */ /* 0x000fe400078e0014 */
[----:B---3--:R-:W-:Y:S02]  /*da50*/  IMAD.MOV.U32 R20, RZ, RZ, R246 ;  /* 0x000000ffff147224 */ /* 0x008fe400078e00f6 */
[----:B------:R-:W3:Y:S01]  /*da60*/  LDL.LU R246, [R1+0x5b10] ;  /* 0x005b100001f67983 */ /* 0x000ee20000300800 */
[----:B------:R-:W-:Y:S01]  /*da70*/  LOP3.LUT R23, R23, 0x1f, RZ, 0xc0, !PT ;  /* 0x0000001f17177812 */ /* 0x000fe200078ec0ff */
[----:B------:R-:W-:Y:S02]  /*da80*/  IMAD.MOV.U32 R29, RZ, RZ, R21 ;  /* 0x000000ffff1d7224 */ /* 0x000fe400078e0015 */
[----:B------:R-:W-:-:S02]  /*da90*/  VIADD R21, R4, 0x1f2 ;  /* 0x000001f204157836 */ /* 0x000fc40000000000 */
[----:B------:R-:W-:-:S03]  /*daa0*/  IMAD.HI.U32 R236, R245, R232, RZ ;  /* 0x000000e8f5ec7227 */ /* 0x000fc600078e00ff */
[----:B------:R1:W-:Y:S01]  /*dab0*/  STL [R1+0x56e4], R21 ;  /* 0x0056e41501007387 */ /* 0x0003e20000100800 */
[----:B------:R-:W-:Y:S01]  /*dac0*/  IABS R234, R21 ;  /* 0x0000001500ea7213 */ /* 0x000fe20000000000 */
[C---:B------:R-:W-:Y:S02]  /*dad0*/  IMAD R227, R247.reuse, R235, R227 ;  /* 0x000000ebf7e37224 */ /* 0x040fe400078e02e3 */
[----:B------:R-:W-:Y:S01]  /*dae0*/  IMAD R228, R247, R233, R228 ;  /* 0x000000e9f7e47224 */ /* 0x000fe200078e02e4 */
[----:B------:R-:W-:Y:S01]  /*daf0*/  IABS R233, R25 ;  /* 0x0000001900e97213 */ /* 0x000fe20000000000 */
[----:B-1----:R-:W-:Y:S02]  /*db00*/  IMAD.MOV.U32 R21, RZ, RZ, R240 ;  /* 0x000000ffff157224 */ /* 0x002fe400078e00f0 */
[----:B------:R-:W-:Y:S02]  /*db10*/  IMAD.MOV.U32 R240, RZ, RZ, R238 ;  /* 0x000000fffff07224 */ /* 0x000fe400078e00ee */
[----:B--2---:R-:W-:-:S02]  /*db20*/  IMAD R223, R237, 0x80, R23 ;  /* 0x00000080eddf7824 */ /* 0x004fc400078e0217 */
[----:B------:R-:W-:Y:S01]  /*db30*/  IMAD.HI.U32 R237, R245, R231, RZ ;  /* 0x000000e7f5ed7227 */ /* 0x000fe200078e00ff */
[----:B------:R-:W2:Y:S02]  /*db40*/  LDL.LU R23, [R1+0x404] ;  /* 0x0004040001177983 */ /* 0x000ea40000300800 */
[----:B------:R-:W-:Y:S01]  /*db50*/  IABS R235, R223 ;  /* 0x000000df00eb7213 */ /* 0x000fe20000000000 */
[----:B------:R-:W-:Y:S01]  /*db60*/  IMAD.MOV R238, RZ, RZ, -R237 ;  /* 0x000000ffffee7224 */ /* 0x000fe200078e0aed */
[----:B------:R-:W2:Y:S01]  /*db70*/  LDL.LU R40, [R1+0x400] ;  /* 0x0004000001287983 */ /* 0x000ea20000300800 */
[----:B------:R-:W-:Y:S02]  /*db80*/  IMAD.MOV R237, RZ, RZ, -R236 ;  /* 0x000000ffffed7224 */ /* 0x000fe400078e0aec */
[----:B------:R-:W-:Y:S02]  /*db90*/  IMAD.MOV.U32 R25, RZ, RZ, R22 ;  /* 0x000000ffff197224 */ /* 0x000fe400078e0016 */
[----:B------:R-:W-:-:S02]  /*dba0*/  IMAD R232, R247, R237, R232 ;  /* 0x000000edf7e87224 */ /* 0x000fc400078e02e8 */
[----:B------:R-:W-:-:S04]  /*dbb0*/  IMAD.HI.U32 R237, R2, R235, RZ ;  /* 0x000000eb02ed7227 */ /* 0x000fc800078e00ff */
[----:B----4-:R-:W-:Y:S02]  /*dbc0*/  IMAD.MOV.U32 R22, RZ, RZ, R239 ;  /* 0x000000ffff167224 */ /* 0x010fe400078e00ef */
[----:B------:R-:W-:-:S04]  /*dbd0*/  IMAD.HI.U32 R239, R245, R233, RZ ;  /* 0x000000e9f5ef7227 */ /* 0x000fc800078e00ff */
[----:B------:R-:W-:Y:S02]  /*dbe0*/  IMAD.MOV.U32 R27, RZ, RZ, R24 ;  /* 0x000000ffff1b7224 */ /* 0x000fe400078e0018 */
[----:B------:R-:W-:Y:S02]  /*dbf0*/  IMAD.MOV R237, RZ, RZ, -R237 ;  /* 0x000000ffffed7224 */ /* 0x000fe400078e0aed */
[----:B------:R-:W-:Y:S01]  /*dc00*/  VIADD R24, R4, 0x1f3 ;  /* 0x000001f304187836 */ /* 0x000fe20000000000 */
[----:B------:R-:W-:Y:S01]  /*dc10*/  STL [R1+0x44], R223 ;  /* 0x000044df01007387 */ /* 0x000fe20000100800 */
[----:B------:R-:W-:-:S03]  /*dc20*/  IMAD.MOV R236, RZ, RZ, -R239 ;  /* 0x000000ffffec7224 */ /* 0x000fc600078e0aef */
[----:B------:R-:W4:Y:S04]  /*dc30*/  LDL.LU R239, [R1+0x41c] ;  /* 0x00041c0001ef7983 */ /* 0x000f280000300800 */
[----:B------:R1:W-:Y:S01]  /*dc40*/  STL [R1+0x56dc], R24 ;  /* 0x0056dc1801007387 */ /* 0x0003e20000100800 */
[----:B---3--:R-:W-:Y:S01]  /*dc50*/  IMAD R28, R246, R237, R235 ;  /* 0x000000edf61c7224 */ /* 0x008fe200078e02eb */
[----:B------:R-:W-:Y:S01]  /*dc60*/  IABS R235, R24 ;  /* 0x0000001800eb7213 */ /* 0x000fe20000000000 */
[----:B-1----:R-:W-:Y:S02]  /*dc70*/  IMAD.MOV.U32 R24, RZ, RZ, R22 ;  /* 0x000000ffff187224 */ /* 0x002fe400078e0016 */
[----:B------:R-:W-:Y:S02]  /*dc80*/  IMAD.MOV.U32 R22, RZ, RZ, R21 ;  /* 0x000000ffff167224 */ /* 0x000fe400078e0015 */
[----:B------:R-:W-:-:S02]  /*dc90*/  IMAD.MOV.U32 R21, RZ, RZ, R20 ;  /* 0x000000ffff157224 */ /* 0x000fc400078e0014 */
[----:B------:R-:W-:Y:S02]  /*dca0*/  IMAD.MOV.U32 R20, RZ, RZ, R19 ;  /* 0x000000ffff147224 */ /* 0x000fe400078e0013 */
[----:B------:R-:W-:Y:S02]  /*dcb0*/  IMAD.MOV.U32 R19, RZ, RZ, R15 ;  /* 0x000000ffff137224 */ /* 0x000fe400078e000f */
[----:B------:R-:W-:Y:S02]  /*dcc0*/  IMAD.MOV.U32 R15, RZ, RZ, R14 ;  /* 0x000000ffff0f7224 */ /* 0x000fe400078e000e */
[----:B------:R-:W-:Y:S02]  /*dcd0*/  IMAD.MOV.U32 R14, RZ, RZ, R13 ;  /* 0x000000ffff0e7224 */ /* 0x000fe400078e000d */
[----:B------:R-:W-:Y:S02]  /*dce0*/  IMAD.MOV.U32 R13, RZ, RZ, R9 ;  /* 0x000000ffff0d7224 */ /* 0x000fe400078e0009 */
[----:B------:R-:W-:-:S02]  /*dcf0*/  IMAD.MOV.U32 R9, RZ, RZ, R7 ;  /* 0x000000ffff097224 */ /* 0x000fc400078e0007 */
[----:B------:R-:W3:Y:S01]  /*dd00*/  LDL.LU R7, [R1+0x3c0] ;  /* 0x0003c00001077983 */ /* 0x000ee20000300800 */
[----:B------:R-:W-:-:S03]  /*dd10*/  ISETP.GT.U32.AND P5, PT, R247, R41, PT ;  /* 0x00000029f700720c */ /* 0x000fc60003fa4070 */
[----:B------:R-:W2:Y:S01]  /*dd20*/  LDL.LU R37, [R1+0x3fc] ;  /* 0x0003fc0001257983 */ /* 0x000ea20000300800 */
[----:B------:R-:W-:Y:S02]  /*dd30*/  IMAD.MOV.U32 R31, RZ, RZ, R21 ;  /* 0x000000ffff1f7224 */ /* 0x000fe400078e0015 */
[----:B------:R-:W-:Y:S02]  /*dd40*/  IMAD.MOV.U32 R21, RZ, RZ, R9 ;  /* 0x000000ffff157224 */ /* 0x000fe400078e0009 */
[----:B------:R-:W-:-:S05]  /*dd50*/  IMAD.MOV.U32 R36, RZ, RZ, R22 ;  /* 0x000000ffff247224 */ /* 0x000fca00078e0016 */
[----:B------:R-:W-:Y:S01]  /*dd60*/  @!P5 IMAD.IADD R41, R41, 0x1, -R247 ;  /* 0x000000012929d824 */ /* 0x000fe200078e0af7 */
[----:B------:R-:W-:Y:S01]  /*dd70*/  ISETP.GT.U32.AND P5, PT, R246, R28, PT ;  /* 0x0000001cf600720c */ /* 0x000fe20003fa4070 */
[----:B------:R-:W-:Y:S02]  /*dd80*/  IMAD.MOV.U32 R9, RZ, RZ, R240 ;  /* 0x000000ffff097224 */ /* 0x000fe400078e00f0 */
[----:B------:R-:W2:Y:S10]  /*dd90*/  LDL.LU R240, [R1+0x1ec] ;  /* 0x0001ec0001f07983 */ /* 0x000eb40000300800 */
[----:B------:R-:W-:Y:S01]  /*dda0*/  @!P5 IMAD.IADD R28, R28, 0x1, -R246 ;  /* 0x000000011c1cd824 */ /* 0x000fe200078e0af6 */
[----:B------:R-:W-:-:S02]  /*ddb0*/  ISETP.GT.U32.AND P3, PT, R247, R30, PT ;  /* 0x0000001ef700720c */ /* 0x000fc40003f64070 */
[C---:B------:R-:W-:Y:S01]  /*ddc0*/  ISETP.GT.U32.AND P2, PT, R247.reuse, R27, PT ;  /* 0x0000001bf700720c */ /* 0x040fe20003f44070 */
[----:B---3--:R-:W-:Y:S02]  /*ddd0*/  IMAD.MOV.U32 R22, RZ, RZ, R7 ;  /* 0x000000ffff167224 */ /* 0x008fe400078e0007 */
[----:B------:R-:W3:Y:S04]  /*dde0*/  LDL.LU R7, [R1+0x324] ;  /* 0x0003240001077983 */ /* 0x000ee80000300800 */
[----:B------:R-:W3:Y:S04]  /*ddf0*/  LDL.LU R39, [R1+0x3ec] ;  /* 0x0003ec0001277983 */ /* 0x000ee80000300800 */
[----:B------:R-:W3:Y:S04]  /*de00*/  LDL.LU R38, [R1+0x3e8] ;  /* 0x0003e80001267983 */ /* 0x000ee80000300800 */
[----:B------:R-:W3:Y:S04]  /*de10*/  LDL.LU R35, [R1+0x3e4] ;  /* 0x0003e40001237983 */ /* 0x000ee80000300800 */
[----:B------:R-:W3:Y:S04]  /*de20*/  LDL.LU R34, [R1+0x3e0] ;  /* 0x0003e00001227983 */ /* 0x000ee80000300800 */
[----:B------:R1:W-:Y:S04]  /*de30*/  STL [R1+0x430], R28 ;  /* 0x0004301c01007387 */ /* 0x0003e80000100800 */
[----:B------:R-:W3:Y:S04]  /*de40*/  LDL.LU R33, [R1+0x3dc] ;  /* 0x0003dc0001217983 */ /* 0x000ee80000300800 */
[----:B------:R-:W3:Y:S04]  /*de50*/  LDL.LU R32, [R1+0x3d8] ;  /* 0x0003d80001207983 */ /* 0x000ee80000300800 */
[----:B-1----:R-:W3:Y:S01]  /*de60*/  LDL.LU R28, [R1+0x3d4] ;  /* 0x0003d400011c7983 */ /* 0x002ee20000300800 */
[----:B----4-:R-:W-:-:S02]  /*de70*/  ISETP.GT.U32.AND P4, PT, R247, R239, PT ;  /* 0x000000eff700720c */ /* 0x010fc40003f84070 */
[C---:B------:R-:W-:Y:S02]  /*de80*/  ISETP.GT.U32.AND P6, PT, R247.reuse, R29, PT ;  /* 0x0000001df700720c */ /* 0x040fe40003fc4070 */
[C---:B------:R-:W-:Y:S02]  /*de90*/  ISETP.GT.U32.AND P0, PT, R247.reuse, R25, PT ;  /* 0x00000019f700720c */ /* 0x040fe40003f04070 */
[----:B------:R-:W-:Y:S01]  /*dea0*/  ISETP.GT.U32.AND P1, PT, R247, R26, PT ;  /* 0x0000001af700720c */ /* 0x000fe20003f24070 */
[----:B------:R-:W-:-:S06]  /*deb0*/  @!P3 IMAD.IADD R30, R30, 0x1, -R247 ;  /* 0x000000011e1eb824 */ /* 0x000fcc00078e0af7 */
[--C-:B------:R-:W-:Y:S01]  /*dec0*/  @!P4 IMAD.IADD R239, R239, 0x1, -R247.reuse ;  /* 0x00000001efefc824 */ /* 0x100fe200078e0af7 */
[----:B------:R-:W-:Y:S01]  /*ded0*/  ISETP.GT.U32.AND P4, PT, R247, R41, PT ;  /* 0x00000029f700720c */ /* 0x000fe20003f84070 */
[--C-:B------:R-:W-:Y:S01]  /*dee0*/  @!P2 IMAD.IADD R27, R27, 0x1, -R247.reuse ;  /* 0x000000011b1ba824 */ /* 0x100fe200078e0af7 */
[C---:B------:R-:W-:Y:S02]  /*def0*/  ISETP.GT.U32.AND P2, PT, R247.reuse, R30, PT ;  /* 0x0000001ef700720c */ /* 0x040fe40003f44070 */
[----:B------:R-:W-:Y:S01]  /*df00*/  ISETP.GT.U32.AND P3, PT, R247, R239, PT ;  /* 0x000000eff700720c */ /* 0x000fe20003f64070 */
[--C-:B------:R-:W-:Y:S02]  /*df10*/  @!P6 IMAD.IADD R29, R29, 0x1, -R247.reuse ;  /* 0x000000011d1de824 */ /* 0x100fe400078e0af7 */
[--C-:B------:R-:W-:Y:S02]  /*df20*/  @!P0 IMAD.IADD R25, R25, 0x1, -R247.reuse ;  /* 0x0000000119198824 */ /* 0x100fe400078e0af7 */
[----:B------:R-:W-:Y:S01]  /*df30*/  @!P1 IMAD.IADD R26, R26, 0x1, -R247 ;  /* 0x000000011a1a9824 */ /* 0x000fe200078e0af7 */
[----:B------:R-:W-:-:S02]  /*df40*/  ISETP.GT.U32.AND P1, PT, R247, R29, PT ;  /* 0x0000001df700720c */ /* 0x000fc40003f24070 */
[----:B------:R-:W-:Y:S01]  /*df50*/  ISETP.GT.U32.AND P6, PT, R247, R25, PT ;  /* 0x00000019f700720c */ /* 0x000fe20003fc4070 */
[--C-:B------:R-:W-:Y:S01]  /*df60*/  @!P4 IMAD.IADD R41, R41, 0x1, -R247.reuse ;  /* 0x000000012929c824 */ /* 0x100fe200078e0af7 */
[C---:B------:R-:W-:Y:S01]  /*df70*/  ISETP.GT.U32.AND P0, PT, R247.reuse, R27, PT ;  /* 0x0000001bf700720c */ /* 0x040fe20003f04070 */
[--C-:B------:R-:W-:Y:S01]  /*df80*/  @!P2 IMAD.IADD R30, R30, 0x1, -R247.reuse ;  /* 0x000000011e1ea824 */ /* 0x100fe200078e0af7 */
[----:B--2---:R-:W-:Y:S01]  /*df90*/  ISETP.GT.U32.AND P4, PT, R247, R23, PT ;  /* 0x00000017f700720c */ /* 0x004fe20003f84070 */
[--C-:B------:R-:W-:Y:S01]  /*dfa0*/  @!P3 IMAD.IADD R239, R239, 0x1, -R247.reuse ;  /* 0x00000001efefb824 */ /* 0x100fe200078e0af7 */
[C---:B------:R-:W-:Y:S02]  /*dfb0*/  ISETP.GT.U32.AND P3, PT, R247.reuse, R40, PT ;  /* 0x00000028f700720c */ /* 0x040fe40003f64070 */
[C---:B------:R-:W-:Y:S02]  /*dfc0*/  ISETP.GT.U32.AND P2, PT, R247.reuse, R37, PT ;  /* 0x00000025f700720c */ /* 0x040fe40003f44070 */
[----:B------:R-:W-:Y:S01]  /*dfd0*/  ISETP.GT.U32.AND P5, PT, R247, R26, PT ;  /* 0x0000001af700720c */ /* 0x000fe20003fa4070 */
[--C-:B------:R-:W-:Y:S01]  /*dfe0*/  @!P1 IMAD.IADD R29, R29, 0x1, -R247.reuse ;  /* 0x000000011d1d9824 */ /* 0x100fe200078e0af7 */
[----:B------:R-:W-:Y:S01]  /*dff0*/  ISETP.GT.U32.AND P1, PT, R247, R36, PT ;  /* 0x00000024f700720c */ /* 0x000fe20003f24070 */
[----:B------:R-:W-:-:S02]  /*e000*/  @!P6 IMAD.IADD R25, R25, 0x1, -R247 ;  /* 0x000000011919e824 */ /* 0x000fc400078e0af7 */
[--C-:B------:R-:W-:Y:S01]  /*e010*/  @!P0 IMAD.IADD R27, R27, 0x1, -R247.reuse ;  /* 0x000000011b1b8824 */ /* 0x100fe200078e0af7 */
[----:B------:R-:W-:Y:S01]  /*e020*/  ISETP.GT.U32.AND P0, PT, R247, R31, PT ;  /* 0x0000001ff700720c */ /* 0x000fe20003f04070 */
[--C-:B------:R-:W-:Y:S02]  /*e030*/  @!P4 IMAD.IADD R23, R23, 0x1, -R247.reuse ;  /* 0x000000011717c824 */ /* 0x100fe400078e0af7 */
[--C-:B------:R-:W-:Y:S02]  /*e040*/  @!P3 IMAD.IADD R40, R40, 0x1, -R247.reuse ;  /* 0x000000012828b824 */ /* 0x100fe400078e0af7 */
[--C-:B------:R-:W-:Y:S02]  /*e050*/  @!P2 IMAD.IADD R37, R37, 0x1, -R247.reuse ;  /* 0x000000012525a824 */ /* 0x100fe400078e0af7 */
[--C-:B------:R-:W-:Y:S01]  /*e060*/  @!P5 IMAD.IADD R26, R26, 0x1, -R247.reuse ;  /* 0x000000011a1ad824 */ /* 0x100fe200078e0af7 */
[----:B------:R-:W-:Y:S01]  /*e070*/  ISETP.GT.U32.AND P5, PT, R247, R24, PT ;  /* 0x00000018f700720c */ /* 0x000fe20003fa4070 */
[----:B------:R-:W-:-:S04]  /*e080*/  @!P1 IMAD.IADD R36, R36, 0x1, -R247 ;  /* 0x0000000124249824 */ /* 0x000fc800078e0af7 */
[--C-:B------:R-:W-:Y:S01]  /*e090*/  @!P0 IMAD.IADD R31, R31, 0x1, -R247.reuse ;  /* 0x000000011f1f8824 */ /* 0x100fe200078e0af7 */
[----:B------:R1:W-:Y:S07]  /*e0a0*/  STL [R1+0x420], R41 ;  /* 0x0004202901007387 */ /* 0x0003ee0000100800 */
[----:B------:R-:W-:Y:S01]  /*e0b0*/  @!P5 IMAD.IADD R24, R24, 0x1, -R247 ;  /* 0x000000011818d824 */ /* 0x000fe200078e0af7 */
[----:B-1----:R-:W2:Y:S04]  /*e0c0*/  LDL.LU R41, [R1+0x5b0c] ;  /* 0x005b0c0001297983 */ /* 0x002ea80000300800 */
[----:B------:R-:W-:Y:S04]  /*e0d0*/  STL [R1+0x41c], R239 ;  /* 0x00041cef01007387 */ /* 0x000fe80000100800 */
[----:B------:R-:W-:Y:S04]  /*e0e0*/  STL [R1+0x418], R30 ;  /* 0x0004181e01007387 */ /* 0x000fe80000100800 */
[----:B------:R1:W-:Y:S04]  /*e0f0*/  STL [R1+0x414], R29 ;  /* 0x0004141d01007387 */ /* 0x0003e80000100800 */
[----:B------:R-:W-:Y:S04]  /*e100*/  STL [R1+0x410], R27 ;  /* 0x0004101b01007387 */ /* 0x000fe80000100800 */
[----:B------:R-:W-:Y:S04]  /*e110*/  STL [R1+0x40c], R26 ;  /* 0x00040c1a01007387 */ /* 0x000fe80000100800 */
[----:B------:R4:W-:Y:S04]  /*e120*/  STL [R1+0x408], R25 ;  /* 0x0004081901007387 */ /* 0x0009e80000100800 */
[----:B-1----:R-:W2:Y:S04]  /*e130*/  LDL.LU R29, [R1+0x3d0] ;  /* 0x0003d000011d7983 */ /* 0x002ea80000300800 */
[----:B------:R-:W2:Y:S01]  /*e140*/  LDL.LU R30, [R1+0x3cc] ;  /* 0x0003cc00011e7983 */ /* 0x000ea20000300800 */
[----:B----4-:R-:W-:-:S03]  /*e150*/  IMAD.MOV.U32 R25, RZ, RZ, R22 ;  /* 0x000000ffff197224 */ /* 0x010fc600078e0016 */
[----:B------:R-:W4:Y:S01]  /*e160*/  LDL.LU R27, [R1+0x3c8] ;  /* 0x0003c800011b7983 */ /* 0x000f220000300800 */
[----:B------:R-:W-:-:S03]  /*e170*/  IMAD.MOV.U32 R22, RZ, RZ, R20 ;  /* 0x000000ffff167224 */ /* 0x000fc600078e0014 */
[----:B------:R-:W4:Y:S01]  /*e180*/  LDL.LU R26, [R1+0x3c4] ;  /* 0x0003c400011a7983 */ /* 0x000f220000300800 */
[----:B------:R-:W-:Y:S02]  /*e190*/  IMAD.MOV.U32 R20, RZ, RZ, R11 ;  /* 0x000000ffff147224 */ /* 0x000fe400078e000b */
[----:B------:R-:W-:Y:S02]  /*e1a0*/  IMAD R231, R247, R238, R231 ;  /* 0x000000eef7e77224 */ /* 0x000fe400078e02e7 */
[----:B------:R-:W-:-:S04]  /*e1b0*/  IMAD.HI.U32 R238, R245, R234, RZ ;  /* 0x000000eaf5ee7227 */ /* 0x000fc800078e00ff */
[C---:B------:R-:W-:Y:S02]  /*e1c0*/  IMAD R233, R247.reuse, R236, R233 ;  /* 0x000000ecf7e97224 */ /* 0x040fe400078e02e9 */
[----:B------:R-:W-:Y:S01]  /*e1d0*/  IMAD.MOV R236, RZ, RZ, -R238 ;  /* 0x000000ffffec7224 */ /* 0x000fe200078e0aee */
[C---:B---3--:R-:W-:Y:S02]  /*e1e0*/  ISETP.GT.U32.AND P6, PT, R247.reuse, R39, PT ;  /* 0x00000027f700720c */ /* 0x048fe40003fc4070 */
[C---:B------:R-:W-:Y:S02]  /*e1f0*/  ISETP.GT.U32.AND P4, PT, R247.reuse, R38, PT ;  /* 0x00000026f700720c */ /* 0x040fe40003f84070 */
[C---:B------:R-:W-:Y:S02]  /*e200*/  ISETP.GT.U32.AND P3, PT, R247.reuse, R35, PT ;  /* 0x00000023f700720c */ /* 0x040fe40003f64070 */
[----:B------:R-:W-:-:S07]  /*e210*/  ISETP.GT.U32.AND P2, PT, R247, R34, PT ;  /* 0x00000022f700720c */ /* 0x000fce0003f44070 */
[--C-:B------:R-:W-:Y:S01]  /*e220*/  @!P6 IMAD.IADD R39, R39, 0x1, -R247.reuse ;  /* 0x000000012727e824 */ /* 0x100fe200078e0af7 */
[C---:B------:R-:W-:Y:S02]  /*e230*/  ISETP.GT.U32.AND P6, PT, R247.reuse, R23, PT ;  /* 0x00000017f700720c */ /* 0x040fe40003fc4070 */
[C---:B------:R-:W-:Y:S01]  /*e240*/  ISETP.GT.U32.AND P1, PT, R247.reuse, R33, PT ;  /* 0x00000021f700720c */ /* 0x040fe20003f24070 */
[--C-:B------:R-:W-:Y:S01]  /*e250*/  @!P4 IMAD.IADD R38, R38, 0x1, -R247.reuse ;  /* 0x000000012626c824 */ /* 0x100fe200078e0af7 */
[C---:B------:R-:W-:Y:S02]  /*e260*/  ISETP.GT.U32.AND P4, PT, R247.reuse, R40, PT ;  /* 0x00000028f700720c */ /* 0x040fe40003f84070 */
[----:B------:R-:W-:Y:S01]  /*e270*/  ISETP.GT.U32.AND P0, PT, R247, R32, PT ;  /* 0x00000020f700720c */ /* 0x000fe20003f04070 */
[--C-:B------:R-:W-:Y:S01]  /*e280*/  @!P3 IMAD.IADD R35, R35, 0x1, -R247.reuse ;  /* 0x000000012323b824 */ /* 0x100fe200078e0af7 */
[C---:B------:R-:W-:Y:S01]  /*e290*/  ISETP.GT.U32.AND P3, PT, R247.reuse, R37, PT ;  /* 0x00000025f700720c */ /* 0x040fe20003f64070 */
[----:B------:R-:W-:Y:S01]  /*e2a0*/  @!P2 IMAD.IADD R34, R34, 0x1, -R247 ;  /* 0x000000012222a824 */ /* 0x000fe200078e0af7 */
[----:B------:R-:W-:-:S02]  /*e2b0*/  ISETP.GT.U32.AND P2, PT, R247, R36, PT ;  /* 0x00000024f700720c */ /* 0x000fc40003f44070 */
[----:B------:R-:W-:Y:S01]  /*e2c0*/  ISETP.GT.U32.AND P5, PT, R247, R28, PT ;  /* 0x0000001cf700720c */ /* 0x000fe20003fa4070 */
[--C-:B------:R-:W-:Y:S02]  /*e2d0*/  @!P6 IMAD.IADD R23, R23, 0x1, -R247.reuse ;  /* 0x000000011717e824 */ /* 0x100fe400078e0af7 */
[--C-:B------:R-:W-:Y:S01]  /*e2e0*/  @!P1 IMAD.IADD R33, R33, 0x1, -R247.reuse ;  /* 0x0000000121219824 */ /* 0x100fe200078e0af7 */
[C---:B------:R-:W-:Y:S01]  /*e2f0*/  ISETP.GT.U32.AND P1, PT, R247.reuse, R31, PT ;  /* 0x0000001ff700720c */ /* 0x040fe20003f24070 */
[--C-:B------:R-:W-:Y:S02]  /*e300*/  @!P4 IMAD.IADD R40, R40, 0x1, -R247.reuse ;  /* 0x000000012828c824 */ /* 0x100fe400078e0af7 */
[--C-:B------:R-:W-:Y:S01]  /*e310*/  @!P0 IMAD.IADD R32, R32, 0x1, -R247.reuse ;  /* 0x0000000120208824 */ /* 0x100fe200078e0af7 */
[----:B------:R-:W-:Y:S01]  /*e320*/  ISETP.GT.U32.AND P0, PT, R247, R24, PT ;  /* 0x00000018f700720c */ /* 0x000fe20003f04070 */
[----:B------:R1:W-:Y:S01]  /*e330*/  STL [R1+0x404], R23 ;  /* 0x0004041701007387 */ /* 0x0003e20000100800 */
[----:B------:R-:W-:-:S02]  /*e340*/  @!P3 IMAD.IADD R37, R37, 0x1, -R247 ;  /* 0x000000012525b824 */ /* 0x000fc400078e0af7 */
[--C-:B------:R-:W-:Y:S01]  /*e350*/  @!P2 IMAD.IADD R36, R36, 0x1, -R247.reuse ;  /* 0x000000012424a824 */ /* 0x100fe200078e0af7 */
[----:B------:R-:W3:Y:S01]  /*e360*/  LDL.LU R11, [R1+0x284] ;  /* 0x00028400010b7983 */ /* 0x000ee20000300800 */
[----:B------:R-:W-:Y:S02]  /*e370*/  @!P5 IMAD.IADD R28, R28, 0x1, -R247 ;  /* 0x000000011c1cd824 */ /* 0x000fe400078e0af7 */
[----:B-1----:R-:W-:Y:S02]  /*e380*/  IMAD.MOV.U32 R23, RZ, RZ, R21 ;  /* 0x000000ffff177224 */ /* 0x002fe400078e0015 */
[----:B------:R-:W-:Y:S02]  /*e390*/  IMAD.MOV.U32 R21, RZ, RZ, R12 ;  /* 0x000000ffff157224 */ /* 0x000fe400078e000c */
[----:B------:R-:W3:Y:S01]  /*e3a0*/  LDL.LU R12, [R1+0x254] ;  /* 0x00025400010c7983 */ /* 0x000ee20000300800 */
[----:B------:R-:W-:-:S03]  /*e3b0*/  ISETP.GT.U32.AND P5, PT, R247, R39, PT ;  /* 0x00000027f700720c */ /* 0x000fc60003fa4070 */
[----:B------:R1:W-:Y:S01]  /*e3c0*/  STL [R1+0x400], R40 ;  /* 0x0004002801007387 */ /* 0x0003e20000100800 */
[----:B------:R-:W-:-:S03]  /*e3d0*/  ISETP.GT.U32.AND P4, PT, R247, R38, PT ;  /* 0x00000026f700720c */ /* 0x000fc60003f84070 */
[----:B------:R1:W-:Y:S01]  /*e3e0*/  STL [R1+0x3fc], R37 ;  /* 0x0003fc2501007387 */ /* 0x0003e20000100800 */
[----:B------:R-:W-:-:S03]  /*e3f0*/  @!P1 IMAD.IADD R31, R31, 0x1, -R247 ;  /* 0x000000011f1f9824 */ /* 0x000fc600078e0af7 */
[----:B------:R1:W-:Y:S01]  /*e400*/  STL [R1+0x3f8], R36 ;  /* 0x0003f82401007387 */ /* 0x0003e20000100800 */
[----:B------:R-:W-:-:S03]  /*e410*/  ISETP.GT.U32.AND P3, PT, R247, R35, PT ;  /* 0x00000023f700720c */ /* 0x000fc60003f64070 */
[----:B------:R-:W3:Y:S01]  /*e420*/  LDL.LU R237, [R1+0x3b8] ;  /* 0x0003b80001ed7983 */ /* 0x000ee20000300800 */
[C---:B------:R-:W-:Y:S01]  /*e430*/  ISETP.GT.U32.AND P2, PT, R247.reuse, R34, PT ;  /* 0x00000022f700720c */ /* 0x040fe20003f44070 */
[--C-:B------:R-:W-:Y:S01]  /*e440*/  @!P0 IMAD.IADD R24, R24, 0x1, -R247.reuse ;  /* 0x0000000118188824 */ /* 0x100fe200078e0af7 */
[C---:B------:R-:W-:Y:S01]  /*e450*/  ISETP.GT.U32.AND P1, PT, R247.reuse, R33, PT ;  /* 0x00000021f700720c */ /* 0x040fe20003f24070 */
[----:B------:R-:W3:Y:S01]  /*e460*/  LDL.LU R238, [R1+0x3b4] ;  /* 0x0003b40001ee7983 */ /* 0x000ee20000300800 */
[C---:B------:R-:W-:Y:S02]  /*e470*/  ISETP.GT.U32.AND P0, PT, R247.reuse, R32, PT ;  /* 0x00000020f700720c */ /* 0x040fe40003f04070 */
[----:B------:R-:W-:Y:S01]  /*e480*/  ISETP.GT.U32.AND P6, PT, R247, R28, PT ;  /* 0x0000001cf700720c */ /* 0x000fe20003fc4070 */
[----:B------:R1:W-:Y:S04]  /*e490*/  STL [R1+0x3f4], R31 ;  /* 0x0003f41f01007387 */ /* 0x0003e80000100800 */
[----:B-1----:R-:W3:Y:S01]  /*e4a0*/  LDL.LU R40, [R1+0x3b0] ;  /* 0x0003b00001287983 */ /* 0x002ee20000300800 */
[----:B------:R-:W-:-:S03]  /*e4b0*/  @!P5 IMAD.IADD R39, R39, 0x1, -R247 ;  /* 0x000000012727d824 */ /* 0x000fc600078e0af7 */
[----:B------:R-:W3:Y:S01]  /*e4c0*/  LDL.LU R37, [R1+0x3ac] ;  /* 0x0003ac0001257983 */ /* 0x000ee20000300800 */
[--C-:B------:R-:W-:Y:S02]  /*e4d0*/  @!P4 IMAD.IADD R38, R38, 0x1, -R247.reuse ;  /* 0x000000012626c824 */ /* 0x100fe400078e0af7 */
[--C-:B------:R-:W-:Y:S01]  /*e4e0*/  @!P3 IMAD.IADD R35, R35, 0x1, -R247.reuse ;  /* 0x000000012323b824 */ /* 0x100fe200078e0af7 */
[----:B------:R1:W-:Y:S01]  /*e4f0*/  STL [R1+0x3f0], R24 ;  /* 0x0003f01801007387 */ /* 0x0003e20000100800 */
[----:B------:R-:W-:-:S03]  /*e500*/  @!P2 IMAD.IADD R34, R34, 0x1, -R247 ;  /* 0x000000012222a824 */ /* 0x000fc600078e0af7 */
[----:B------:R-:W3:Y:S01]  /*e510*/  LDL.LU R36, [R1+0x3a8] ;  /* 0x0003a80001247983 */ /* 0x000ee20000300800 */
[----:B------:R-:W-:-:S03]  /*e520*/  @!P1 IMAD.IADD R33, R33, 0x1, -R247 ;  /* 0x0000000121219824 */ /* 0x000fc600078e0af7 */
[----:B------:R-:W3:Y:S01]  /*e530*/  LDL.LU R31, [R1+0x3a4] ;  /* 0x0003a400011f7983 */ /* 0x000ee20000300800 */
[----:B------:R-:W-:-:S03]  /*e540*/  @!P0 IMAD.IADD R32, R32, 0x1, -R247 ;  /* 0x0000000120208824 */ /* 0x000fc600078e0af7 */
[----:B-1----:R-:W3:Y:S01]  /*e550*/  LDL.LU R24, [R1+0x3a0] ;  /* 0x0003a00001187983 */ /* 0x002ee20000300800 */
[----:B------:R-:W-:-:S03]  /*e560*/  @!P6 IMAD.IADD R28, R28, 0x1, -R247 ;  /* 0x000000011c1ce824 */ /* 0x000fc600078e0af7 */
[----:B------:R-:W-:Y:S04]  /*e570*/  STL [R1+0x3ec], R39 ;  /* 0x0003ec2701007387 */ /* 0x000fe80000100800 */
[----:B------:R-:W-:Y:S04]  /*e580*/  STL [R1+0x3e8], R38 ;  /* 0x0003e82601007387 */ /* 0x000fe80000100800 */
[----:B------:R-:W-:Y:S04]  /*e590*/  STL [R1+0x3e4], R35 ;  /* 0x0003e42301007387 */ /* 0x000fe80000100800 */
[----:B------:R1:W-:Y:S04]  /*e5a0*/  STL [R1+0x3e0], R34 ;  /* 0x0003e02201007387 */ /* 0x0003e80000100800 */
[----:B------:R-:W-:Y:S04]  /*e5b0*/  STL [R1+0x3dc], R33 ;  /* 0x0003dc2101007387 */ /* 0x000fe80000100800 */
[----:B------:R-:W-:Y:S04]  /*e5c0*/  STL [R1+0x3d8], R32 ;  /* 0x0003d82001007387 */ /* 0x000fe80000100800 */
[----:B------:R2:W-:Y:S01]  /*e5d0*/  STL [R1+0x3d4], R28 ;  /* 0x0003d41c01007387 */ /* 0x0005e20000100800 */
[----:B-1----:R-:W-:-:S02]  /*e5e0*/  IMAD.MOV.U32 R34, RZ, RZ, R22 ;  /* 0x000000ffff227224 */ /* 0x002fc400078e0016 */
[----:B------:R-:W-:Y:S02]  /*e5f0*/  IMAD.MOV.U32 R35, RZ, RZ, R21 ;  /* 0x000000ffff237224 */ /* 0x000fe400078e0015 */
[----:B--2---:R-:W-:Y:S02]  /*e600*/  IMAD.MOV.U32 R28, RZ, RZ, R20 ;  /* 0x000000ffff1c7224 */ /* 0x004fe400078e0014 */
[----:B------:R-:W-:Y:S02]  /*e610*/  IMAD.MOV.U32 R20, RZ, RZ, R6 ;  /* 0x000000ffff147224 */ /* 0x000fe400078e0006 */
[----:B------:R-:W2:Y:S04]  /*e620*/  LDL.LU R6, [R1+0x180] ;  /* 0x0001800001067983 */ /* 0x000ea80000300800 */
[----:B------:R-:W2:Y:S04]  /*e630*/  LDL.LU R22, [R1+0x38c] ;  /* 0x00038c0001167983 */ /* 0x000ea80000300800 */
[----:B------:R-:W2:Y:S01]  /*e640*/  LDL.LU R21, [R1+0x388] ;  /* 0x0003880001157983 */ /* 0x000ea20000300800 */
[----:B------:R-:W-:-:S02]  /*e650*/  ISETP.GT.U32.AND P5, PT, R247, R29, PT ;  /* 0x0000001df700720c */ /* 0x000fc40003fa4070 */
[C---:B------:R-:W-:Y:S01]  /*e660*/  ISETP.GT.U32.AND P4, PT, R247.reuse, R30, PT ;  /* 0x0000001ef700720c */ /* 0x040fe20003f84070 */
[----:B------:R-:W2:Y:S01]  /*e670*/  LDL.LU R39, [R1+0x398] ;  /* 0x0003980001277983 */ /* 0x000ea20000300800 */
[C---:B----4-:R-:W-:Y:S02]  /*e680*/  ISETP.GT.U32.AND P3, PT, R247.reuse, R27, PT ;  /* 0x0000001bf700720c */ /* 0x050fe40003f64070 */
[----:B------:R-:W-:-:S07]  /*e690*/  ISETP.GT.U32.AND P2, PT, R247, R26, PT ;  /* 0x0000001af700720c */ /* 0x000fce0003f44070 */
[--C-:B------:R-:W-:Y:S02]  /*e6a0*/  @!P5 IMAD.IADD R29, R29, 0x1, -R247.reuse ;  /* 0x000000011d1dd824 */ /* 0x100fe400078e0af7 */
[--C-:B------:R-:W-:Y:S02]  /*e6b0*/  @!P4 IMAD.IADD R30, R30, 0x1, -R247.reuse ;  /* 0x000000011e1ec824 */ /* 0x100fe400078e0af7 */
[--C-:B------:R-:W-:Y:S01]  /*e6c0*/  @!P3 IMAD.IADD R27, R27, 0x1, -R247.reuse ;  /* 0x000000011b1bb824 */ /* 0x100fe200078e0af7 */
[----:B------:R-:W-:Y:S01]  /*e6d0*/  ISETP.GT.U32.AND P1, PT, R247, R25, PT ;  /* 0x00000019f700720c */ /* 0x000fe20003f24070 */
[----:B------:R-:W-:-:S12]  /*e6e0*/  @!P2 IMAD.IADD R26, R26, 0x1, -R247 ;  /* 0x000000011a1aa824 */ /* 0x000fd800078e0af7 */
[----:B------:R-:W-:Y:S01]  /*e6f0*/  @!P1 IMAD.IADD R25, R25, 0x1, -R247 ;  /* 0x0000000119199824 */ /* 0x000fe200078e0af7 */
[C---:B---3--:R-:W-:Y:S02]  /*e700*/  ISETP.GT.U32.AND P6, PT, R247.reuse, R237, PT ;  /* 0x000000edf700720c */ /* 0x048fe40003fc4070 */
[C---:B------:R-:W-:Y:S02]  /*e710*/  ISETP.GT.U32.AND P5, PT, R247.reuse, R238, PT ;  /* 0x000000eef700720c */ /* 0x040fe40003fa4070 */
[----:B------:R-:W-:-:S09]  /*e720*/  ISETP.GT.U32.AND P4, PT, R247, R40, PT ;  /* 0x00000028f700720c */ /* 0x000fd20003f84070 */
[--C-:B------:R-:W-:Y:S01]  /*e730*/  @!P6 IMAD.IADD R237, R237, 0x1, -R247.reuse ;  /* 0x00000001edede824 */ /* 0x100fe200078e0af7 */
[C---:B------:R-:W-:Y:S02]  /*e740*/  ISETP.GT.U32.AND P6, PT, R247.reuse, R29, PT ;  /* 0x0000001df700720c */ /* 0x040fe40003fc4070 */
[C---:B------:R-:W-:Y:S01]  /*e750*/  ISETP.GT.U32.AND P3, PT, R247.reuse, R37, PT ;  /* 0x00000025f700720c */ /* 0x040fe20003f64070 */
[--C-:B------:R-:W-:Y:S01]  /*e760*/  @!P5 IMAD.IADD R238, R238, 0x1, -R247.reuse ;  /* 0x00000001eeeed824 */ /* 0x100fe200078e0af7 */
[C---:B------:R-:W-:Y:S02]  /*e770*/  ISETP.GT.U32.AND P5, PT, R247.reuse, R30, PT ;  /* 0x0000001ef700720c */ /* 0x040fe40003fa4070 */
[C---:B------:R-:W-:Y:S01]  /*e780*/  ISETP.GT.U32.AND P2, PT, R247.reuse, R36, PT ;  /* 0x00000024f700720c */ /* 0x040fe20003f44070 */
[----:B------:R-:W-:Y:S01]  /*e790*/  @!P4 IMAD.IADD R40, R40, 0x1, -R247 ;  /* 0x000000012828c824 */ /* 0x000fe200078e0af7 */
[----:B------:R-:W-:-:S05]  /*e7a0*/  ISETP.GT.U32.AND P4, PT, R247, R27, PT ;  /* 0x0000001bf700720c */ /* 0x000fca0003f84070 */
[--C-:B------:R-:W-:Y:S02]  /*e7b0*/  @!P6 IMAD.IADD R29, R29, 0x1, -R247.reuse ;  /* 0x000000011d1de824 */ /* 0x100fe400078e0af7 */
[--C-:B------:R-:W-:Y:S01]  /*e7c0*/  @!P3 IMAD.IADD R37, R37, 0x1, -R247.reuse ;  /* 0x000000012525b824 */ /* 0x100fe200078e0af7 */
[C---:B------:R-:W-:Y:S01]  /*e7d0*/  ISETP.GT.U32.AND P3, PT, R247.reuse, R26, PT ;  /* 0x0000001af700720c */ /* 0x040fe20003f64070 */
[--C-:B------:R-:W-:Y:S01]  /*e7e0*/  @!P5 IMAD.IADD R30, R30, 0x1, -R247.reuse ;  /* 0x000000011e1ed824 */ /* 0x100fe200078e0af7 */
[----:B------:R1:W-:Y:S01]  /*e7f0*/  STL [R1+0x3d0], R29 ;  /* 0x0003d01d01007387 */ /* 0x0003e20000100800 */
[--C-:B------:R-:W-:Y:S01]  /*e800*/  @!P2 IMAD.IADD R36, R36, 0x1, -R247.reuse ;  /* 0x000000012424a824 */ /* 0x100fe200078e0af7 */
[----:B------:R-:W-:Y:S01]  /*e810*/  ISETP.GT.U32.AND P2, PT, R247, R25, PT ;  /* 0x00000019f700720c */ /* 0x000fe20003f44070 */
[----:B------:R-:W-:-:S08]  /*e820*/  @!P4 IMAD.IADD R27, R27, 0x1, -R247 ;  /* 0x000000011b1bc824 */ /* 0x000fd000078e0af7 */
[----:B------:R-:W-:-:S04]  /*e830*/  @!P3 IMAD.IADD R26, R26, 0x1, -R247 ;  /* 0x000000011a1ab824 */ /* 0x000fc800078e0af7 */
[----:B------:R-:W-:Y:S02]  /*e840*/  @!P2 IMAD.IADD R25, R25, 0x1, -R247 ;  /* 0x000000011919a824 */ /* 0x000fe400078e0af7 */
[----:B--2---:R-:W-:Y:S02]  /*e850*/  IMAD.MOV.U32 R33, RZ, RZ, R22 ;  /* 0x000000ffff217224 */ /* 0x004fe400078e0016 */
[----:B------:R-:W-:Y:S02]  /*e860*/  IMAD.MOV.U32 R22, RZ, RZ, R20 ;  /* 0x000000ffff167224 */ /* 0x000fe400078e0014 */
[----:B------:R-:W-:Y:S02]  /*e870*/  IMAD.MOV.U32 R20, RZ, RZ, R19 ;  /* 0x000000ffff147224 */ /* 0x000fe400078e0013 */
[----:B------:R-:W-:Y:S02]  /*e880*/  IMAD.MOV.U32 R19, RZ, RZ, R16 ;  /* 0x000000ffff137224 */ /* 0x000fe400078e0010 */
[----:B------:R-:W-:-:S02]  /*e890*/  IMAD.MOV.U32 R16, RZ, RZ, R14 ;  /* 0x000000ffff107224 */ /* 0x000fc400078e000e */
[----:B-1----:R-:W-:Y:S02]  /*e8a0*/  IMAD.MOV.U32 R29, RZ, RZ, R21 ;  /* 0x000000ffff1d7224 */ /* 0x002fe400078e0015 */
[----:B------:R-:W-:Y:S02]  /*e8b0*/  IMAD.MOV.U32 R14, RZ, RZ, R13 ;  /* 0x000000ffff0e7224 */ /* 0x000fe400078e000d */
[----:B------:R-:W-:Y:S02]  /*e8c0*/  IMAD.MOV.U32 R21, RZ, RZ, R18 ;  /* 0x000000ffff157224 */ /* 0x000fe400078e0012 */
[----:B------:R-:W-:Y:S02]  /*e8d0*/  IMAD.MOV.U32 R13, RZ, RZ, R12 ;  /* 0x000000ffff0d7224 */ /* 0x000fe400078e000c */
[----:B------:R-:W-:Y:S02]  /*e8e0*/  IMAD.MOV.U32 R12, RZ, RZ, R9 ;  /* 0x000000ffff0c7224 */ /* 0x000fe400078e0009 */
[----:B------:R-:W-:-:S02]  /*e8f0*/  IMAD.MOV.U32 R18, RZ, RZ, R7 ;  /* 0x000000ffff127224 */ /* 0x000fc400078e0007 */
[----:B------:R-:W-:Y:S01]  /*e900*/  IMAD.MOV.U32 R9, RZ, RZ, R5 ;  /* 0x000000ffff097224 */ /* 0x000fe200078e0005 */
[----:B------:R-:W2:Y:S04]  /*e910*/  LDL.LU R7, [R1+0x1b8] ;  /* 0x0001b80001077983 */ /* 0x000ea80000300800 */
[----:B------:R-:W3:Y:S04]  /*e920*/  LDL.LU R5, [R1+0x184] ;  /* 0x0001840001057983 */ /* 0x000ee80000300800 */
[----:B------:R-:W-:Y:S04]  /*e930*/  STL [R1+0x3cc], R30 ;  /* 0x0003cc1e01007387 */ /* 0x000fe80000100800 */
[----:B------:R1:W-:Y:S04]  /*e940*/  STL [R1+0x3c8], R27 ;  /* 0x0003c81b01007387 */ /* 0x0003e80000100800 */
[----:B------:R-:W4:Y:S04]  /*e950*/  LDL.LU R239, [R1+0x384] ;  /* 0x0003840001ef7983 */ /* 0x000f280000300800 */
[----:B------:R-:W3:Y:S04]  /*e960*/  LDL.LU R38, [R1+0x380] ;  /* 0x0003800001267983 */ /* 0x000ee80000300800 */
[----:B------:R1:W-:Y:S04]  /*e970*/  STL [R1+0x3c4], R26 ;  /* 0x0003c41a01007387 */ /* 0x0003e80000100800 */
[----:B------:R-:W3:Y:S04]  /*e980*/  LDL.LU R32, [R1+0x37c] ;  /* 0x00037c0001207983 */ /* 0x000ee80000300800 */
[----:B-1----:R-:W3:Y:S04]  /*e990*/  LDL.LU R27, [R1+0x378] ;  /* 0x00037800011b7983 */ /* 0x002ee80000300800 */
[----:B------:R1:W-:Y:S04]  /*e9a0*/  STL [R1+0x3c0], R25 ;  /* 0x0003c01901007387 */ /* 0x0003e80000100800 */
[----:B------:R-:W3:Y:S04]  /*e9b0*/  LDL.LU R26, [R1+0x374] ;  /* 0x00037400011a7983 */ /* 0x000ee80000300800 */
[----:B-1----:R-:W3:Y:S01]  /*e9c0*/  LDL.LU R25, [R1+0x370] ;  /* 0x0003700001197983 */ /* 0x002ee20000300800 */
[----:B------:R-:W-:-:S02]  /*e9d0*/  ISETP.GT.U32.AND P0, PT, R247, R23, PT ;  /* 0x00000017f700720c */ /* 0x000fc40003f04070 */
[----:B------:R-:W-:-:S11]  /*e9e0*/  ISETP.GT.U32.AND P1, PT, R247, R31, PT ;  /* 0x0000001ff700720c */ /* 0x000fd60003f24070 */
[----:B------:R-:W-:Y:S01]  /*e9f0*/  @!P0 IMAD.IADD R23, R23, 0x1, -R247 ;  /* 0x0000000117178824 */ /* 0x000fe200078e0af7 */
[C---:B------:R-:W-:Y:S02]  /*ea00*/  ISETP.GT.U32.AND P0, PT, R247.reuse, R24, PT ;  /* 0x00000018f700720c */ /* 0x040fe40003f04070 */
[C---:B------:R-:W-:Y:S02]  /*ea10*/  ISETP.GT.U32.AND P5, PT, R247.reuse, R238, PT ;  /* 0x000000eef700720c */ /* 0x040fe40003fa4070 */
[----:B------:R-:W-:-:S09]  /*ea20*/  ISETP.GT.U32.AND P4, PT, R247, R40, PT ;  /* 0x00000028f700720c */ /* 0x000fd20003f84070 */
[--C-:B------:R-:W-:Y:S01]  /*ea30*/  @!P0 IMAD.IADD R24, R24, 0x1, -R247.reuse ;  /* 0x0000000118188824 */ /* 0x100fe200078e0af7 */
[----:B------:R-:W-:Y:S01]  /*ea40*/  ISETP.GT.U32.AND P0, PT, R247, R237, PT ;  /* 0x000000edf700720c */ /* 0x000fe20003f04070 */
[--C-:B------:R-:W-:Y:S01]  /*ea50*/  @!P1 IMAD.IADD R31, R31, 0x1, -R247.reuse ;  /* 0x000000011f1f9824 */ /* 0x100fe200078e0af7 */
[C---:B------:R-:W-:Y:S02]  /*ea60*/  ISETP.GT.U32.AND P1, PT, R247.reuse, R23, PT ;  /* 0x00000017f700720c */ /* 0x040fe40003f24070 */
[C---:B------:R-:W-:Y:S02]  /*ea70*/  ISETP.GT.U32.AND P3, PT, R247.reuse, R37, PT ;  /* 0x00000025f700720c */ /* 0x040fe40003f64070 */
[C---:B------:R-:W-:Y:S01]  /*ea80*/  ISETP.GT.U32.AND P6, PT, R247.reuse, R24, PT ;  /* 0x00000018f700720c */ /* 0x040fe20003fc4070 */
[--C-:B------:R-:W-:Y:S01]  /*ea90*/  @!P5 IMAD.IADD R238, R238, 0x1, -R247.reuse ;  /* 0x00000001eeeed824 */ /* 0x100fe200078e0af7 */
[C---:B------:R-:W-:Y:S01]  /*eaa0*/  ISETP.GT.U32.AND P2, PT, R247.reuse, R36, PT ;  /* 0x00000024f700720c */ /* 0x040fe20003f44070 */
[----:B------:R-:W-:Y:S01]  /*eab0*/  @!P4 IMAD.IADD R40, R40, 0x1, -R247 ;  /* 0x000000012828c824 */ /* 0x000fe200078e0af7 */
[----:B------:R-:W-:-:S03]  /*eac0*/  ISETP.GT.U32.AND P5, PT, R247, R39, PT ;  /* 0x00000027f700720c */ /* 0x000fc60003fa4070 */
[--C-:B------:R-:W-:Y:S01]  /*ead0*/  @!P0 IMAD.IADD R237, R237, 0x1, -R247.reuse ;  /* 0x00000001eded8824 */ /* 0x100fe200078e0af7 */
[C---:B------:R-:W-:Y:S02]  /*eae0*/  ISETP.GT.U32.AND P0, PT, R247.reuse, R28, PT ;  /* 0x0000001cf700720c */ /* 0x040fe40003f04070 */
[----:B------:R-:W-:Y:S01]  /*eaf0*/  ISETP.GT.U32.AND P4, PT, R247, R35, PT ;  /* 0x00000023f700720c */ /* 0x000fe20003f84070 */
[--C-:B------:R-:W-:Y:S01]  /*eb00*/  @!P1 IMAD.IADD R23, R23, 0x1, -R247.reuse ;  /* 0x0000000117179824 */ /* 0x100fe200078e0af7 */
[----:B------:R-:W-:Y:S01]  /*eb10*/  ISETP.GT.U32.AND P1, PT, R247, R31, PT ;  /* 0x0000001ff700720c */ /* 0x000fe20003f24070 */
[--C-:B------:R-:W-:Y:S01]  /*eb20*/  @!P3 IMAD.IADD R37, R37, 0x1, -R247.reuse ;  /* 0x000000012525b824 */ /* 0x100fe200078e0af7 */
[C---:B------:R-:W-:Y:S01]  /*eb30*/  ISETP.GT.U32.AND P3, PT, R247.reuse, R34, PT ;  /* 0x00000022f700720c */ /* 0x040fe20003f64070 */
[--C-:B------:R-:W-:Y:S02]  /*eb40*/  @!P6 IMAD.IADD R24, R24, 0x1, -R247.reuse ;  /* 0x000000011818e824 */ /* 0x100fe400078e0af7 */
[--C-:B------:R-:W-:Y:S01]  /*eb50*/  @!P2 IMAD.IADD R36, R36, 0x1, -R247.reuse ;  /* 0x000000012424a824 */ /* 0x100fe200078e0af7 */
[----:B------:R-:W-:Y:S01]  /*eb60*/  ISETP.GT.U32.AND P2, PT, R247, R33, PT ;  /* 0x00000021f700720c */ /* 0x000fe20003f44070 */
[----:B------:R-:W-:-:S02]  /*eb70*/  @!P5 IMAD.IADD R39, R39, 0x1, -R247 ;  /* 0x000000012727d824 */ /* 0x000fc400078e0af7 */
[--C-:B------:R-:W-:Y:S02]  /*eb80*/  @!P0 IMAD.IADD R28, R28, 0x1, -R247.reuse ;  /* 0x000000011c1c8824 */ /* 0x100fe400078e0af7 */
[--C-:B------:R-:W-:Y:S01]  /*eb90*/  @!P4 IMAD.IADD R35, R35, 0x1, -R247.reuse ;  /* 0x000000012323c824 */ /* 0x100fe200078e0af7 */
[----:B------:R1:W-:Y:S01]  /*eba0*/  STL [R1+0x3bc], R23 ;  /* 0x0003bc1701007387 */ /* 0x0003e20000100800 */
[--C-:B------:R-:W-:Y:S01]  /*ebb0*/  @!P1 IMAD.IADD R31, R31, 0x1, -R247.reuse ;  /* 0x000000011f1f9824 */ /* 0x100fe200078e0af7 */
[----:B------:R-:W-:Y:S01]  /*ebc0*/  ISETP.GT.U32.AND P1, PT, R247, R29, PT ;  /* 0x0000001df700720c */ /* 0x000fe20003f24070 */
[----:B------:R-:W-:Y:S02]  /*ebd0*/  @!P3 IMAD.IADD R34, R34, 0x1, -R247 ;  /* 0x000000012222b824 */ /* 0x000fe400078e0af7 */
[----:B------:R-:W-:Y:S02]  /*ebe0*/  VIADD R30, R4, 0x1f4 ;  /* 0x000001f4041e7836 */ /* 0x000fe40000000000 */
[----:B-1----:R-:W-:-:S02]  /*ebf0*/  IMAD.MOV.U32 R23, RZ, RZ, R22 ;  /* 0x000000ffff177224 */ /* 0x002fc400078e0016 */
[----:B------:R-:W-:Y:S02]  /*ec00*/  IMAD.MOV.U32 R22, RZ, RZ, R19 ;  /* 0x000000ffff167224 */ /* 0x000fe400078e0013 */
[----:B------:R-:W-:Y:S02]  /*ec10*/  IMAD.MOV.U32 R19, RZ, RZ, R9 ;  /* 0x000000ffff137224 */ /* 0x000fe400078e0009 */
[----:B------:R-:W-:Y:S02]  /*ec20*/  @!P2 IMAD.IADD R33, R33, 0x1, -R247 ;  /* 0x000000012121a824 */ /* 0x000fe400078e0af7 */
[----:B------:R-:W-:Y:S02]  /*ec30*/  IMAD R234, R247, R236, R234 ;  /* 0x000000ecf7ea7224 */ /* 0x000fe400078e02ea */
[----:B------:R-:W-:-:S04]  /*ec40*/  IMAD.HI.U32 R236, R245, R235, RZ ;  /* 0x000000ebf5ec7227 */ /* 0x000fc800078e00ff */
[----:B------:R-:W-:Y:S02]  /*ec50*/  IMAD.MOV R236, RZ, RZ, -R236 ;  /* 0x000000ffffec7224 */ /* 0x000fe400078e0aec */
[----:B------:R-:W-:Y:S02]  /*ec60*/  @!P1 IMAD.IADD R29, R29, 0x1, -R247 ;  /* 0x000000011d1d9824 */ /* 0x000fe400078e0af7 */
[C---:B------:R-:W-:Y:S01]  /*ec70*/  IMAD R235, R247.reuse, R236, R235 ;  /* 0x000000ecf7eb7224 */ /* 0x040fe200078e02eb */
[----:B------:R-:W-:Y:S01]  /*ec80*/  IABS R236, R30 ;  /* 0x0000001e00ec7213 */ /* 0x000fe20000000000 */
[----:B--2---:R-:W-:Y:S01]  /*ec90*/  IMAD.MOV.U32 R9, RZ, RZ, R7 ;  /* 0x000000ffff097224 */ /* 0x004fe200078e0007 */
[C---:B----4-:R-:W-:Y:S02]  /*eca0*/  ISETP.GT.U32.AND P6, PT, R247.reuse, R239, PT ;  /* 0x000000eff700720c */ /* 0x050fe40003fc4070 */
[C---:B---3--:R-:W-:Y:S02]  /*ecb0*/  ISETP.GT.U32.AND P0, PT, R247.reuse, R38, PT ;  /* 0x00000026f700720c */ /* 0x048fe40003f04070 */
[----:B------:R-:W-:-:S02]  /*ecc0*/  ISETP.GT.U32.AND P5, PT, R247, R32, PT ;  /* 0x00000020f700720c */ /* 0x000fc40003fa4070 */
[----:B------:R-:W-:-:S07]  /*ecd0*/  ISETP.GT.U32.AND P4, PT, R247, R27, PT ;  /* 0x0000001bf700720c */ /* 0x000fce0003f84070 */
[----:B------:R-:W-:Y:S01]  /*ece0*/  @!P6 IMAD.IADD R239, R239, 0x1, -R247 ;  /* 0x00000001efefe824 */ /* 0x000fe200078e0af7 */
[C---:B------:R-:W-:Y:S01]  /*ecf0*/  ISETP.GT.U32.AND P6, PT, R247.reuse, R28, PT ;  /* 0x0000001cf700720c */ /* 0x040fe20003fc4070 */
[----:B------:R-:W-:Y:S02]  /*ed00*/  IMAD.MOV.U32 R7, RZ, RZ, R6 ;  /* 0x000000ffff077224 */ /* 0x000fe400078e0006 */
[----:B------:R-:W-:Y:S01]  /*ed10*/  IMAD.MOV.U32 R6, RZ, RZ, R0 ;  /* 0x000000ffff067224 */ /* 0x000fe200078e0000 */
[C---:B------:R-:W-:Y:S01]  /*ed20*/  ISETP.GT.U32.AND P3, PT, R247.reuse, R26, PT ;  /* 0x0000001af700720c */ /* 0x040fe20003f64070 */
[----:B------:R-:W-:Y:S02]  /*ed30*/  IMAD.MOV.U32 R0, RZ, RZ, R243 ;  /* 0x000000ffff007224 */ /* 0x000fe400078e00f3 */
[--C-:B------:R-:W-:Y:S01]  /*ed40*/  @!P0 IMAD.IADD R38, R38, 0x1, -R247.reuse ;  /* 0x0000000126268824 */ /* 0x100fe200078e0af7 */
[C---:B------:R-:W-:Y:S01]  /*ed50*/  ISETP.GT.U32.AND P0, PT, R247.reuse, R39, PT ;  /* 0x00000027f700720c */ /* 0x040fe20003f04070 */
[----:B------:R-:W-:Y:S01]  /*ed60*/  IMAD.MOV.U32 R243, RZ, RZ, R244 ;  /* 0x000000fffff37224 */ /* 0x000fe200078e00f4 */
[C---:B------:R-:W-:Y:S01]  /*ed70*/  ISETP.GT.U32.AND P2, PT, R247.reuse, R25, PT ;  /* 0x00000019f700720c */ /* 0x040fe20003f44070 */
[--C-:B------:R-:W-:Y:S01]  /*ed80*/  @!P5 IMAD.IADD R32, R32, 0x1, -R247.reuse ;  /* 0x000000012020d824 */ /* 0x100fe200078e0af7 */
[----:B------:R-:W2:Y:S01]  /*ed90*/  LDL.LU R244, [R1+0x8c] ;  /* 0x00008c0001f47983 */ /* 0x000ea20000300800 */
[----:B------:R-:W-:Y:S01]  /*eda0*/  ISETP.GT.U32.AND P5, PT, R247, R35, PT ;  /* 0x00000023f700720c */ /* 0x000fe20003fa4070 */
[--C-:B------:R-:W-:Y:S01]  /*edb0*/  @!P4 IMAD.IADD R27, R27, 0x1, -R247.reuse ;  /* 0x000000011b1bc824 */ /* 0x100fe200078e0af7 */
[----:B------:R-:W-:Y:S01]  /*edc0*/  ISETP.GT.U32.AND P4, PT, R247, R34, PT ;  /* 0x00000022f700720c */ /* 0x000fe20003f84070 */
[----:B------:R-:W-:Y:S04]  /*edd0*/  STL [R1+0x3b8], R237 ;  /* 0x0003b8ed01007387 */ /* 0x000fe80000100800 */
[----:B------:R1:W-:Y:S04]  /*ede0*/  STL [R1+0x56d8], R30 ;  /* 0x0056d81e01007387 */ /* 0x0003e80000100800 */
[----:B------:R-:W-:Y:S01]  /*edf0*/  STL [R1+0x3b4], R238 ;  /* 0x0003b4ee01007387 */ /* 0x000fe20000100800 */
[----:B------:R-:W-:-:S03]  /*ee00*/  @!P3 IMAD.IADD R26, R26, 0x1, -R247 ;  /* 0x000000011a1ab824 */ /* 0x000fc600078e0af7 */
[----:B------:R-:W-:Y:S01]  /*ee10*/  STL [R1+0x3b0], R40 ;  /* 0x0003b02801007387 */ /* 0x000fe20000100800 */
[----:B------:R-:W-:-:S03]  /*ee20*/  ISETP.GT.U32.AND P3, PT, R247, R33, PT ;  /* 0x00000021f700720c */ /* 0x000fc60003f64070 */
[----:B------:R-:W-:Y:S01]  /*ee30*/  STL [R1+0x3ac], R37 ;  /* 0x0003ac2501007387 */ /* 0x000fe20000100800 */
[----:B------:R-:W-:-:S03]  /*ee40*/  @!P6 IMAD.IADD R28, R28, 0x1, -R247 ;  /* 0x000000011c1ce824 */ /* 0x000fc600078e0af7 */
[----:B------:R-:W-:Y:S04]  /*ee50*/  STL [R1+0x3a8], R36 ;  /* 0x0003a82401007387 */ /* 0x000fe80000100800 */
[----:B------:R-:W-:Y:S01]  /*ee60*/  STL [R1+0x3a4], R31 ;  /* 0x0003a41f01007387 */ /* 0x000fe20000100800 */
[----:B------:R-:W-:-:S03]  /*ee70*/  @!P2 IMAD.IADD R25, R25, 0x1, -R247 ;  /* 0x000000011919a824 */ /* 0x000fc600078e0af7 */
[----:B------:R3:W-:Y:S01]  /*ee80*/  STL [R1+0x3a0], R24 ;  /* 0x0003a01801007387 */ /* 0x0007e20000100800 */
[----:B------:R-:W-:Y:S01]  /*ee90*/  ISETP.GT.U32.AND P2, PT, R247, R29, PT ;  /* 0x0000001df700720c */ /* 0x000fe20003f44070 */
[--C-:B------:R-:W-:Y:S02]  /*eea0*/  @!P0 IMAD.IADD R39, R39, 0x1, -R247.reuse ;  /* 0x0000000127278824 */ /* 0x100fe400078e0af7 */
[----:B-1----:R-:W-:Y:S02]  /*eeb0*/  IMAD.MOV.U32 R30, RZ, RZ, R22 ;  /* 0x000000ffff1e7224 */ /* 0x002fe400078e0016 */
[----:B------:R-:W-:Y:S01]  /*eec0*/  @!P5 IMAD.IADD R35, R35, 0x1, -R247 ;  /* 0x000000012323d824 */ /* 0x000fe200078e0af7 */
[----:B---3--:R-:W3:Y:S04]  /*eed0*/  LDL.LU R24, [R1+0x368] ;  /* 0x0003680001187983 */ /* 0x008ee80000300800 */
[----:B------:R-:W4:Y:S01]  /*eee0*/  LDL.LU R37, [R1+0x364] ;  /* 0x0003640001257983 */ /* 0x000f220000300800 */
[----:B------:R-:W-:-:S03]  /*eef0*/  IMAD.MOV.U32 R22, RZ, RZ, R19 ;  /* 0x000000ffff167224 */ /* 0x000fc600078e0013 */
[----:B------:R-:W2:Y:S01]  /*ef00*/  LDL.LU R36, [R1+0x360] ;  /* 0x0003600001247983 */ /* 0x000ea20000300800 */
[----:B------:R-:W-:-:S03]  /*ef10*/  @!P4 IMAD.IADD R34, R34, 0x1, -R247 ;  /* 0x000000012222c824 */ /* 0x000fc600078e0af7 */
[----:B------:R-:W2:Y:S04]  /*ef20*/  LDL.LU R31, [R1+0x35c] ;  /* 0x00035c00011f7983 */ /* 0x000ea80000300800 */
[----:B------:R1:W-:Y:S04]  /*ef30*/  STL [R1+0x39c], R28 ;  /* 0x00039c1c01007387 */ /* 0x0003e80000100800 */
[----:B------:R-:W2:Y:S01]  /*ef40*/  LDL.LU R19, [R1+0x2f0] ;  /* 0x0002f00001137983 */ /* 0x000ea20000300800 */
[----:B-1----:R-:W-:Y:S02]  /*ef50*/  IMAD.MOV.U32 R28, RZ, RZ, R21 ;  /* 0x000000ffff1c7224 */ /* 0x002fe400078e0015 */
[----:B------:R-:W-:-:S02]  /*ef60*/  IMAD.MOV.U32 R21, RZ, RZ, R18 ;  /* 0x000000ffff157224 */ /* 0x000fc400078e0012 */
[----:B------:R-:W2:Y:S04]  /*ef70*/  LDL.LU R18, [R1+0x2ec] ;  /* 0x0002ec0001127983 */ /* 0x000ea80000300800 */
[----:B------:R1:W-:Y:S01]  /*ef80*/  STL [R1+0x398], R39 ;  /* 0x0003982701007387 */ /* 0x0003e20000100800 */
[----:B------:R-:W-:-:S03]  /*ef90*/  @!P3 IMAD.IADD R33, R33, 0x1, -R247 ;  /* 0x000000012121b824 */ /* 0x000fc600078e0af7 */
[----:B------:R1:W-:Y:S04]  /*efa0*/  STL [R1+0x394], R35 ;  /* 0x0003942301007387 */ /* 0x0003e80000100800 */
[----:B------:R1:W-:Y:S04]  /*efb0*/  STL [R1+0x390], R34 ;  /* 0x0003902201007387 */ /* 0x0003e80000100800 */
[----:B------:R-:W2:Y:S01]  /*efc0*/  LDL.LU R40, [R1+0x350] ;  /* 0x0003500001287983 */ /* 0x000ea20000300800 */
[----:B------:R-:W-:-:S03]  /*efd0*/  @!P2 IMAD.IADD R29, R29, 0x1, -R247 ;  /* 0x000000011d1da824 */ /* 0x000fc600078e0af7 */
[----:B-1----:R-:W2:Y:S04]  /*efe0*/  LDL.LU R39, [R1+0x34c] ;  /* 0x00034c0001277983 */ /* 0x002ea80000300800 */
[----:B------:R1:W-:Y:S04]  /*eff0*/  STL [R1+0x38c], R33 ;  /* 0x00038c2101007387 */ /* 0x0003e80000100800 */
[----:B------:R-:W2:Y:S04]  /*f000*/  LDL.LU R238, [R1+0x348] ;  /* 0x0003480001ee7983 */ /* 0x000ea80000300800 */
[----:B------:R-:W2:Y:S04]  /*f010*/  LDL.LU R35, [R1+0x344] ;  /* 0x0003440001237983 */ /* 0x000ea80000300800 */
[----:B------:R1:W-:Y:S04]  /*f020*/  STL [R1+0x388], R29 ;  /* 0x0003881d01007387 */ /* 0x0003e80000100800 */
[----:B------:R-:W2:Y:S01]  /*f030*/  LDL.LU R34, [R1+0x340] ;  /* 0x0003400001227983 */ /* 0x000ea20000300800 */
[----:B------:R-:W-:-:S02]  /*f040*/  ISETP.GT.U32.AND P1, PT, R247, R23, PT ;  /* 0x00000017f700720c */ /* 0x000fc40003f24070 */
[C---:B------:R-:W-:Y:S01]  /*f050*/  ISETP.GT.U32.AND P0, PT, R247.reuse, R38, PT ;  /* 0x00000026f700720c */ /* 0x040fe20003f04070 */
[----:B-1----:R-:W2:Y:S01]  /*f060*/  LDL.LU R33, [R1+0x33c] ;  /* 0x00033c0001217983 */ /* 0x002ea20000300800 */
[C---:B------:R-:W-:Y:S02]  /*f070*/  ISETP.GT.U32.AND P5, PT, R247.reuse, R32, PT ;  /* 0x00000020f700720c */ /* 0x040fe40003fa4070 */
[----:B------:R-:W-:Y:S01]  /*f080*/  ISETP.GT.U32.AND P4, PT, R247, R27, PT ;  /* 0x0000001bf700720c */ /* 0x000fe20003f84070 */
[----:B------:R-:W2:Y:S06]  /*f090*/  LDL.LU R29, [R1+0x338] ;  /* 0x00033800011d7983 */ /* 0x000eac0000300800 */
[----:B------:R-:W-:Y:S01]  /*f0a0*/  @!P1 IMAD.IADD R23, R23, 0x1, -R247 ;  /* 0x0000000117179824 */ /* 0x000fe200078e0af7 */
[----:B------:R-:W-:-:S04]  /*f0b0*/  ISETP.GT.U32.AND P1, PT, R247, R239, PT ;  /* 0x000000eff700720c */ /* 0x000fc80003f24070 */
[C---:B------:R-:W-:Y:S01]  /*f0c0*/  ISETP.GT.U32.AND P6, PT, R247.reuse, R23, PT ;  /* 0x00000017f700720c */ /* 0x040fe20003fc4070 */
[--C-:B------:R-:W-:Y:S01]  /*f0d0*/  @!P0 IMAD.IADD R38, R38, 0x1, -R247.reuse ;  /* 0x0000000126268824 */ /* 0x100fe200078e0af7 */
[----:B------:R-:W-:Y:S01]  /*f0e0*/  ISETP.GT.U32.AND P3, PT, R247, R26, PT ;  /* 0x0000001af700720c */ /* 0x000fe20003f64070 */
[----:B------:R-:W-:-:S06]  /*f0f0*/  @!P5 IMAD.IADD R32, R32, 0x1, -R247 ;  /* 0x000000012020d824 */ /* 0x000fcc00078e0af7 */
[--C-:B------:R-:W-:Y:S02]  /*f100*/  @!P1 IMAD.IADD R239, R239, 0x1, -R247.reuse ;  /* 0x00000001efef9824 */ /* 0x100fe400078e0af7 */
[--C-:B------:R-:W-:Y:S02]  /*f110*/  @!P4 IMAD.IADD R27, R27, 0x1, -R247.reuse ;  /* 0x000000011b1bc824 */ /* 0x100fe400078e0af7 */
[--C-:B------:R-:W-:Y:S02]  /*f120*/  @!P6 IMAD.IADD R23, R23, 0x1, -R247.reuse ;  /* 0x000000011717e824 */ /* 0x100fe400078e0af7 */
[--C-:B------:R-:W-:Y:S01]  /*f130*/  @!P3 IMAD.IADD R26, R26, 0x1, -R247.reuse ;  /* 0x000000011a1ab824 */ /* 0x100fe200078e0af7 */
[C---:B------:R-:W-:Y:S02]  /*f140*/  ISETP.GT.U32.AND P3, PT, R247.reuse, R30, PT ;  /* 0x0000001ef700720c */ /* 0x040fe40003f64070 */
[----:B------:R-:W-:Y:S01]  /*f150*/  ISETP.GT.U32.AND P2, PT, R247, R25, PT ;  /* 0x00000019f700720c */ /* 0x000fe20003f44070 */
[----:B------:R-:W-:Y:S04]  /*f160*/  STL [R1+0x384], R239 ;  /* 0x000384ef01007387 */ /* 0x000fe80000100800 */
[----:B------:R-:W-:Y:S06]  /*f170*/  STL [R1+0x380], R38 ;  /* 0x0003802601007387 */ /* 0x000fec0000100800 */
[----:B------:R-:W-:-:S02]  /*f180*/  @!P3 IMAD.IADD R30, R30, 0x1, -R247 ;  /* 0x000000011e1eb824 */ /* 0x000fc400078e0af7 */
[----:B------:R-:W-:Y:S01]  /*f190*/  @!P2 IMAD.IADD R25, R25, 0x1, -R247 ;  /* 0x000000011919a824 */ /* 0x000fe200078e0af7 */
[----:B------:R1:W-:Y:S04]  /*f1a0*/  STL [R1+0x37c], R32 ;  /* 0x00037c2001007387 */ /* 0x0003e80000100800 */
[----:B------:R-:W-:Y:S04]  /*f1b0*/  STL [R1+0x378], R27 ;  /* 0x0003781b01007387 */ /* 0x000fe80000100800 */
[----:B------:R1:W-:Y:S04]  /*f1c0*/  STL [R1+0x374], R26 ;  /* 0x0003741a01007387 */ /* 0x0003e80000100800 */
[----:B------:R1:W-:Y:S04]  /*f1d0*/  STL [R1+0x370], R25 ;  /* 0x0003701901007387 */ /* 0x0003e80000100800 */
[----:B------:R1:W-:Y:S04]  /*f1e0*/  STL [R1+0x36c], R23 ;  /* 0x00036c1701007387 */ /* 0x0003e80000100800 */
[----:B-1----:R-:W2:Y:S04]  /*f1f0*/  LDL.LU R32, [R1+0x334] ;  /* 0x0003340001207983 */ /* 0x002ea80000300800 */
[----:B------:R-:W2:Y:S04]  /*f200*/  LDL.LU R26, [R1+0x330] ;  /* 0x00033000011a7983 */ /* 0x000ea80000300800 */
[----:B------:R-:W2:Y:S04]  /*f210*/  LDL.LU R25, [R1+0x32c] ;  /* 0x00032c0001197983 */ /* 0x000ea80000300800 */
[----:B------:R-:W2:Y:S01]  /*f220*/  LDL.LU R23, [R1+0x328] ;  /* 0x0003280001177983 */ /* 0x000ea20000300800 */
[----:B------:R-:W-:-:S02]  /*f230*/  IMAD.MOV.U32 R27, RZ, RZ, R16 ;  /* 0x000000ffff1b7224 */ /* 0x000fc400078e0010 */
[----:B------:R-:W-:Y:S01]  /*f240*/  IMAD.MOV.U32 R16, RZ, RZ, R13 ;  /* 0x000000ffff107224 */ /* 0x000fe200078e000d */
[C---:B---3--:R-:W-:Y:S02]  /*f250*/  ISETP.GT.U32.AND P1, PT, R247.reuse, R24, PT ;  /* 0x00000018f700720c */ /* 0x048fe40003f24070 */
[C---:B----4-:R-:W-:Y:S02]  /*f260*/  ISETP.GT.U32.AND P0, PT, R247.reuse, R37, PT ;  /* 0x00000025f700720c */ /* 0x050fe40003f04070 */
[C---:B--2---:R-:W-:Y:S02]  /*f270*/  ISETP.GT.U32.AND P5, PT, R247.reuse, R36, PT ;  /* 0x00000024f700720c */ /* 0x044fe40003fa4070 */
[----:B------:R-:W-:-:S07]  /*f280*/  ISETP.GT.U32.AND P4, PT, R247, R31, PT ;  /* 0x0000001ff700720c */ /* 0x000fce0003f84070 */
[--C-:B------:R-:W-:Y:S02]  /*f290*/  @!P1 IMAD.IADD R24, R24, 0x1, -R247.reuse ;  /* 0x0000000118189824 */ /* 0x100fe400078e0af7 */
[--C-:B------:R-:W-:Y:S02]  /*f2a0*/  @!P0 IMAD.IADD R37, R37, 0x1, -R247.reuse ;  /* 0x0000000125258824 */ /* 0x100fe400078e0af7 */
[--C-:B------:R-:W-:Y:S02]  /*f2b0*/  @!P5 IMAD.IADD R36, R36, 0x1, -R247.reuse ;  /* 0x000000012424d824 */ /* 0x100fe400078e0af7 */
[----:B------:R-:W-:Y:S01]  /*f2c0*/  @!P4 IMAD.IADD R31, R31, 0x1, -R247 ;  /* 0x000000011f1fc824 */ /* 0x000fe200078e0af7 */
[C---:B------:R-:W-:Y:S02]  /*f2d0*/  ISETP.GT.U32.AND P6, PT, R247.reuse, R40, PT ;  /* 0x00000028f700720c */ /* 0x040fe40003fc4070 */
[C---:B------:R-:W-:Y:S02]  /*f2e0*/  ISETP.GT.U32.AND P1, PT, R247.reuse, R39, PT ;  /* 0x00000027f700720c */ /* 0x040fe40003f24070 */
[----:B------:R-:W-:-:S02]  /*f2f0*/  ISETP.GT.U32.AND P0, PT, R247, R238, PT ;  /* 0x000000eef700720c */ /* 0x000fc40003f04070 */
[----:B------:R-:W-:-:S07]  /*f300*/  ISETP.GT.U32.AND P5, PT, R247, R35, PT ;  /* 0x00000023f700720c */ /* 0x000fce0003fa4070 */
[--C-:B------:R-:W-:Y:S01]  /*f310*/  @!P6 IMAD.IADD R40, R40, 0x1, -R247.reuse ;  /* 0x000000012828e824 */ /* 0x100fe200078e0af7 */
[C---:B------:R-:W-:Y:S02]  /*f320*/  ISETP.GT.U32.AND P6, PT, R247.reuse, R24, PT ;  /* 0x00000018f700720c */ /* 0x040fe40003fc4070 */
[----:B------:R-:W-:Y:S01]  /*f330*/  ISETP.GT.U32.AND P4, PT, R247, R34, PT ;  /* 0x00000022f700720c */ /* 0x000fe20003f84070 */
[--C-:B------:R-:W-:Y:S01]  /*f340*/  @!P1 IMAD.IADD R39, R39, 0x1, -R247.reuse ;  /* 0x0000000127279824 */ /* 0x100fe200078e0af7 */
[C---:B------:R-:W-:Y:S01]  /*f350*/  ISETP.GT.U32.AND P1, PT, R247.reuse, R37, PT ;  /* 0x00000025f700720c */ /* 0x040fe20003f24070 */
[--C-:B------:R-:W-:Y:S01]  /*f360*/  @!P0 IMAD.IADD R238, R238, 0x1, -R247.reuse ;  /* 0x00000001eeee8824 */ /* 0x100fe200078e0af7 */
[----:B------:R-:W-:Y:S01]  /*f370*/  ISETP.GT.U32.AND P0, PT, R247, R36, PT ;  /* 0x00000024f700720c */ /* 0x000fe20003f04070 */
[----:B------:R-:W-:Y:S01]  /*f380*/  @!P5 IMAD.IADD R35, R35, 0x1, -R247 ;  /* 0x000000012323d824 */ /* 0x000fe200078e0af7 */
[----:B------:R-:W-:-:S05]  /*f390*/  ISETP.GT.U32.AND P5, PT, R247, R31, PT ;  /* 0x0000001ff700720c */ /* 0x000fca0003fa4070 */
[--C-:B------:R-:W-:Y:S02]  /*f3a0*/  @!P6 IMAD.IADD R24, R24, 0x1, -R247.reuse ;  /* 0x000000011818e824 */ /* 0x100fe400078e0af7 */
[--C-:B------:R-:W-:Y:S01]  /*f3b0*/  @!P4 IMAD.IADD R34, R34, 0x1, -R247.reuse ;  /* 0x000000012222c824 */ /* 0x100fe200078e0af7 */
[----:B------:R-:W-:Y:S02]  /*f3c0*/  ISETP.GT.U32.AND P4, PT, R247, R30, PT ;  /* 0x0000001ef700720c */ /* 0x000fe40003f84070 */
[----:B------:R1:W-:Y:S01]  /*f3d0*/  STL [R1+0x368], R24 ;  /* 0x0003681801007387 */ /* 0x0003e20000100800 */
[--C-:B------:R-:W-:Y:S02]  /*f3e0*/  @!P1 IMAD.IADD R37, R37, 0x1, -R247.reuse ;  /* 0x0000000125259824 */ /* 0x100fe400078e0af7 */
[--C-:B------:R-:W-:Y:S02]  /*f3f0*/  @!P0 IMAD.IADD R36, R36, 0x1, -R247.reuse ;  /* 0x0000000124248824 */ /* 0x100fe400078e0af7 */
[----:B------:R-:W-:-:S02]  /*f400*/  @!P5 IMAD.IADD R31, R31, 0x1, -R247 ;  /* 0x000000011f1fd824 */ /* 0x000fc400078e0af7 */
[----:B-1----:R-:W-:Y:S02]  /*f410*/  IMAD.MOV.U32 R24, RZ, RZ, R22 ;  /* 0x000000ffff187224 */ /* 0x002fe400078e0016 */
[----:B------:R-:W-:Y:S02]  /*f420*/  IMAD.MOV.U32 R22, RZ, RZ, R19 ;  /* 0x000000ffff167224 */ /* 0x000fe400078e0013 */
[----:B------:R-:W-:Y:S02]  /*f430*/  IMAD.MOV.U32 R19, RZ, RZ, R14 ;  /* 0x000000ffff137224 */ /* 0x000fe400078e000e */
[----:B------:R-:W2:Y:S01]  /*f440*/  LDL.LU R14, [R1+0x220] ;  /* 0x00022000010e7983 */ /* 0x000ea20000300800 */
[----:B------:R-:W-:-:S03]  /*f450*/  @!P4 IMAD.IADD R30, R30, 0x1, -R247 ;  /* 0x000000011e1ec824 */ /* 0x000fc600078e0af7 */
[----:B------:R-:W3:Y:S04]  /*f460*/  LDL.LU R13, [R1+0x21c] ;  /* 0x00021c00010d7983 */ /* 0x000ee80000300800 */
[----:B------:R1:W-:Y:S04]  /*f470*/  STL [R1+0x364], R37 ;  /* 0x0003642501007387 */ /* 0x0003e80000100800 */
[----:B------:R4:W-:Y:S04]  /*f480*/  STL [R1+0x360], R36 ;  /* 0x0003602401007387 */ /* 0x0009e80000100800 */
[----:B------:R4:W-:Y:S04]  /*f490*/  STL [R1+0x35c], R31 ;  /* 0x00035c1f01007387 */ /* 0x0009e80000100800 */
[----:B------:R-:W2:Y:S04]  /*f4a0*/  LDL.LU R38, [R1+0x31c] ;  /* 0x00031c0001267983 */ /* 0x000ea80000300800 */
[----:B-1----:R-:W3:Y:S04]  /*f4b0*/  LDL.LU R37, [R1+0x318] ;  /* 0x0003180001257983 */ /* 0x002ee80000300800 */
[----:B------:R1:W-:Y:S04]  /*f4c0*/  STL [R1+0x358], R30 ;  /* 0x0003581e01007387 */ /* 0x0003e80000100800 */
[----:B----4-:R-:W4:Y:S04]  /*f4d0*/  LDL.LU R36, [R1+0x314] ;  /* 0x0003140001247983 */ /* 0x010f280000300800 */
[----:B------:R-:W4:Y:S01]  /*f4e0*/  LDL.LU R239, [R1+0x310] ;  /* 0x0003100001ef7983 */ /* 0x000f220000300800 */
[----:B------:R-:W-:-:S02]  /*f4f0*/  ISETP.GT.U32.AND P2, PT, R247, R28, PT ;  /* 0x0000001cf700720c */ /* 0x000fc40003f44070 */
[----:B------:R-:W-:-:S11]  /*f500*/  ISETP.GT.U32.AND P3, PT, R247, R33, PT ;  /* 0x00000021f700720c */ /* 0x000fd60003f64070 */
[--C-:B------:R-:W-:Y:S01]  /*f510*/  @!P2 IMAD.IADD R28, R28, 0x1, -R247.reuse ;  /* 0x000000011c1ca824 */ /* 0x100fe200078e0af7 */
[----:B------:R-:W-:Y:S01]  /*f520*/  ISETP.GT.U32.AND P2, PT, R247, R29, PT ;  /* 0x0000001df700720c */ /* 0x000fe20003f44070 */
[----:B------:R-:W-:Y:S01]  /*f530*/  @!P3 IMAD.IADD R33, R33, 0x1, -R247 ;  /* 0x000000012121b824 */ /* 0x000fe200078e0af7 */
[C---:B------:R-:W-:Y:S02]  /*f540*/  ISETP.GT.U32.AND P1, PT, R247.reuse, R39, PT ;  /* 0x00000027f700720c */ /* 0x040fe40003f24070 */
[C---:B------:R-:W-:Y:S02]  /*f550*/  ISETP.GT.U32.AND P3, PT, R247.reuse, R28, PT ;  /* 0x0000001cf700720c */ /* 0x040fe40003f64070 */
[----:B------:R-:W-:-:S07]  /*f560*/  ISETP.GT.U32.AND P0, PT, R247, R238, PT ;  /* 0x000000eef700720c */ /* 0x000fce0003f04070 */
[--C-:B------:R-:W-:Y:S01]  /*f570*/  @!P2 IMAD.IADD R29, R29, 0x1, -R247.reuse ;  /* 0x000000011d1da824 */ /* 0x100fe200078e0af7 */
[----:B------:R-:W-:Y:S01]  /*f580*/  ISETP.GT.U32.AND P2, PT, R247, R40, PT ;  /* 0x00000028f700720c */ /* 0x000fe20003f44070 */
[--C-:B------:R-:W-:Y:S01]  /*f590*/  @!P1 IMAD.IADD R39, R39, 0x1, -R247.reuse ;  /* 0x0000000127279824 */ /* 0x100fe200078e0af7 */
[C---:B------:R-:W-:Y:S01]  /*f5a0*/  ISETP.GT.U32.AND P5, PT, R247.reuse, R35, PT ;  /* 0x00000023f700720c */ /* 0x040fe20003fa4070 */
[--C-:B------:R-:W-:Y:S01]  /*f5b0*/  @!P3 IMAD.IADD R28, R28, 0x1, -R247.reuse ;  /* 0x000000011c1cb824 */ /* 0x100fe200078e0af7 */
[C---:B------:R-:W-:Y:S02]  /*f5c0*/  ISETP.GT.U32.AND P6, PT, R247.reuse, R29, PT ;  /* 0x0000001df700720c */ /* 0x040fe40003fc4070 */
[C---:B------:R-:W-:Y:S01]  /*f5d0*/  ISETP.GT.U32.AND P1, PT, R247.reuse, R26, PT ;  /* 0x0000001af700720c */ /* 0x040fe20003f24070 */
[----:B------:R-:W-:Y:S01]  /*f5e0*/  @!P0 IMAD.IADD R238, R238, 0x1, -R247 ;  /* 0x00000001eeee8824 */ /* 0x000fe200078e0af7 */
[----:B------:R-:W-:-:S05]  /*f5f0*/  ISETP.GT.U32.AND P0, PT, R247, R25, PT ;  /* 0x00000019f700720c */ /* 0x000fca0003f04070 */
[--C-:B------:R-:W-:Y:S01]  /*f600*/  @!P2 IMAD.IADD R40, R40, 0x1, -R247.reuse ;  /* 0x000000012828a824 */ /* 0x100fe200078e0af7 */
[----:B------:R-:W-:Y:S01]  /*f610*/  ISETP.GT.U32.AND P2, PT, R247, R32, PT ;  /* 0x00000020f700720c */ /* 0x000fe20003f44070 */
[----:B------:R1:W-:Y:S04]  /*f620*/  STL [R1+0x354], R28 ;  /* 0x0003541c01007387 */ /* 0x0003e80000100800 */
[----:B------:R-:W4:Y:S04]  /*f630*/  LDL.LU R31, [R1+0x30c] ;  /* 0x00030c00011f7983 */ /* 0x000f280000300800 */
[----:B-1----:R-:W4:Y:S04]  /*f640*/  LDL.LU R30, [R1+0x308] ;  /* 0x00030800011e7983 */ /* 0x002f280000300800 */
[----:B------:R-:W4:Y:S01]  /*f650*/  LDL.LU R28, [R1+0x304] ;  /* 0x00030400011c7983 */ /* 0x000f220000300800 */
[----:B------:R-:W-:-:S02]  /*f660*/  @!P6 IMAD.IADD R29, R29, 0x1, -R247 ;  /* 0x000000011d1de824 */ /* 0x000fc400078e0af7 */
[--C-:B------:R-:W-:Y:S01]  /*f670*/  @!P5 IMAD.IADD R35, R35, 0x1, -R247.reuse ;  /* 0x000000012323d824 */ /* 0x100fe200078e0af7 */
[C---:B------:R-:W-:Y:S01]  /*f680*/  ISETP.GT.U32.AND P5, PT, R247.reuse, R23, PT ;  /* 0x00000017f700720c */ /* 0x040fe20003fa4070 */
[--C-:B------:R-:W-:Y:S01]  /*f690*/  @!P2 IMAD.IADD R32, R32, 0x1, -R247.reuse ;  /* 0x000000012020a824 */ /* 0x100fe200078e0af7 */
[C---:B------:R-:W-:Y:S01]  /*f6a0*/  ISETP.GT.U32.AND P4, PT, R247.reuse, R34, PT ;  /* 0x00000022f700720c */ /* 0x040fe20003f84070 */
[--C-:B------:R-:W-:Y:S01]  /*f6b0*/  @!P1 IMAD.IADD R26, R26, 0x1, -R247.reuse ;  /* 0x000000011a1a9824 */ /* 0x100fe200078e0af7 */
[----:B------:R-:W-:Y:S01]  /*f6c0*/  ISETP.GT.U32.AND P3, PT, R247, R33, PT ;  /* 0x00000021f700720c */ /* 0x000fe20003f64070 */
[--C-:B------:R-:W-:Y:S01]  /*f6d0*/  @!P0 IMAD.IADD R25, R25, 0x1, -R247.reuse ;  /* 0x0000000119198824 */ /* 0x100fe200078e0af7 */
[----:B------:R1:W-:Y:S07]  /*f6e0*/  STL [R1+0x350], R40 ;  /* 0x0003502801007387 */ /* 0x0003ee0000100800 */
[----:B------:R-:W-:-:S02]  /*f6f0*/  @!P5 IMAD.IADD R23, R23, 0x1, -R247 ;  /* 0x000000011717d824 */ /* 0x000fc400078e0af7 */
[--C-:B------:R-:W-:Y:S01]  /*f700*/  @!P4 IMAD.IADD R34, R34, 0x1, -R247.reuse ;  /* 0x000000012222c824 */ /* 0x100fe200078e0af7 */
[----:B-1----:R-:W4:Y:S01]  /*f710*/  LDL.LU R40, [R1+0x5b08] ;  /* 0x005b080001287983 */ /* 0x002f220000300800 */
[----:B------:R-:W-:-:S03]  /*f720*/  @!P3 IMAD.IADD R33, R33, 0x1, -R247 ;  /* 0x000000012121b824 */ /* 0x000fc600078e0af7 */
[----:B------:R1:W-:Y:S04]  /*f730*/  STL [R1+0x34c], R39 ;  /* 0x00034c2701007387 */ /* 0x0003e80000100800 */
[----:B-1----:R-:W4:Y:S04]  /*f740*/  LDL.LU R39, [R1+0x5b04] ;  /* 0x005b040001277983 */ /* 0x002f280000300800 */
[----:B------:R-:W-:Y:S04]  /*f750*/  STL [R1+0x348], R238 ;  /* 0x000348ee01007387 */ /* 0x000fe80000100800 */
[----:B------:R-:W-:Y:S04]  /*f760*/  STL [R1+0x344], R35 ;  /* 0x0003442301007387 */ /* 0x000fe80000100800 */
[----:B------:R1:W-:Y:S04]  /*f770*/  STL [R1+0x340], R34 ;  /* 0x0003402201007387 */ /* 0x0003e80000100800 */
[----:B------:R1:W-:Y:S04]  /*f780*/  STL [R1+0x33c], R33 ;  /* 0x00033c2101007387 */ /* 0x0003e80000100800 */
[----:B------:R1:W-:Y:S04]  /*f790*/  STL [R1+0x338], R29 ;  /* 0x0003381d01007387 */ /* 0x0003e80000100800 */
[----:B-1----:R-:W4:Y:S04]  /*f7a0*/  LDL.LU R34, [R1+0x300] ;  /* 0x0003000001227983 */ /* 0x002f280000300800 */
[----:B------:R-:W4:Y:S04]  /*f7b0*/  LDL.LU R33, [R1+0x2fc] ;  /* 0x0002fc0001217983 */ /* 0x000f280000300800 */
[----:B------:R-:W4:Y:S01]  /*f7c0*/  LDL.LU R29, [R1+0x2f8] ;  /* 0x0002f800011d7983 */ /* 0x000f220000300800 */
[----:B--2---:R-:W-:-:S02]  /*f7d0*/  ISETP.GT.U32.AND P6, PT, R247, R38, PT ;  /* 0x00000026f700720c */ /* 0x004fc40003fc4070 */
[C---:B---3--:R-:W-:Y:S02]  /*f7e0*/  ISETP.GT.U32.AND P2, PT, R247.reuse, R37, PT ;  /* 0x00000025f700720c */ /* 0x048fe40003f44070 */
[C---:B----4-:R-:W-:Y:S02]  /*f7f0*/  ISETP.GT.U32.AND P1, PT, R247.reuse, R36, PT ;  /* 0x00000024f700720c */ /* 0x050fe40003f24070 */
[----:B------:R-:W-:-:S07]  /*f800*/  ISETP.GT.U32.AND P0, PT, R247, R239, PT ;  /* 0x000000eff700720c */ /* 0x000fce0003f04070 */
[--C-:B------:R-:W-:Y:S01]  /*f810*/  @!P6 IMAD.IADD R38, R38, 0x1, -R247.reuse ;  /* 0x000000012626e824 */ /* 0x100fe200078e0af7 */
[----:B------:R-:W-:Y:S01]  /*f820*/  ISETP.GT.U32.AND P6, PT, R247, R32, PT ;  /* 0x00000020f700720c */ /* 0x000fe20003fc4070 */
[--C-:B------:R-:W-:Y:S01]  /*f830*/  @!P2 IMAD.IADD R37, R37, 0x1, -R247.reuse ;  /* 0x000000012525a824 */ /* 0x100fe200078e0af7 */
[C---:B------:R-:W-:Y:S01]  /*f840*/  ISETP.GT.U32.AND P2, PT, R247.reuse, R26, PT ;  /* 0x0000001af700720c */ /* 0x040fe20003f44070 */
[--C-:B------:R-:W-:Y:S01]  /*f850*/  @!P1 IMAD.IADD R36, R36, 0x1, -R247.reuse ;  /* 0x0000000124249824 */ /* 0x100fe200078e0af7 */
[----:B------:R-:W-:Y:S01]  /*f860*/  ISETP.GT.U32.AND P1, PT, R247, R25, PT ;  /* 0x00000019f700720c */ /* 0x000fe20003f24070 */
[----:B------:R-:W-:Y:S01]  /*f870*/  @!P0 IMAD.IADD R239, R239, 0x1, -R247 ;  /* 0x00000001efef8824 */ /* 0x000fe200078e0af7 */
[----:B------:R-:W-:-:S07]  /*f880*/  ISETP.GT.U32.AND P0, PT, R247, R23, PT ;  /* 0x00000017f700720c */ /* 0x000fce0003f04070 */
[--C-:B------:R-:W-:Y:S02]  /*f890*/  @!P6 IMAD.IADD R32, R32, 0x1, -R247.reuse ;  /* 0x000000012020e824 */ /* 0x100fe400078e0af7 */
[----:B------:R-:W-:-:S03]  /*f8a0*/  @!P2 IMAD.IADD R26, R26, 0x1, -R247 ;  /* 0x000000011a1aa824 */ /* 0x000fc600078e0af7 */
[----:B------:R1:W-:Y:S01]  /*f8b0*/  STL [R1+0x334], R32 ;  /* 0x0003342001007387 */ /* 0x0003e20000100800 */
[----:B------:R-:W-:-:S03]  /*f8c0*/  @!P1 IMAD.IADD R25, R25, 0x1, -R247 ;  /* 0x0000000119199824 */ /* 0x000fc600078e0af7 */
[----:B------:R2:W-:Y:S01]  /*f8d0*/  STL [R1+0x330], R26 ;  /* 0x0003301a01007387 */ /* 0x0005e20000100800 */
[----:B------:R-:W-:-:S03]  /*f8e0*/  @!P0 IMAD.IADD R23, R23, 0x1, -R247 ;  /* 0x0000000117178824 */ /* 0x000fc600078e0af7 */
[----:B------:R-:W-:Y:S04]  /*f8f0*/  STL [R1+0x32c], R25 ;  /* 0x00032c1901007387 */ /* 0x000fe80000100800 */
[----:B------:R-:W3:Y:S04]  /*f900*/  LDL.LU R35, [R1+0x2e8] ;  /* 0x0002e80001237983 */ /* 0x000ee80000300800 */
[----:B------:R-:W4:Y:S04]  /*f910*/  LDL.LU R238, [R1+0x2e4] ;  /* 0x0002e40001ee7983 */ /* 0x000f280000300800 */
[----:B------:R2:W-:Y:S04]  /*f920*/  STL [R1+0x328], R23 ;  /* 0x0003281701007387 */ /* 0x0005e80000100800 */
[----:B-1----:R-:W4:Y:S04]  /*f930*/  LDL.LU R32, [R1+0x2e0] ;  /* 0x0002e00001207983 */ /* 0x002f280000300800 */
[----:B--2---:R-:W2:Y:S01]  /*f940*/  LDL.LU R26, [R1+0x2dc] ;  /* 0x0002dc00011a7983 */ /* 0x004ea20000300800 */
[----:B------:R-:W-:-:S02]  /*f950*/  ISETP.GT.U32.AND P3, PT, R247, R24, PT ;  /* 0x00000018f700720c */ /* 0x000fc40003f64070 */
[C---:B------:R-:W-:Y:S02]  /*f960*/  ISETP.GT.U32.AND P4, PT, R247.reuse, R21, PT ;  /* 0x00000015f700720c */ /* 0x040fe40003f84070 */
[----:B------:R-:W-:-:S09]  /*f970*/  ISETP.GT.U32.AND P5, PT, R247, R31, PT ;  /* 0x0000001ff700720c */ /* 0x000fd20003fa4070 */
[--C-:B------:R-:W-:Y:S01]  /*f980*/  @!P3 IMAD.IADD R24, R24, 0x1, -R247.reuse ;  /* 0x000000011818b824 */ /* 0x100fe200078e0af7 */
[----:B------:R-:W-:Y:S01]  /*f990*/  ISETP.GT.U32.AND P3, PT, R247, R28, PT ;  /* 0x0000001cf700720c */ /* 0x000fe20003f64070 */
[--C-:B------:R-:W-:Y:S01]  /*f9a0*/  @!P4 IMAD.IADD R21, R21, 0x1, -R247.reuse ;  /* 0x000000011515c824 */ /* 0x100fe200078e0af7 */
[----:B------:R-:W-:Y:S01]  /*f9b0*/  ISETP.GT.U32.AND P4, PT, R247, R30, PT ;  /* 0x0000001ef700720c */ /* 0x000fe20003f84070 */
[----:B------:R-:W-:Y:S01]  /*f9c0*/  @!P5 IMAD.IADD R31, R31, 0x1, -R247 ;  /* 0x000000011f1fd824 */ /* 0x000fe200078e0af7 */
[C---:B------:R-:W-:Y:S02]  /*f9d0*/  ISETP.GT.U32.AND P2, PT, R247.reuse, R37, PT ;  /* 0x00000025f700720c */ /* 0x040fe40003f44070 */
[C---:B------:R-:W-:Y:S02]  /*f9e0*/  ISETP.GT.U32.AND P5, PT, R247.reuse, R21, PT ;  /* 0x00000015f700720c */ /* 0x040fe40003fa4070 */
[----:B------:R-:W-:-:S05]  /*f9f0*/  ISETP.GT.U32.AND P1, PT, R247, R36, PT ;  /* 0x00000024f700720c */ /* 0x000fca0003f24070 */
[--C-:B------:R-:W-:Y:S01]  /*fa00*/  @!P3 IMAD.IADD R28, R28, 0x1, -R247.reuse ;  /* 0x000000011c1cb824 */ /* 0x100fe200078e0af7 */
[C---:B------:R-:W-:Y:S01]  /*fa10*/  ISETP.GT.U32.AND P3, PT, R247.reuse, R38, PT ;  /* 0x00000026f700720c */ /* 0x040fe20003f64070 */
[--C-:B------:R-:W-:Y:S01]  /*fa20*/  @!P4 IMAD.IADD R30, R30, 0x1, -R247.reuse ;  /* 0x000000011e1ec824 */ /* 0x100fe200078e0af7 */
[C---:B------:R-:W-:Y:S02]  /*fa30*/  ISETP.GT.U32.AND P4, PT, R247.reuse, R24, PT ;  /* 0x00000018f700720c */ /* 0x040fe40003f84070 */
[----:B------:R-:W-:Y:S01]  /*fa40*/  ISETP.GT.U32.AND P0, PT, R247, R239, PT ;  /* 0x000000eff700720c */ /* 0x000fe20003f04070 */
[--C-:B------:R-:W-:Y:S01]  /*fa50*/  @!P5 IMAD.IADD R21, R21, 0x1, -R247.reuse ;  /* 0x000000011515d824 */ /* 0x100fe200078e0af7 */
[----:B------:R-:W-:Y:S01]  /*fa60*/  ISETP.GT.U32.AND P6, PT, R247, R28, PT ;  /* 0x0000001cf700720c */ /* 0x000fe20003fc4070 */
[--C-:B------:R-:W-:Y:S02]  /*fa70*/  @!P2 IMAD.IADD R37, R37, 0x1, -R247.reuse ;  /* 0x000000012525a824 */ /* 0x100fe400078e0af7 */
[----:B------:R-:W-:-:S04]  /*fa80*/  @!P1 IMAD.IADD R36, R36, 0x1, -R247 ;  /* 0x0000000124249824 */ /* 0x000fc800078e0af7 */
[--C-:B------:R-:W-:Y:S02]  /*fa90*/  @!P3 IMAD.IADD R38, R38, 0x1, -R247.reuse ;  /* 0x000000012626b824 */ /* 0x100fe400078e0af7 */
[--C-:B------:R-:W-:Y:S01]  /*faa0*/  @!P4 IMAD.IADD R24, R24, 0x1, -R247.reuse ;  /* 0x000000011818c824 */ /* 0x100fe200078e0af7 */
[----:B------:R1:W-:Y:S01]  /*fab0*/  STL [R1+0x324], R21 ;  /* 0x0003241501007387 */ /* 0x0003e20000100800 */
[----:B------:R-:W-:Y:S02]  /*fac0*/  IMAD.MOV.U32 R23, RZ, RZ, R20 ;  /* 0x000000ffff177224 */ /* 0x000fe400078e0014 */
[----:B------:R-:W-:Y:S01]  /*fad0*/  @!P0 IMAD.IADD R239, R239, 0x1, -R247 ;  /* 0x00000001efef8824 */ /* 0x000fe200078e0af7 */
[----:B-1----:R-:W2:Y:S04]  /*fae0*/  LDL.LU R21, [R1+0x2d8] ;  /* 0x0002d80001157983 */ /* 0x002ea80000300800 */
[----:B------:R-:W2:Y:S01]  /*faf0*/  LDL.LU R20, [R1+0x2d4] ;  /* 0x0002d40001147983 */ /* 0x000ea20000300800 */
[----:B------:R-:W-:-:S02]  /*fb00*/  ISETP.GT.U32.AND P3, PT, R247, R34, PT ;  /* 0x00000022f700720c */ /* 0x000fc40003f64070 */
[C---:B------:R-:W-:Y:S02]  /*fb10*/  ISETP.GT.U32.AND P2, PT, R247.reuse, R33, PT ;  /* 0x00000021f700720c */ /* 0x040fe40003f44070 */
[C---:B------:R-:W-:Y:S01]  /*fb20*/  ISETP.GT.U32.AND P1, PT, R247.reuse, R29, PT ;  /* 0x0000001df700720c */ /* 0x040fe20003f24070 */
[----:B------:R1:W-:Y:S01]  /*fb30*/  STL [R1+0x320], R24 ;  /* 0x0003201801007387 */ /* 0x0003e20000100800 */
[----:B------:R-:W-:Y:S01]  /*fb40*/  ISETP.GT.U32.AND P0, PT, R247, R27, PT ;  /* 0x0000001bf700720c */ /* 0x000fe20003f04070 */
[----:B------:R-:W-:-:S06]  /*fb50*/  @!P6 IMAD.IADD R28, R28, 0x1, -R247 ;  /* 0x000000011c1ce824 */ /* 0x000fcc00078e0af7 */
[----:B------:R-:W-:Y:S02]  /*fb60*/  @!P3 IMAD.IADD R34, R34, 0x1, -R247 ;  /* 0x000000012222b824 */ /* 0x000fe400078e0af7 */
[----:B-1----:R-:W-:Y:S02]  /*fb70*/  IMAD.MOV.U32 R24, RZ, RZ, R19 ;  /* 0x000000ffff187224 */ /* 0x002fe400078e0013 */
[----:B------:R-:W2:Y:S01]  /*fb80*/  LDL.LU R19, [R1+0x2d0] ;  /* 0x0002d00001137983 */ /* 0x000ea20000300800 */
[--C-:B------:R-:W-:Y:S01]  /*fb90*/  @!P2 IMAD.IADD R33, R33, 0x1, -R247.reuse ;  /* 0x000000012121a824 */ /* 0x100fe200078e0af7 */
[----:B------:R-:W-:Y:S01]  /*fba0*/  ISETP.GT.U32.AND P5, PT, R247, R31, PT ;  /* 0x0000001ff700720c */ /* 0x000fe20003fa4070 */
[--C-:B------:R-:W-:Y:S01]  /*fbb0*/  @!P1 IMAD.IADD R29, R29, 0x1, -R247.reuse ;  /* 0x000000011d1d9824 */ /* 0x100fe200078e0af7 */
[----:B------:R-:W-:Y:S01]  /*fbc0*/  ISETP.GT.U32.AND P4, PT, R247, R30, PT ;  /* 0x0000001ef700720c */ /* 0x000fe20003f84070 */
[----:B------:R-:W-:Y:S01]  /*fbd0*/  VIADD R25, R4, 0x1f5 ;  /* 0x000001f504197836 */ /* 0x000fe20000000000 */
[----:B------:R1:W-:Y:S01]  /*fbe0*/  STL [R1+0x31c], R38 ;  /* 0x00031c2601007387 */ /* 0x0003e20000100800 */
[----:B------:R-:W-:-:S03]  /*fbf0*/  @!P0 IMAD.IADD R27, R27, 0x1, -R247 ;  /* 0x000000011b1b8824 */ /* 0x000fc600078e0af7 */
[----:B-1----:R-:W2:Y:S05]  /*fc00*/  LDL.LU R38, [R1+0x5b00] ;  /* 0x005b000001267983 */ /* 0x002eaa0000300800 */
[--C-:B------:R-:W-:Y:S01]  /*fc10*/  @!P5 IMAD.IADD R31, R31, 0x1, -R247.reuse ;  /* 0x000000011f1fd824 */ /* 0x100fe200078e0af7 */
[----:B------:R-:W-:Y:S01]  /*fc20*/  STL [R1+0x56d4], R25 ;  /* 0x0056d41901007387 */ /* 0x000fe20000100800 */
[----:B------:R-:W-:-:S03]  /*fc30*/  @!P4 IMAD.IADD R30, R30, 0x1, -R247 ;  /* 0x000000011e1ec824 */ /* 0x000fc600078e0af7 */
[----:B------:R1:W-:Y:S01]  /*fc40*/  STL [R1+0x318], R37 ;  /* 0x0003182501007387 */ /* 0x0003e20000100800 */
[----:B------:R-:W-:-:S03]  /*fc50*/  IMAD.HI.U32 R237, R245, R236, RZ ;  /* 0x000000ecf5ed7227 */ /* 0x000fc600078e00ff */
[----:B-1----:R-:W2:Y:S04]  /*fc60*/  LDL.LU R37, [R1+0x5afc] ;  /* 0x005afc0001257983 */ /* 0x002ea80000300800 */
[----:B------:R1:W-:Y:S01]  /*fc70*/  STL [R1+0x314], R36 ;  /* 0x0003142401007387 */ /* 0x0003e20000100800 */
[----:B------:R-:W-:-:S03]  /*fc80*/  IMAD.MOV R237, RZ, RZ, -R237 ;  /* 0x000000ffffed7224 */ /* 0x000fc600078e0aed */
[----:B-1----:R-:W2:Y:S04]  /*fc90*/  LDL.LU R36, [R1+0x5af8] ;  /* 0x005af80001247983 */ /* 0x002ea80000300800 */
[----:B------:R-:W-:Y:S04]  /*fca0*/  STL [R1+0x310], R239 ;  /* 0x000310ef01007387 */ /* 0x000fe80000100800 */
[----:B------:R1:W-:Y:S04]  /*fcb0*/  STL [R1+0x30c], R31 ;  /* 0x00030c1f01007387 */ /* 0x0003e80000100800 */
[----:B------:R1:W-:Y:S04]  /*fcc0*/  STL [R1+0x308], R30 ;  /* 0x0003081e01007387 */ /* 0x0003e80000100800 */
[----:B------:R1:W-:Y:S04]  /*fcd0*/  STL [R1+0x304], R28 ;  /* 0x0003041c01007387 */ /* 0x0003e80000100800 */
[----:B-1----:R-:W2:Y:S04]  /*fce0*/  LDL.LU R31, [R1+0x2cc] ;  /* 0x0002cc00011f7983 */ /* 0x002ea80000300800 */
[----:B------:R-:W2:Y:S04]  /*fcf0*/  LDL.LU R30, [R1+0x2c8] ;  /* 0x0002c800011e7983 */ /* 0x000ea80000300800 */
[----:B------:R-:W2:Y:S01]  /*fd00*/  LDL.LU R28, [R1+0x2c4] ;  /* 0x0002c400011c7983 */ /* 0x000ea20000300800 */
[----:B------:R-:W-:Y:S01]  /*fd10*/  IMAD R236, R247, R237, R236 ;  /* 0x000000edf7ec7224 */ /* 0x000fe200078e02ec */
[----:B------:R-:W-:-:S02]  /*fd20*/  IABS R237, R25 ;  /* 0x0000001900ed7213 */ /* 0x000fc40000000000 */
[----:B------:R-:W2:Y:S01]  /*fd30*/  LDL.LU R25, [R1+0x2c0] ;  /* 0x0002c00001197983 */ /* 0x000ea20000300800 */
[C---:B---3--:R-:W-:Y:S02]  /*fd40*/  ISETP.GT.U32.AND P6, PT, R247.reuse, R35, PT ;  /* 0x00000023f700720c */ /* 0x048fe40003fc4070 */
[C---:B----4-:R-:W-:Y:S02]  /*fd50*/  ISETP.GT.U32.AND P3, PT, R247.reuse, R238, PT ;  /* 0x000000eef700720c */ /* 0x050fe40003f64070 */
[C---:B------:R-:W-:Y:S02]  /*fd60*/  ISETP.GT.U32.AND P2, PT, R247.reuse, R32, PT ;  /* 0x00000020f700720c */ /* 0x040fe40003f44070 */
[----:B--2---:R-:W-:-:S07]  /*fd70*/  ISETP.GT.U32.AND P1, PT, R247, R26, PT ;  /* 0x0000001af700720c */ /* 0x004fce0003f24070 */
[--C-:B------:R-:W-:Y:S01]  /*fd80*/  @!P6 IMAD.IADD R35, R35, 0x1, -R247.reuse ;  /* 0x000000012323e824 */ /* 0x100fe200078e0af7 */
[C---:B------:R-:W-:Y:S01]  /*fd90*/  ISETP.GT.U32.AND P6, PT, R247.reuse, R34, PT ;  /* 0x00000022f700720c */ /* 0x040fe20003fc4070 */
[--C-:B------:R-:W-:Y:S01]  /*fda0*/  @!P3 IMAD.IADD R238, R238, 0x1, -R247.reuse ;  /* 0x00000001eeeeb824 */ /* 0x100fe200078e0af7 */
[C---:B------:R-:W-:Y:S01]  /*fdb0*/  ISETP.GT.U32.AND P3, PT, R247.reuse, R33, PT ;  /* 0x00000021f700720c */ /* 0x040fe20003f64070 */
[--C-:B------:R-:W-:Y:S01]  /*fdc0*/  @!P2 IMAD.IADD R32, R32, 0x1, -R247.reuse ;  /* 0x000000012020a824 */ /* 0x100fe200078e0af7 */
[C---:B------:R-:W-:Y:S01]  /*fdd0*/  ISETP.GT.U32.AND P2, PT, R247.reuse, R29, PT ;  /* 0x0000001df700720c */ /* 0x040fe20003f44070 */
        /* <DEDUP_REMOVED lines=8> */
[----:B------:R3:W-:Y:S04]  /*fe60*/  STL [R1+0x2f8], R29 ;  /* 0x0002f81d01007387 */ /* 0x0007e80000100800 */
[----:B------:R4:W-:Y:S04]  /*fe70*/  STL [R1+0x2f4], R27 ;  /* 0x0002f41b01007387 */ /* 0x0009e80000100800 */
[----:B-1----:R-:W4:Y:S04]  /*fe80*/  LDL.LU R34, [R1+0x2b4] ;  /* 0x0002b40001227983 */ /* 0x002f280000300800 */
[----:B--2---:R-:W2:Y:S04]  /*fe90*/  LDL.LU R33, [R1+0x2b0] ;  /* 0x0002b00001217983 */ /* 0x004ea80000300800 */
[----:B------:R-:W2:Y:S04]  /*fea0*/  LDL.LU R239, [R1+0x2ac] ;  /* 0x0002ac0001ef7983 */ /* 0x000ea80000300800 */
[----:B---3--:R-:W3:Y:S01]  /*feb0*/  LDL.LU R29, [R1+0x2a8] ;  /* 0x0002a800011d7983 */ /* 0x008ee20000300800 */
[----:B------:R-:W-:-:S02]  /*fec0*/  ISETP.GT.U32.AND P4, PT, R247, R18, PT ;  /* 0x00000012f700720c */ /* 0x000fc40003f84070 */
[C---:B------:R-:W-:Y:S02]  /*fed0*/  ISETP.GT.U32.AND P5, PT, R247.reuse, R22, PT ;  /* 0x00000016f700720c */ /* 0x040fe40003fa4070 */
[----:B------:R-:W-:-:S09]  /*fee0*/  ISETP.GT.U32.AND P0, PT, R247, R21, PT ;  /* 0x00000015f700720c */ /* 0x000fd20003f04070 */
[--C-:B------:R-:W-:Y:S02]  /*fef0*/  @!P4 IMAD.IADD R18, R18, 0x1, -R247.reuse ;  /* 0x000000011212c824 */ /* 0x100fe400078e0af7 */
[--C-:B------:R-:W-:Y:S01]  /*ff00*/  @!P5 IMAD.IADD R22, R22, 0x1, -R247.reuse ;  /* 0x000000011616d824 */ /* 0x100fe200078e0af7 */
[C---:B------:R-:W-:Y:S02]  /*ff10*/  ISETP.GT.U32.AND P5, PT, R247.reuse, R20, PT ;  /* 0x00000014f700720c */ /* 0x040fe40003fa4070 */
[----:B------:R-:W-:Y:S01]  /*ff20*/  ISETP.GT.U32.AND P3, PT, R247, R238, PT ;  /* 0x000000eef700720c */ /* 0x000fe20003f64070 */
[----:B------:R-:W-:Y:S01]  /*ff30*/  @!P0 IMAD.IADD R21, R21, 0x1, -R247 ;  /* 0x0000000115158824 */ /* 0x000fe200078e0af7 */
[C---:B------:R-:W-:Y:S02]  /*ff40*/  ISETP.GT.U32.AND P0, PT, R247.reuse, R22, PT ;  /* 0x00000016f700720c */ /* 0x040fe40003f04070 */
[C---:B------:R-:W-:Y:S02]  /*ff50*/  ISETP.GT.U32.AND P2, PT, R247.reuse, R32, PT ;  /* 0x00000020f700720c */ /* 0x040fe40003f44070 */
[----:B------:R-:W-:-:S05]  /*ff60*/  ISETP.GT.U32.AND P4, PT, R247, R19, PT ;  /* 0x00000013f700720c */ /* 0x000fca0003f84070 */
[----:B------:R-:W-:Y:S01]  /*ff70*/  @!P5 IMAD.IADD R20, R20, 0x1, -R247 ;  /* 0x000000011414d824 */ /* 0x000fe200078e0af7 */
[----:B------:R-:W-:-:S07]  /*ff80*/  ISETP.GT.U32.AND P5, PT, R247, R18, PT ;  /* 0x00000012f700720c */ /* 0x000fce0003fa4070 */
[--C-:B------:R-:W-:Y:S01]  /*ff90*/  @!P4 IMAD.IADD R19, R19, 0x1, -R247.reuse ;  /* 0x000000011313c824 */ /* 0x100fe200078e0af7 */
[C---:B------:R-:W-:Y:S02]  /*ffa0*/  ISETP.GT.U32.AND P4, PT, R247.reuse, R35, PT ;  /* 0x00000023f700720c */ /* 0x040fe40003f84070 */
[C---:B------:R-:W-:Y:S01]  /*ffb0*/  ISETP.GT.U32.AND P1, PT, R247.reuse, R26, PT ;  /* 0x0000001af700720c */ /* 0x040fe20003f24070 */
[--C-:B------:R-:W-:Y:S01]  /*ffc0*/  @!P0 IMAD.IADD R22, R22, 0x1, -R247.reuse ;  /* 0x0000000116168824 */ /* 0x100fe200078e0af7 */
[----:B------:R-:W-:Y:S01]  /*ffd0*/  ISETP.GT.U32.AND P6, PT, R247, R19, PT ;  /* 0x00000013f700720c */ /* 0x000fe20003fc4070 */
[--C-:B------:R-:W-:Y:S02]  /*ffe0*/  @!P3 IMAD.IADD R238, R238, 0x1, -R247.reuse ;  /* 0x00000001eeeeb824 */ /* 0x100fe400078e0af7 */
[--C-:B------:R-:W-:Y:S02]  /*fff0*/  @!P5 IMAD.IADD R18, R18, 0x1, -R247.reuse ;  /* 0x000000011212d824 */ /* 0x100fe400078e0af7 */
[----:B------:R-:W-:-:S04]  /*10000*/  @!P2 IMAD.IADD R32, R32, 0x1, -R247 ;  /* 0x000000012020a824 */ /* 0x000fc800078e0af7 */
[--C-:B------:R-:W-:Y:S01]  /*10010*/  @!P4 IMAD.IADD R35, R35, 0x1, -R247.reuse ;  /* 0x000000012323c824 */ /* 0x100fe200078e0af7 */
[----:B------:R1:W-:Y:S04]  /*10020*/  STL [R1+0x2f0], R22 ;  /* 0x0002f01601007387 */ /* 0x0003e80000100800 */
[----:B------:R1:W-:Y:S04]  /*10030*/  STL [R1+0x2ec], R18 ;  /* 0x0002ec1201007387 */ /* 0x0003e80000100800 */
[----:B----4-:R-:W4:Y:S01]  /*10040*/  LDL.LU R27, [R1+0x2a4] ;  /* 0x0002a400011b7983 */ /* 0x010f220000300800 */
[----:B------:R-:W-:-:S03]  /*10050*/  @!P1 IMAD.IADD R26, R26, 0x1, -R247 ;  /* 0x000000011a1a9824 */ /* 0x000fc600078e0af7 */
[----:B-1----:R-:W4:Y:S01]  /*10060*/  LDL.LU R22, [R1+0x2a0] ;  /* 0x0002a00001167983 */ /* 0x002f220000300800 */
[----:B------:R-:W-:-:S03]  /*10070*/  @!P6 IMAD.IADD R19, R19, 0x1, -R247 ;  /* 0x000000011313e824 */ /* 0x000fc600078e0af7 */
[----:B------:R-:W4:Y:S01]  /*10080*/  LDL.LU R18, [R1+0x29c] ;  /* 0x00029c0001127983 */ /* 0x000f220000300800 */
[C---:B------:R-:W-:Y:S02]  /*10090*/  ISETP.GT.U32.AND P0, PT, R247.reuse, R21, PT ;  /* 0x00000015f700720c */ /* 0x040fe40003f04070 */
[C---:B------:R-:W-:Y:S02]  /*100a0*/  ISETP.GT.U32.AND P5, PT, R247.reuse, R20, PT ;  /* 0x00000014f700720c */ /* 0x040fe40003fa4070 */
[C---:B------:R-:W-:Y:S02]  /*100b0*/  ISETP.GT.U32.AND P4, PT, R247.reuse, R31, PT ;  /* 0x0000001ff700720c */ /* 0x040fe40003f84070 */
[C---:B------:R-:W-:Y:S02]  /*100c0*/  ISETP.GT.U32.AND P3, PT, R247.reuse, R30, PT ;  /* 0x0000001ef700720c */ /* 0x040fe40003f64070 */
[C---:B------:R-:W-:Y:S02]  /*100d0*/  ISETP.GT.U32.AND P2, PT, R247.reuse, R28, PT ;  /* 0x0000001cf700720c */ /* 0x040fe40003f44070 */
[----:B------:R-:W-:-:S07]  /*100e0*/  ISETP.GT.U32.AND P1, PT, R247, R25, PT ;  /* 0x00000019f700720c */ /* 0x000fce0003f24070 */
[--C-:B------:R-:W-:Y:S02]  /*100f0*/  @!P4 IMAD.IADD R31, R31, 0x1, -R247.reuse ;  /* 0x000000011f1fc824 */ /* 0x100fe400078e0af7 */
[--C-:B------:R-:W-:Y:S02]  /*10100*/  @!P3 IMAD.IADD R30, R30, 0x1, -R247.reuse ;  /* 0x000000011e1eb824 */ /* 0x100fe400078e0af7 */
[--C-:B------:R-:W-:Y:S02]  /*10110*/  @!P2 IMAD.IADD R28, R28, 0x1, -R247.reuse ;  /* 0x000000011c1ca824 */ /* 0x100fe400078e0af7 */
[--C-:B------:R-:W-:Y:S01]  /*10120*/  @!P1 IMAD.IADD R25, R25, 0x1, -R247.reuse ;  /* 0x0000000119199824 */ /* 0x100fe200078e0af7 */
[----:B------:R1:W-:Y:S01]  /*10130*/  STL [R1+0x2e8], R35 ;  /* 0x0002e82301007387 */ /* 0x0003e20000100800 */
[--C-:B------:R-:W-:Y:S02]  /*10140*/  @!P0 IMAD.IADD R21, R21, 0x1, -R247.reuse ;  /* 0x0000000115158824 */ /* 0x100fe400078e0af7 */
[----:B------:R-:W-:Y:S01]  /*10150*/  @!P5 IMAD.IADD R20, R20, 0x1, -R247 ;  /* 0x000000011414d824 */ /* 0x000fe200078e0af7 */
[----:B-1----:R-:W4:Y:S04]  /*10160*/  LDL.LU R35, [R1+0x5af4] ;  /* 0x005af40001237983 */ /* 0x002f280000300800 */
[----:B------:R-:W-:Y:S04]  /*10170*/  STL [R1+0x2e4], R238 ;  /* 0x0002e4ee01007387 */ /* 0x000fe80000100800 */
[----:B------:R-:W-:Y:S04]  /*10180*/  STL [R1+0x2e0], R32 ;  /* 0x0002e02001007387 */ /* 0x000fe80000100800 */
[----:B------:R1:W-:Y:S04]  /*10190*/  STL [R1+0x2dc], R26 ;  /* 0x0002dc1a01007387 */ /* 0x0003e80000100800 */
[----:B------:R1:W-:Y:S04]  /*101a0*/  STL [R1+0x2d8], R21 ;  /* 0x0002d81501007387 */ /* 0x0003e80000100800 */
[----:B------:R1:W-:Y:S04]  /*101b0*/  STL [R1+0x2d4], R20 ;  /* 0x0002d41401007387 */ /* 0x0003e80000100800 */
[----:B------:R1:W-:Y:S04]  /*101c0*/  STL [R1+0x2d0], R19 ;  /* 0x0002d01301007387 */ /* 0x0003e80000100800 */
[----:B-1----:R-:W4:Y:S04]  /*101d0*/  LDL.LU R26, [R1+0x298] ;  /* 0x00029800011a7983 */ /* 0x002f280000300800 */
[----:B------:R-:W4:Y:S04]  /*101e0*/  LDL.LU R21, [R1+0x294] ;  /* 0x0002940001157983 */ /* 0x000f280000300800 */
[----:B------:R-:W4:Y:S04]  /*101f0*/  LDL.LU R20, [R1+0x290] ;  /* 0x0002900001147983 */ /* 0x000f280000300800 */
[----:B------:R-:W4:Y:S01]  /*10200*/  LDL.LU R19, [R1+0x28c] ;  /* 0x00028c0001137983 */ /* 0x000f220000300800 */
[----:B------:R-:W-:-:S02]  /*10210*/  ISETP.GT.U32.AND P6, PT, R247, R34, PT ;  /* 0x00000022f700720c */ /* 0x000fc40003fc4070 */
[C---:B--2---:R-:W-:Y:S02]  /*10220*/  ISETP.GT.U32.AND P4, PT, R247.reuse, R33, PT ;  /* 0x00000021f700720c */ /* 0x044fe40003f84070 */
[C---:B------:R-:W-:Y:S02]  /*10230*/  ISETP.GT.U32.AND P3, PT, R247.reuse, R239, PT ;  /* 0x000000eff700720c */ /* 0x040fe40003f64070 */
[----:B---3--:R-:W-:-:S07]  /*10240*/  ISETP.GT.U32.AND P2, PT, R247, R29, PT ;  /* 0x0000001df700720c */ /* 0x008fce0003f44070 */
[--C-:B------:R-:W-:Y:S01]  /*10250*/  @!P6 IMAD.IADD R34, R34, 0x1, -R247.reuse ;  /* 0x000000012222e824 */ /* 0x100fe200078e0af7 */
[----:B------:R-:W-:Y:S01]  /*10260*/  ISETP.GT.U32.AND P6, PT, R247, R31, PT ;  /* 0x0000001ff700720c */ /* 0x000fe20003fc4070 */
[--C-:B------:R-:W-:Y:S01]  /*10270*/  @!P4 IMAD.IADD R33, R33, 0x1, -R247.reuse ;  /* 0x000000012121c824 */ /* 0x100fe200078e0af7 */
[----:B------:R-:W-:Y:S01]  /*10280*/  ISETP.GT.U32.AND P4, PT, R247, R30, PT ;  /* 0x0000001ef700720c */ /* 0x000fe20003f84070 */
        /* <DEDUP_REMOVED lines=12> */
[----:B------:R-:W4:Y:S04]  /*10350*/  LDL.LU R32, [R1+0x280] ;  /* 0x0002800001207983 */ /* 0x000f280000300800 */
[----:B-1----:R-:W4:Y:S04]  /*10360*/  LDL.LU R31, [R1+0x27c] ;  /* 0x00027c00011f7983 */ /* 0x002f280000300800 */
[----:B--2---:R-:W2:Y:S04]  /*10370*/  LDL.LU R30, [R1+0x278] ;  /* 0x00027800011e7983 */ /* 0x004ea80000300800 */
[----:B---3--:R-:W3:Y:S01]  /*10380*/  LDL.LU R28, [R1+0x274] ;  /* 0x00027400011c7983 */ /* 0x008ee20000300800 */
[----:B------:R-:W-:-:S02]  /*10390*/  ISETP.GT.U32.AND P0, PT, R247, R24, PT ;  /* 0x00000018f700720c */ /* 0x000fc40003f04070 */
[----:B------:R-:W-:-:S11]  /*103a0*/  ISETP.GT.U32.AND P5, PT, R247, R23, PT ;  /* 0x00000017f700720c */ /* 0x000fd60003fa4070 */
[--C-:B------:R-:W-:Y:S02]  /*103b0*/  @!P0 IMAD.IADD R24, R24, 0x1, -R247.reuse ;  /* 0x0000000118188824 */ /* 0x100fe400078e0af7 */
[----:B------:R-:W-:Y:S01]  /*103c0*/  @!P5 IMAD.IADD R23, R23, 0x1, -R247 ;  /* 0x000000011717d824 */ /* 0x000fe200078e0af7 */
[C---:B----4-:R-:W-:Y:S02]  /*103d0*/  ISETP.GT.U32.AND P1, PT, R247.reuse, R27, PT ;  /* 0x0000001bf700720c */ /* 0x050fe40003f24070 */
[C---:B------:R-:W-:Y:S02]  /*103e0*/  ISETP.GT.U32.AND P0, PT, R247.reuse, R22, PT ;  /* 0x00000016f700720c */ /* 0x040fe40003f04070 */
[----:B------:R-:W-:-:S09]  /*103f0*/  ISETP.GT.U32.AND P5, PT, R247, R18, PT ;  /* 0x00000012f700720c */ /* 0x000fd20003fa4070 */
[--C-:B------:R-:W-:Y:S01]  /*10400*/  @!P1 IMAD.IADD R27, R27, 0x1, -R247.reuse ;  /* 0x000000011b1b9824 */ /* 0x100fe200078e0af7 */
[C---:B------:R-:W-:Y:S01]  /*10410*/  ISETP.GT.U32.AND P1, PT, R247.reuse, R24, PT ;  /* 0x00000018f700720c */ /* 0x040fe20003f24070 */
[--C-:B------:R-:W-:Y:S01]  /*10420*/  @!P0 IMAD.IADD R22, R22, 0x1, -R247.reuse ;  /* 0x0000000116168824 */ /* 0x100fe200078e0af7 */
[C---:B------:R-:W-:Y:S01]  /*10430*/  ISETP.GT.U32.AND P0, PT, R247.reuse, R23, PT ;  /* 0x00000017f700720c */ /* 0x040fe20003f04070 */
[----:B------:R-:W-:Y:S01]  /*10440*/  @!P5 IMAD.IADD R18, R18, 0x1, -R247 ;  /* 0x000000011212d824 */ /* 0x000fe200078e0af7 */
[C---:B------:R-:W-:Y:S02]  /*10450*/  ISETP.GT.U32.AND P5, PT, R247.reuse, R34, PT ;  /* 0x00000022f700720c */ /* 0x040fe40003fa4070 */
[C---:B------:R-:W-:Y:S02]  /*10460*/  ISETP.GT.U32.AND P4, PT, R247.reuse, R33, PT ;  /* 0x00000021f700720c */ /* 0x040fe40003f84070 */
[----:B------:R-:W-:-:S05]  /*10470*/  ISETP.GT.U32.AND P3, PT, R247, R239, PT ;  /* 0x000000eff700720c */ /* 0x000fca0003f64070 */
[--C-:B------:R-:W-:Y:S01]  /*10480*/  @!P1 IMAD.IADD R24, R24, 0x1, -R247.reuse ;  /* 0x0000000118189824 */ /* 0x100fe200078e0af7 */
[C---:B------:R-:W-:Y:S02]  /*10490*/  ISETP.GT.U32.AND P6, PT, R247.reuse, R18, PT ;  /* 0x00000012f700720c */ /* 0x040fe40003fc4070 */
[----:B------:R-:W-:Y:S01]  /*104a0*/  ISETP.GT.U32.AND P2, PT, R247, R29, PT ;  /* 0x0000001df700720c */ /* 0x000fe20003f44070 */
[--C-:B------:R-:W-:Y:S01]  /*104b0*/  @!P0 IMAD.IADD R23, R23, 0x1, -R247.reuse ;  /* 0x0000000117178824 */ /* 0x100fe200078e0af7 */
[----:B------:R1:W-:Y:S01]  /*104c0*/  STL [R1+0x2bc], R24 ;  /* 0x0002bc1801007387 */ /* 0x0003e20000100800 */
[--C-:B------:R-:W-:Y:S02]  /*104d0*/  @!P5 IMAD.IADD R34, R34, 0x1, -R247.reuse ;  /* 0x000000012222d824 */ /* 0x100fe400078e0af7 */
[--C-:B------:R-:W-:Y:S01]  /*104e0*/  @!P4 IMAD.IADD R33, R33, 0x1, -R247.reuse ;  /* 0x000000012121c824 */ /* 0x100fe200078e0af7 */
[----:B------:R4:W-:Y:S01]  /*104f0*/  STL [R1+0x2b8], R23 ;  /* 0x0002b81701007387 */ /* 0x0009e20000100800 */
[----:B------:R-:W-:-:S03]  /*10500*/  @!P3 IMAD.IADD R239, R239, 0x1, -R247 ;  /* 0x00000001efefb824 */ /* 0x000fc600078e0af7 */
[----:B------:R-:W3:Y:S04]  /*10510*/  LDL.LU R25, [R1+0x270] ;  /* 0x0002700001197983 */ /* 0x000ee80000300800 */
[----:B-1----:R-:W3:Y:S04]  /*10520*/  LDL.LU R24, [R1+0x26c] ;  /* 0x00026c0001187983 */ /* 0x002ee80000300800 */
[----:B----4-:R-:W4:Y:S01]  /*10530*/  LDL.LU R23, [R1+0x268] ;  /* 0x0002680001177983 */ /* 0x010f220000300800 */
[--C-:B------:R-:W-:Y:S01]  /*10540*/  @!P6 IMAD.IADD R18, R18, 0x1, -R247.reuse ;  /* 0x000000011212e824 */ /* 0x100fe200078e0af7 */
[----:B------:R-:W-:Y:S01]  /*10550*/  ISETP.GT.U32.AND P1, PT, R247, R27, PT ;  /* 0x0000001bf700720c */ /* 0x000fe20003f24070 */
[--C-:B------:R-:W-:Y:S01]  /*10560*/  @!P2 IMAD.IADD R29, R29, 0x1, -R247.reuse ;  /* 0x000000011d1da824 */ /* 0x100fe200078e0af7 */
[----:B------:R-:W-:Y:S01]  /*10570*/  ISETP.GT.U32.AND P0, PT, R247, R22, PT ;  /* 0x00000016f700720c */ /* 0x000fe20003f04070 */
[----:B------:R1:W-:Y:S04]  /*10580*/  STL [R1+0x2b4], R34 ;  /* 0x0002b42201007387 */ /* 0x0003e80000100800 */
[----:B-1----:R-:W4:Y:S06]  /*10590*/  LDL.LU R34, [R1+0x5af0] ;  /* 0x005af00001227983 */ /* 0x002f2c0000300800 */
[----:B------:R-:W-:-:S02]  /*105a0*/  @!P1 IMAD.IADD R27, R27, 0x1, -R247 ;  /* 0x000000011b1b9824 */ /* 0x000fc400078e0af7 */
[----:B------:R-:W-:Y:S01]  /*105b0*/  @!P0 IMAD.IADD R22, R22, 0x1, -R247 ;  /* 0x0000000116168824 */ /* 0x000fe200078e0af7 */
[----:B------:R1:W-:Y:S04]  /*105c0*/  STL [R1+0x2b0], R33 ;  /* 0x0002b02101007387 */ /* 0x0003e80000100800 */
[----:B-1----:R-:W4:Y:S01]  /*105d0*/  LDL.LU R33, [R1+0x5aec] ;  /* 0x005aec0001217983 */ /* 0x002f220000300800 */
[C---:B------:R-:W-:Y:S02]  /*105e0*/  ISETP.GT.U32.AND P5, PT, R247.reuse, R26, PT ;  /* 0x0000001af700720c */ /* 0x040fe40003fa4070 */
[C---:B------:R-:W-:Y:S02]  /*105f0*/  ISETP.GT.U32.AND P4, PT, R247.reuse, R21, PT ;  /* 0x00000015f700720c */ /* 0x040fe40003f84070 */
[----:B------:R-:W-:-:S02]  /*10600*/  ISETP.GT.U32.AND P3, PT, R247, R20, PT ;  /* 0x00000014f700720c */ /* 0x000fc40003f64070 */
[----:B------:R-:W-:-:S07]  /*10610*/  ISETP.GT.U32.AND P2, PT, R247, R19, PT ;  /* 0x00000013f700720c */ /* 0x000fce0003f44070 */
[--C-:B------:R-:W-:Y:S02]  /*10620*/  @!P5 IMAD.IADD R26, R26, 0x1, -R247.reuse ;  /* 0x000000011a1ad824 */ /* 0x100fe400078e0af7 */
[--C-:B------:R-:W-:Y:S02]  /*10630*/  @!P4 IMAD.IADD R21, R21, 0x1, -R247.reuse ;  /* 0x000000011515c824 */ /* 0x100fe400078e0af7 */
[--C-:B------:R-:W-:Y:S01]  /*10640*/  @!P3 IMAD.IADD R20, R20, 0x1, -R247.reuse ;  /* 0x000000011414b824 */ /* 0x100fe200078e0af7 */
[----:B------:R-:W-:Y:S01]  /*10650*/  STL [R1+0x2ac], R239 ;  /* 0x0002acef01007387 */ /* 0x000fe20000100800 */
[----:B------:R-:W-:-:S03]  /*10660*/  @!P2 IMAD.IADD R19, R19, 0x1, -R247 ;  /* 0x000000011313a824 */ /* 0x000fc600078e0af7 */
[----:B------:R-:W-:Y:S04]  /*10670*/  STL [R1+0x2a8], R29 ;  /* 0x0002a81d01007387 */ /* 0x000fe80000100800 */
[----:B------:R1:W-:Y:S04]  /*10680*/  STL [R1+0x2a4], R27 ;  /* 0x0002a41b01007387 */ /* 0x0003e80000100800 */
[----:B------:R1:W-:Y:S04]  /*10690*/  STL [R1+0x2a0], R22 ;  /* 0x0002a01601007387 */ /* 0x0003e80000100800 */
[----:B------:R1:W-:Y:S04]  /*106a0*/  STL [R1+0x29c], R18 ;  /* 0x00029c1201007387 */ /* 0x0003e80000100800 */
[----:B-1----:R-:W4:Y:S04]  /*106b0*/  LDL.LU R27, [R1+0x264] ;  /* 0x00026400011b7983 */ /* 0x002f280000300800 */
[----:B------:R-:W4:Y:S04]  /*106c0*/  LDL.LU R22, [R1+0x260] ;  /* 0x0002600001167983 */ /* 0x000f280000300800 */
[----:B------:R-:W4:Y:S01]  /*106d0*/  LDL.LU R18, [R1+0x25c] ;  /* 0x00025c0001127983 */ /* 0x000f220000300800 */
[----:B------:R-:W-:-:S02]  /*106e0*/  ISETP.GT.U32.AND P6, PT, R247, R32, PT ;  /* 0x00000020f700720c */ /* 0x000fc40003fc4070 */
[C---:B------:R-:W-:Y:S02]  /*106f0*/  ISETP.GT.U32.AND P5, PT, R247.reuse, R31, PT ;  /* 0x0000001ff700720c */ /* 0x040fe40003fa4070 */
[C---:B--2---:R-:W-:Y:S02]  /*10700*/  ISETP.GT.U32.AND P4, PT, R247.reuse, R30, PT ;  /* 0x0000001ef700720c */ /* 0x044fe40003f84070 */
[----:B---3--:R-:W-:-:S07]  /*10710*/  ISETP.GT.U32.AND P3, PT, R247, R28, PT ;  /* 0x0000001cf700720c */ /* 0x008fce0003f64070 */
[--C-:B------:R-:W-:Y:S01]  /*10720*/  @!P6 IMAD.IADD R32, R32, 0x1, -R247.reuse ;  /* 0x000000012020e824 */ /* 0x100fe200078e0af7 */
[----:B------:R-:W-:Y:S01]  /*10730*/  ISETP.GT.U32.AND P6, PT, R247, R26, PT ;  /* 0x0000001af700720c */ /* 0x000fe20003fc4070 */
        /* <DEDUP_REMOVED lines=10> */
[----:B------:R-:W2:Y:S01]  /*107e0*/  LDL.LU R29, [R1+0x24c] ;  /* 0x00024c00011d7983 */ /* 0x000ea20000300800 */
[----:B------:R-:W-:-:S03]  /*107f0*/  @!P3 IMAD.IADD R19, R19, 0x1, -R247 ;  /* 0x000000011313b824 */ /* 0x000fc600078e0af7 */
[----:B------:R-:W-:Y:S04]  /*10800*/  STL [R1+0x294], R21 ;  /* 0x0002941501007387 */ /* 0x000fe80000100800 */
[----:B------:R-:W3:Y:S04]  /*10810*/  LDL.LU R239, [R1+0x248] ;  /* 0x0002480001ef7983 */ /* 0x000ee80000300800 */
[----:B------:R1:W-:Y:S04]  /*10820*/  STL [R1+0x290], R20 ;  /* 0x0002901401007387 */ /* 0x0003e80000100800 */
[----:B------:R4:W-:Y:S04]  /*10830*/  STL [R1+0x28c], R19 ;  /* 0x00028c1301007387 */ /* 0x0009e80000100800 */
[----:B-1----:R-:W3:Y:S01]  /*10840*/  LDL.LU R26, [R1+0x244] ;  /* 0x00024400011a7983 */ /* 0x002ee20000300800 */
[----:B------:R-:W-:-:S03]  /*10850*/  IMAD.MOV.U32 R20, RZ, RZ, R14 ;  /* 0x000000ffff147224 */ /* 0x000fc600078e000e */
[----:B------:R-:W3:Y:S01]  /*10860*/  LDL.LU R14, [R1+0x240] ;  /* 0x00024000010e7983 */ /* 0x000ee20000300800 */
[C---:B------:R-:W-:Y:S02]  /*10870*/  ISETP.GT.U32.AND P0, PT, R247.reuse, R11, PT ;  /* 0x0000000bf700720c */ /* 0x040fe40003f04070 */
[----:B------:R-:W-:-:S11]  /*10880*/  ISETP.GT.U32.AND P1, PT, R247, R12, PT ;  /* 0x0000000cf700720c */ /* 0x000fd60003f24070 */
[--C-:B------:R-:W-:Y:S02]  /*10890*/  @!P0 IMAD.IADD R11, R11, 0x1, -R247.reuse ;  /* 0x000000010b0b8824 */ /* 0x100fe400078e0af7 */
[----:B------:R-:W-:Y:S01]  /*108a0*/  @!P1 IMAD.IADD R12, R12, 0x1, -R247 ;  /* 0x000000010c0c9824 */ /* 0x000fe200078e0af7 */
[C---:B------:R-:W-:Y:S02]  /*108b0*/  ISETP.GT.U32.AND P2, PT, R247.reuse, R25, PT ;  /* 0x00000019f700720c */ /* 0x040fe40003f44070 */
[C---:B------:R-:W-:Y:S02]  /*108c0*/  ISETP.GT.U32.AND P1, PT, R247.reuse, R24, PT ;  /* 0x00000018f700720c */ /* 0x040fe40003f24070 */
[C---:B----4-:R-:W-:Y:S02]  /*108d0*/  ISETP.GT.U32.AND P0, PT, R247.reuse, R23, PT ;  /* 0x00000017f700720c */ /* 0x050fe40003f04070 */
[----:B------:R-:W-:-:S07]  /*108e0*/  ISETP.GT.U32.AND P5, PT, R247, R31, PT ;  /* 0x0000001ff700720c */ /* 0x000fce0003fa4070 */
[--C-:B------:R-:W-:Y:S01]  /*108f0*/  @!P2 IMAD.IADD R25, R25, 0x1, -R247.reuse ;  /* 0x000000011919a824 */ /* 0x100fe200078e0af7 */
[C---:B------:R-:W-:Y:S01]  /*10900*/  ISETP.GT.U32.AND P2, PT, R247.reuse, R12, PT ;  /* 0x0000000cf700720c */ /* 0x040fe20003f44070 */
[--C-:B------:R-:W-:Y:S01]  /*10910*/  @!P1 IMAD.IADD R24, R24, 0x1, -R247.reuse ;  /* 0x0000000118189824 */ /* 0x100fe200078e0af7 */
[----:B------:R-:W-:Y:S01]  /*10920*/  ISETP.GT.U32.AND P1, PT, R247, R11, PT ;  /* 0x0000000bf700720c */ /* 0x000fe20003f24070 */
[----:B------:R-:W-:Y:S01]  /*10930*/  @!P0 IMAD.IADD R23, R23, 0x1, -R247 ;  /* 0x0000000117178824 */ /* 0x000fe200078e0af7 */
[C---:B------:R-:W-:Y:S02]  /*10940*/  ISETP.GT.U32.AND P0, PT, R247.reuse, R32, PT ;  /* 0x00000020f700720c */ /* 0x040fe40003f04070 */
[C---:B------:R-:W-:Y:S02]  /*10950*/  ISETP.GT.U32.AND P4, PT, R247.reuse, R30, PT ;  /* 0x0000001ef700720c */ /* 0x040fe40003f84070 */
[----:B------:R-:W-:-:S05]  /*10960*/  ISETP.GT.U32.AND P6, PT, R247, R23, PT ;  /* 0x00000017f700720c */ /* 0x000fca0003fc4070 */
[--C-:B------:R-:W-:Y:S01]  /*10970*/  @!P2 IMAD.IADD R12, R12, 0x1, -R247.reuse ;  /* 0x000000010c0ca824 */ /* 0x100fe200078e0af7 */
[----:B------:R-:W-:Y:S01]  /*10980*/  ISETP.GT.U32.AND P3, PT, R247, R28, PT ;  /* 0x0000001cf700720c */ /* 0x000fe20003f64070 */
[--C-:B------:R-:W-:Y:S02]  /*10990*/  @!P5 IMAD.IADD R31, R31, 0x1, -R247.reuse ;  /* 0x000000011f1fd824 */ /* 0x100fe400078e0af7 */
[--C-:B------:R-:W-:Y:S02]  /*109a0*/  @!P1 IMAD.IADD R11, R11, 0x1, -R247.reuse ;  /* 0x000000010b0b9824 */ /* 0x100fe400078e0af7 */
[----:B------:R-:W-:Y:S02]  /*109b0*/  @!P0 IMAD.IADD R32, R32, 0x1, -R247 ;  /* 0x0000000120208824 */ /* 0x000fe400078e0af7 */
[----:B------:R-:W-:Y:S02]  /*109c0*/  IMAD.MOV.U32 R19, RZ, RZ, R13 ;  /* 0x000000ffff137224 */ /* 0x000fe400078e000d */
[----:B------:R-:W4:Y:S01]  /*109d0*/  LDL.LU R13, [R1+0x23c] ;  /* 0x00023c00010d7983 */ /* 0x000f220000300800 */
[----:B------:R-:W-:-:S03]  /*109e0*/  @!P4 IMAD.IADD R30, R30, 0x1, -R247 ;  /* 0x000000011e1ec824 */ /* 0x000fc600078e0af7 */
[----:B------:R1:W-:Y:S01]  /*109f0*/  STL [R1+0x288], R12 ;  /* 0x0002880c01007387 */ /* 0x0003e20000100800 */
[----:B------:R-:W-:-:S03]  /*10a00*/  @!P6 IMAD.IADD R23, R23, 0x1, -R247 ;  /* 0x000000011717e824 */ /* 0x000fc600078e0af7 */
[----:B-1----:R-:W4:Y:S04]  /*10a10*/  LDL.LU R12, [R1+0x238] ;  /* 0x00023800010c7983 */ /* 0x002f280000300800 */
[----:B------:R1:W-:Y:S01]  /*10a20*/  STL [R1+0x284], R11 ;  /* 0x0002840b01007387 */ /* 0x0003e20000100800 */
[----:B------:R-:W-:Y:S01]  /*10a30*/  @!P3 IMAD.IADD R28, R28, 0x1, -R247 ;  /* 0x000000011c1cb824 */ /* 0x000fe200078e0af7 */
[C---:B------:R-:W-:Y:S02]  /*10a40*/  ISETP.GT.U32.AND P2, PT, R247.reuse, R25, PT ;  /* 0x00000019f700720c */ /* 0x040fe40003f44070 */
[----:B-1----:R-:W4:Y:S01]  /*10a50*/  LDL.LU R11, [R1+0x234] ;  /* 0x00023400010b7983 */ /* 0x002f220000300800 */
[C---:B------:R-:W-:Y:S02]  /*10a60*/  ISETP.GT.U32.AND P3, PT, R247.reuse, R17, PT ;  /* 0x00000011f700720c */ /* 0x040fe40003f64070 */
[C---:B------:R-:W-:Y:S01]  /*10a70*/  ISETP.GT.U32.AND P1, PT, R247.reuse, R24, PT ;  /* 0x00000018f700720c */ /* 0x040fe20003f24070 */
[----:B------:R-:W-:Y:S01]  /*10a80*/  VIADD R21, R4, 0x1f6 ;  /* 0x000001f604157836 */ /* 0x000fe20000000000 */
[----:B------:R1:W-:Y:S01]  /*10a90*/  STL [R1+0x280], R32 ;  /* 0x0002802001007387 */ /* 0x0003e20000100800 */
[----:B------:R-:W-:-:S03]  /*10aa0*/  ISETP.GT.U32.AND P0, PT, R247, R27, PT ;  /* 0x0000001bf700720c */ /* 0x000fc60003f04070 */
[----:B-1----:R-:W4:Y:S01]  /*10ab0*/  LDL.LU R32, [R1+0x5ae8] ;  /* 0x005ae80001207983 */ /* 0x002f220000300800 */
[C---:B------:R-:W-:Y:S02]  /*10ac0*/  ISETP.GT.U32.AND P5, PT, R247.reuse, R22, PT ;  /* 0x00000016f700720c */ /* 0x040fe40003fa4070 */
[----:B------:R-:W-:-:S07]  /*10ad0*/  ISETP.GT.U32.AND P4, PT, R247, R18, PT ;  /* 0x00000012f700720c */ /* 0x000fce0003f84070 */
[----:B------:R-:W-:-:S04]  /*10ae0*/  @!P0 IMAD.IADD R27, R27, 0x1, -R247 ;  /* 0x000000011b1b8824 */ /* 0x000fc800078e0af7 */
[--C-:B------:R-:W-:Y:S02]  /*10af0*/  @!P5 IMAD.IADD R22, R22, 0x1, -R247.reuse ;  /* 0x000000011616d824 */ /* 0x100fe400078e0af7 */
[--C-:B------:R-:W-:Y:S01]  /*10b00*/  @!P4 IMAD.IADD R18, R18, 0x1, -R247.reuse ;  /* 0x000000011212c824 */ /* 0x100fe200078e0af7 */
[----:B------:R-:W-:Y:S01]  /*10b10*/  STL [R1+0x56d0], R21 ;  /* 0x0056d01501007387 */ /* 0x000fe20000100800 */
[--C-:B------:R-:W-:Y:S02]  /*10b20*/  @!P2 IMAD.IADD R25, R25, 0x1, -R247.reuse ;  /* 0x000000011919a824 */ /* 0x100fe400078e0af7 */
[--C-:B------:R-:W-:Y:S01]  /*10b30*/  @!P3 IMAD.IADD R17, R17, 0x1, -R247.reuse ;  /* 0x000000011111b824 */ /* 0x100fe200078e0af7 */
[----:B------:R1:W-:Y:S01]  /*10b40*/  STL [R1+0x27c], R31 ;  /* 0x00027c1f01007387 */ /* 0x0003e20000100800 */
[----:B------:R-:W-:Y:S02]  /*10b50*/  @!P1 IMAD.IADD R24, R24, 0x1, -R247 ;  /* 0x0000000118189824 */ /* 0x000fe400078e0af7 */
[----:B------:R-:W-:Y:S01]  /*10b60*/  IMAD.HI.U32 R238, R245, R237, RZ ;  /* 0x000000edf5ee7227 */ /* 0x000fe200078e00ff */
[----:B-1----:R-:W4:Y:S04]  /*10b70*/  LDL.LU R31, [R1+0x5ae4] ;  /* 0x005ae400011f7983 */ /* 0x002f280000300800 */
[----:B------:R1:W-:Y:S01]  /*10b80*/  STL [R1+0x278], R30 ;  /* 0x0002781e01007387 */ /* 0x0003e20000100800 */
[----:B------:R-:W-:-:S03]  /*10b90*/  IMAD.MOV R238, RZ, RZ, -R238 ;  /* 0x000000ffffee7224 */ /* 0x000fc600078e0aee */
[----:B-1----:R-:W4:Y:S04]  /*10ba0*/  LDL.LU R30, [R1+0x5ae0] ;  /* 0x005ae000011e7983 */ /* 0x002f280000300800 */
[----:B------:R-:W-:Y:S04]  /*10bb0*/  STL [R1+0x274], R28 ;  /* 0x0002741c01007387 */ /* 0x000fe80000100800 */
[----:B------:R1:W-:Y:S04]  /*10bc0*/  STL [R1+0x270], R25 ;  /* 0x0002701901007387 */ /* 0x0003e80000100800 */
[----:B------:R1:W-:Y:S04]  /*10bd0*/  STL [R1+0x26c], R24 ;  /* 0x00026c1801007387 */ /* 0x0003e80000100800 */
[----:B------:R1:W-:Y:S04]  /*10be0*/  STL [R1+0x268], R23 ;  /* 0x0002681701007387 */ /* 0x0003e80000100800 */
[----:B-1----:R-:W4:Y:S04]  /*10bf0*/  LDL.LU R25, [R1+0x230] ;  /* 0x0002300001197983 */ /* 0x002f280000300800 */
[----:B------:R-:W4:Y:S01]  /*10c00*/  LDL.LU R24, [R1+0x22c] ;  /* 0x00022c0001187983 */ /* 0x000f220000300800 */
[----:B------:R-:W-:-:S03]  /*10c10*/  IMAD R237, R247, R238, R237 ;  /* 0x000000eef7ed7224 */ /* 0x000fc600078e02ed */
[----:B------:R-:W4:Y:S01]  /*10c20*/  LDL.LU R23, [R1+0x228] ;  /* 0x0002280001177983 */ /* 0x000f220000300800 */
[----:B------:R-:W-:-:S03]  /*10c30*/  IABS R238, R21 ;  /* 0x0000001500ee7213 */ /* 0x000fc60000000000 */
[----:B------:R-:W4:Y:S01]  /*10c40*/  LDL.LU R21, [R1+0x224] ;  /* 0x0002240001157983 */ /* 0x000f220000300800 */
[C---:B--2---:R-:W-:Y:S02]  /*10c50*/  ISETP.GT.U32.AND P6, PT, R247.reuse, R29, PT ;  /* 0x0000001df700720c */ /* 0x044fe40003fc4070 */
[C---:B---3--:R-:W-:Y:S02]  /*10c60*/  ISETP.GT.U32.AND P0, PT, R247.reuse, R239, PT ;  /* 0x000000eff700720c */ /* 0x048fe40003f04070 */
[C---:B------:R-:W-:Y:S02]  /*10c70*/  ISETP.GT.U32.AND P5, PT, R247.reuse, R26, PT ;  /* 0x0000001af700720c */ /* 0x040fe40003fa4070 */
[----:B------:R-:W-:-:S07]  /*10c80*/  ISETP.GT.U32.AND P4, PT, R247, R14, PT ;  /* 0x0000000ef700720c */ /* 0x000fce0003f84070 */
        /* <DEDUP_REMOVED lines=14> */
[----:B------:R-:W3:Y:S04]  /*10d70*/  LDL.LU R28, [R1+0x218] ;  /* 0x00021800011c7983 */ /* 0x000ee80000300800 */
[----:B------:R2:W-:Y:S04]  /*10d80*/  STL [R1+0x25c], R18 ;  /* 0x00025c1201007387 */ /* 0x0005e80000100800 */
[----:B-1----:R-:W3:Y:S04]  /*10d90*/  LDL.LU R27, [R1+0x214] ;  /* 0x00021400011b7983 */ /* 0x002ee80000300800 */
[----:B------:R1:W-:Y:S04]  /*10da0*/  STL [R1+0x258], R17 ;  /* 0x0002581101007387 */ /* 0x0003e80000100800 */
[----:B--2---:R-:W2:Y:S04]  /*10db0*/  LDL.LU R22, [R1+0x210] ;  /* 0x0002100001167983 */ /* 0x004ea80000300800 */
[----:B------:R-:W2:Y:S01]  /*10dc0*/  LDL.LU R18, [R1+0x20c] ;  /* 0x00020c0001127983 */ /* 0x000ea20000300800 */
[----:B------:R-:W-:-:S02]  /*10dd0*/  ISETP.GT.U32.AND P1, PT, R247, R15, PT ;  /* 0x0000000ff700720c */ /* 0x000fc40003f24070 */
[----:B------:R-:W-:-:S11]  /*10de0*/  ISETP.GT.U32.AND P2, PT, R247, R16, PT ;  /* 0x00000010f700720c */ /* 0x000fd60003f44070 */
[--C-:B------:R-:W-:Y:S01]  /*10df0*/  @!P1 IMAD.IADD R15, R15, 0x1, -R247.reuse ;  /* 0x000000010f0f9824 */ /* 0x100fe200078e0af7 */
[C---:B----4-:R-:W-:Y:S01]  /*10e00*/  ISETP.GT.U32.AND P3, PT, R247.reuse, R13, PT ;  /* 0x0000000df700720c */ /* 0x050fe20003f64070 */
[----:B------:R-:W-:Y:S01]  /*10e10*/  @!P2 IMAD.IADD R16, R16, 0x1, -R247 ;  /* 0x000000011010a824 */ /* 0x000fe200078e0af7 */
[C---:B------:R-:W-:Y:S02]  /*10e20*/  ISETP.GT.U32.AND P2, PT, R247.reuse, R12, PT ;  /* 0x0000000cf700720c */ /* 0x040fe40003f44070 */
[----:B------:R-:W-:-:S09]  /*10e30*/  ISETP.GT.U32.AND P1, PT, R247, R11, PT ;  /* 0x0000000bf700720c */ /* 0x000fd20003f24070 */
[--C-:B------:R-:W-:Y:S01]  /*10e40*/  @!P3 IMAD.IADD R13, R13, 0x1, -R247.reuse ;  /* 0x000000010d0db824 */ /* 0x100fe200078e0af7 */
[C---:B------:R-:W-:Y:S01]  /*10e50*/  ISETP.GT.U32.AND P3, PT, R247.reuse, R16, PT ;  /* 0x00000010f700720c */ /* 0x040fe20003f64070 */
[--C-:B------:R-:W-:Y:S01]  /*10e60*/  @!P2 IMAD.IADD R12, R12, 0x1, -R247.reuse ;  /* 0x000000010c0ca824 */ /* 0x100fe200078e0af7 */
[C---:B------:R-:W-:Y:S02]  /*10e70*/  ISETP.GT.U32.AND P0, PT, R247.reuse, R239, PT ;  /* 0x000000eff700720c */ /* 0x040fe40003f04070 */
[C---:B------:R-:W-:Y:S02]  /*10e80*/  ISETP.GT.U32.AND P2, PT, R247.reuse, R15, PT ;  /* 0x0000000ff700720c */ /* 0x040fe40003f44070 */
[----:B------:R-:W-:Y:S01]  /*10e90*/  ISETP.GT.U32.AND P5, PT, R247, R26, PT ;  /* 0x0000001af700720c */ /* 0x000fe20003fa4070 */
[----:B------:R-:W-:Y:S01]  /*10ea0*/  @!P1 IMAD.IADD R11, R11, 0x1, -R247 ;  /* 0x000000010b0b9824 */ /* 0x000fe200078e0af7 */
[----:B------:R-:W-:-:S05]  /*10eb0*/  ISETP.GT.U32.AND P1, PT, R247, R29, PT ;  /* 0x0000001df700720c */ /* 0x000fca0003f24070 */
[--C-:B------:R-:W-:Y:S01]  /*10ec0*/  @!P3 IMAD.IADD R16, R16, 0x1, -R247.reuse ;  /* 0x000000011010b824 */ /* 0x100fe200078e0af7 */
[C---:B------:R-:W-:Y:S02]  /*10ed0*/  ISETP.GT.U32.AND P4, PT, R247.reuse, R14, PT ;  /* 0x0000000ef700720c */ /* 0x040fe40003f84070 */
[----:B------:R-:W-:Y:S01]  /*10ee0*/  ISETP.GT.U32.AND P6, PT, R247, R11, PT ;  /* 0x0000000bf700720c */ /* 0x000fe20003fc4070 */
[--C-:B------:R-:W-:Y:S02]  /*10ef0*/  @!P0 IMAD.IADD R239, R239, 0x1, -R247.reuse ;  /* 0x00000001efef8824 */ /* 0x100fe400078e0af7 */
[--C-:B------:R-:W-:Y:S02]  /*10f00*/  @!P2 IMAD.IADD R15, R15, 0x1, -R247.reuse ;  /* 0x000000010f0fa824 */ /* 0x100fe400078e0af7 */
[--C-:B------:R-:W-:Y:S02]  /*10f10*/  @!P5 IMAD.IADD R26, R26, 0x1, -R247.reuse ;  /* 0x000000011a1ad824 */ /* 0x100fe400078e0af7 */
[--C-:B------:R-:W-:Y:S01]  /*10f20*/  @!P1 IMAD.IADD R29, R29, 0x1, -R247.reuse ;  /* 0x000000011d1d9824 */ /* 0x100fe200078e0af7 */
[----:B------:R4:W-:Y:S04]  /*10f30*/  STL [R1+0x254], R16 ;  /* 0x0002541001007387 */ /* 0x0009e80000100800 */
[----:B------:R4:W-:Y:S04]  /*10f40*/  STL [R1+0x250], R15 ;  /* 0x0002500f01007387 */ /* 0x0009e80000100800 */
[----:B-1----:R-:W2:Y:S01]  /*10f50*/  LDL.LU R17, [R1+0x208] ;  /* 0x0002080001117983 */ /* 0x002ea20000300800 */
[----:B------:R-:W-:-:S03]  /*10f60*/  @!P6 IMAD.IADD R11, R11, 0x1, -R247 ;  /* 0x000000010b0be824 */ /* 0x000fc600078e0af7 */
[----:B----4-:R-:W4:Y:S01]  /*10f70*/  LDL.LU R16, [R1+0x204] ;  /* 0x0002040001107983 */ /* 0x010f220000300800 */
[----:B------:R-:W-:-:S03]  /*10f80*/  @!P4 IMAD.IADD R14, R14, 0x1, -R247 ;  /* 0x000000010e0ec824 */ /* 0x000fc600078e0af7 */
[----:B------:R-:W4:Y:S01]  /*10f90*/  LDL.LU R15, [R1+0x200] ;  /* 0x00020000010f7983 */ /* 0x000f220000300800 */
[C---:B------:R-:W-:Y:S02]  /*10fa0*/  ISETP.GT.U32.AND P3, PT, R247.reuse, R13, PT ;  /* 0x0000000df700720c */ /* 0x040fe40003f64070 */
[----:B------:R-:W-:Y:S01]  /*10fb0*/  ISETP.GT.U32.AND P2, PT, R247, R12, PT ;  /* 0x0000000cf700720c */ /* 0x000fe20003f44070 */
[----:B------:R1:W-:Y:S10]  /*10fc0*/  STL [R1+0x24c], R29 ;  /* 0x00024c1d01007387 */ /* 0x0003f40000100800 */
[--C-:B------:R-:W-:Y:S01]  /*10fd0*/  @!P3 IMAD.IADD R13, R13, 0x1, -R247.reuse ;  /* 0x000000010d0db824 */ /* 0x100fe200078e0af7 */
[----:B-1----:R-:W4:Y:S01]  /*10fe0*/  LDL.LU R29, [R1+0x5adc] ;  /* 0x005adc00011d7983 */ /* 0x002f220000300800 */
[----:B------:R-:W-:-:S03]  /*10ff0*/  @!P2 IMAD.IADD R12, R12, 0x1, -R247 ;  /* 0x000000010c0ca824 */ /* 0x000fc600078e0af7 */
[----:B------:R-:W-:Y:S04]  /*11000*/  STL [R1+0x248], R239 ;  /* 0x000248ef01007387 */ /* 0x000fe80000100800 */
[----:B------:R-:W-:Y:S01]  /*11010*/  STL [R1+0x244], R26 ;  /* 0x0002441a01007387 */ /* 0x000fe20000100800 */
[C---:B------:R-:W-:Y:S02]  /*11020*/  ISETP.GT.U32.AND P1, PT, R247.reuse, R25, PT ;  /* 0x00000019f700720c */ /* 0x040fe40003f24070 */
[C---:B------:R-:W-:Y:S02]  /*11030*/  ISETP.GT.U32.AND P0, PT, R247.reuse, R24, PT ;  /* 0x00000018f700720c */ /* 0x040fe40003f04070 */
[C---:B------:R-:W-:Y:S02]  /*11040*/  ISETP.GT.U32.AND P5, PT, R247.reuse, R23, PT ;  /* 0x00000017f700720c */ /* 0x040fe40003fa4070 */
[----:B------:R-:W-:-:S07]  /*11050*/  ISETP.GT.U32.AND P4, PT, R247, R21, PT ;  /* 0x00000015f700720c */ /* 0x000fce0003f84070 */
[--C-:B------:R-:W-:Y:S02]  /*11060*/  @!P1 IMAD.IADD R25, R25, 0x1, -R247.reuse ;  /* 0x0000000119199824 */ /* 0x100fe400078e0af7 */
[--C-:B------:R-:W-:Y:S02]  /*11070*/  @!P0 IMAD.IADD R24, R24, 0x1, -R247.reuse ;  /* 0x0000000118188824 */ /* 0x100fe400078e0af7 */
[--C-:B------:R-:W-:Y:S02]  /*11080*/  @!P5 IMAD.IADD R23, R23, 0x1, -R247.reuse ;  /* 0x000000011717d824 */ /* 0x100fe400078e0af7 */
[----:B------:R-:W-:Y:S01]  /*11090*/  @!P4 IMAD.IADD R21, R21, 0x1, -R247 ;  /* 0x000000011515c824 */ /* 0x000fe200078e0af7 */
[----:B------:R-:W-:Y:S04]  /*110a0*/  STL [R1+0x240], R14 ;  /* 0x0002400e01007387 */ /* 0x000fe80000100800 */
[----:B------:R1:W-:Y:S04]  /*110b0*/  STL [R1+0x23c], R13 ;  /* 0x00023c0d01007387 */ /* 0x0003e80000100800 */
[----:B------:R1:W-:Y:S04]  /*110c0*/  STL [R1+0x238], R12 ;  /* 0x0002380c01007387 */ /* 0x0003e80000100800 */
[----:B------:R1:W-:Y:S04]  /*110d0*/  STL [R1+0x234], R11 ;  /* 0x0002340b01007387 */ /* 0x0003e80000100800 */
[----:B-1----:R-:W4:Y:S01]  /*110e0*/  LDL.LU R13, [R1+0x1fc] ;  /* 0x0001fc00010d7983 */ /* 0x002f220000300800 */
[----:B------:R-:W-:-:S03]  /*110f0*/  IMAD.MOV.U32 R12, RZ, RZ, R9 ;  /* 0x000000ffff0c7224 */ /* 0x000fc600078e0009 */
[----:B------:R-:W4:Y:S01]  /*11100*/  LDL.LU R9, [R1+0x1f8] ;  /* 0x0001f80001097983 */ /* 0x000f220000300800 */
[----:B------:R-:W-:Y:S02]  /*11110*/  IMAD.MOV.U32 R14, RZ, RZ, R6 ;  /* 0x000000ffff0e7224 */ /* 0x000fe400078e0006 */
[----:B------:R-:W-:Y:S02]  /*11120*/  IMAD.MOV.U32 R6, RZ, RZ, R240 ;  /* 0x000000ffff067224 */ /* 0x000fe400078e00f0 */
[----:B------:R-:W-:Y:S01]  /*11130*/  IMAD.MOV.U32 R11, RZ, RZ, R8 ;  /* 0x000000ffff0b7224 */ /* 0x000fe200078e0008 */
[----:B------:R-:W4:Y:S04]  /*11140*/  LDL.LU R240, [R1+0x1f4] ;  /* 0x0001f40001f07983 */ /* 0x000f280000300800 */
[----:B------:R-:W4:Y:S01]  /*11150*/  LDL.LU R8, [R1+0x1f0] ;  /* 0x0001f00001087983 */ /* 0x000f220000300800 */
[----:B---3--:R-:W-:-:S02]  /*11160*/  ISETP.GT.U32.AND P6, PT, R247, R28, PT ;  /* 0x0000001cf700720c */ /* 0x008fc40003fc4070 */
[C---:B------:R-:W-:Y:S02]  /*11170*/  ISETP.GT.U32.AND P1, PT, R247.reuse, R27, PT ;  /* 0x0000001bf700720c */ /* 0x040fe40003f24070 */
[C---:B--2---:R-:W-:Y:S02]  /*11180*/  ISETP.GT.U32.AND P0, PT, R247.reuse, R22, PT ;  /* 0x00000016f700720c */ /* 0x044fe40003f04070 */
        /* <DEDUP_REMOVED lines=23> */
[--C-:B------:R-:W-:Y:S02]  /*11300*/  @!P3 IMAD.IADD R20, R20, 0x1, -R247.reuse ;  /* 0x000000011414b824 */ /* 0x100fe400078e0af7 */
[----:B------:R-:W-:Y:S01]  /*11310*/  @!P2 IMAD.IADD R19, R19, 0x1, -R247 ;  /* 0x000000011313a824 */ /* 0x000fe200078e0af7 */
[C---:B------:R-:W-:Y:S02]  /*11320*/  ISETP.GT.U32.AND P4, PT, R247.reuse, R17, PT ;  /* 0x00000011f700720c */ /* 0x040fe40003f84070 */
[C---:B----4-:R-:W-:Y:S02]  /*11330*/  ISETP.GT.U32.AND P3, PT, R247.reuse, R16, PT ;  /* 0x00000010f700720c */ /* 0x050fe40003f64070 */
[C---:B------:R-:W-:Y:S02]  /*11340*/  ISETP.GT.U32.AND P2, PT, R247.reuse, R15, PT ;  /* 0x0000000ff700720c */ /* 0x040fe40003f44070 */
[----:B------:R-:W-:-:S07]  /*11350*/  ISETP.GT.U32.AND P1, PT, R247, R27, PT ;  /* 0x0000001bf700720c */ /* 0x000fce0003f24070 */
[--C-:B------:R-:W-:Y:S01]  /*11360*/  @!P4 IMAD.IADD R17, R17, 0x1, -R247.reuse ;  /* 0x000000011111c824 */ /* 0x100fe200078e0af7 */
[C---:B------:R-:W-:Y:S01]  /*11370*/  ISETP.GT.U32.AND P4, PT, R247.reuse, R20, PT ;  /* 0x00000014f700720c */ /* 0x040fe20003f84070 */
[--C-:B------:R-:W-:Y:S01]  /*11380*/  @!P3 IMAD.IADD R16, R16, 0x1, -R247.reuse ;  /* 0x000000011010b824 */ /* 0x100fe200078e0af7 */
[----:B------:R-:W-:Y:S01]  /*11390*/  ISETP.GT.U32.AND P3, PT, R247, R19, PT ;  /* 0x00000013f700720c */ /* 0x000fe20003f64070 */
[--C-:B------:R-:W-:Y:S01]  /*113a0*/  @!P2 IMAD.IADD R15, R15, 0x1, -R247.reuse ;  /* 0x000000010f0fa824 */ /* 0x100fe200078e0af7 */
[C---:B------:R-:W-:Y:S02]  /*113b0*/  ISETP.GT.U32.AND P2, PT, R247.reuse, R28, PT ;  /* 0x0000001cf700720c */ /* 0x040fe40003f44070 */
[----:B------:R-:W-:Y:S01]  /*113c0*/  ISETP.GT.U32.AND P0, PT, R247, R22, PT ;  /* 0x00000016f700720c */ /* 0x000fe20003f04070 */
[----:B------:R-:W-:Y:S01]  /*113d0*/  @!P1 IMAD.IADD R27, R27, 0x1, -R247 ;  /* 0x000000011b1b9824 */ /* 0x000fe200078e0af7 */
[----:B------:R-:W-:-:S05]  /*113e0*/  ISETP.GT.U32.AND P6, PT, R247, R15, PT ;  /* 0x0000000ff700720c */ /* 0x000fca0003fc4070 */
[--C-:B------:R-:W-:Y:S02]  /*113f0*/  @!P4 IMAD.IADD R20, R20, 0x1, -R247.reuse ;  /* 0x000000011414c824 */ /* 0x100fe400078e0af7 */
[--C-:B------:R-:W-:Y:S01]  /*11400*/  @!P3 IMAD.IADD R19, R19, 0x1, -R247.reuse ;  /* 0x000000011313b824 */ /* 0x100fe200078e0af7 */
[----:B------:R-:W-:Y:S01]  /*11410*/  ISETP.GT.U32.AND P5, PT, R247, R18, PT ;  /* 0x00000012f700720c */ /* 0x000fe20003fa4070 */
[--C-:B------:R-:W-:Y:S01]  /*11420*/  @!P2 IMAD.IADD R28, R28, 0x1, -R247.reuse ;  /* 0x000000011c1ca824 */ /* 0x100fe200078e0af7 */
[----:B------:R4:W-:Y:S01]  /*11430*/  STL [R1+0x220], R20 ;  /* 0x0002201401007387 */ /* 0x0009e20000100800 */
[----:B------:R-:W-:-:S03]  /*11440*/  @!P0 IMAD.IADD R22, R22, 0x1, -R247 ;  /* 0x0000000116168824 */ /* 0x000fc600078e0af7 */
[----:B------:R4:W-:Y:S04]  /*11450*/  STL [R1+0x21c], R19 ;  /* 0x00021c1301007387 */ /* 0x0009e80000100800 */
[----:B-1----:R-:W2:Y:S04]  /*11460*/  LDL.LU R21, [R1+0x1d4] ;  /* 0x0001d40001157983 */ /* 0x002ea80000300800 */
[----:B----4-:R-:W4:Y:S04]  /*11470*/  LDL.LU R20, [R1+0x1d0] ;  /* 0x0001d00001147983 */ /* 0x010f280000300800 */
[----:B------:R-:W4:Y:S01]  /*11480*/  LDL.LU R19, [R1+0x1cc] ;  /* 0x0001cc0001137983 */ /* 0x000f220000300800 */
[--C-:B------:R-:W-:Y:S01]  /*11490*/  @!P6 IMAD.IADD R15, R15, 0x1, -R247.reuse ;  /* 0x000000010f0fe824 */ /* 0x100fe200078e0af7 */
[C---:B------:R-:W-:Y:S01]  /*114a0*/  ISETP.GT.U32.AND P4, PT, R247.reuse, R17, PT ;  /* 0x00000011f700720c */ /* 0x040fe20003f84070 */
        /* <DEDUP_REMOVED lines=10> */
[----:B------:R-:W-:-:S09]  /*11550*/  ISETP.GT.U32.AND P0, PT, R247, R240, PT ;  /* 0x000000f0f700720c */ /* 0x000fd20003f04070 */
[--C-:B------:R-:W-:Y:S02]  /*11560*/  @!P2 IMAD.IADD R13, R13, 0x1, -R247.reuse ;  /* 0x000000010d0da824 */ /* 0x100fe400078e0af7 */
[--C-:B------:R-:W-:Y:S01]  /*11570*/  @!P1 IMAD.IADD R9, R9, 0x1, -R247.reuse ;  /* 0x0000000109099824 */ /* 0x100fe200078e0af7 */
[C---:B------:R-:W-:Y:S01]  /*11580*/  ISETP.GT.U32.AND P5, PT, R247.reuse, R8, PT ;  /* 0x00000008f700720c */ /* 0x040fe20003fa4070 */
[--C-:B------:R-:W-:Y:S01]  /*11590*/  @!P0 IMAD.IADD R240, R240, 0x1, -R247.reuse ;  /* 0x00000001f0f08824 */ /* 0x100fe200078e0af7 */
[----:B------:R-:W-:Y:S04]  /*115a0*/  STL [R1+0x210], R22 ;  /* 0x0002101601007387 */ /* 0x000fe80000100800 */
[----:B------:R1:W-:Y:S07]  /*115b0*/  STL [R1+0x20c], R18 ;  /* 0x00020c1201007387 */ /* 0x0003ee0000100800 */
[----:B------:R-:W-:Y:S01]  /*115c0*/  @!P5 IMAD.IADD R8, R8, 0x1, -R247 ;  /* 0x000000010808d824 */ /* 0x000fe200078e0af7 */
[----:B------:R1:W-:Y:S04]  /*115d0*/  STL [R1+0x208], R17 ;  /* 0x0002081101007387 */ /* 0x0003e80000100800 */
[----:B------:R-:W-:Y:S04]  /*115e0*/  STL [R1+0x200], R15 ;  /* 0x0002000f01007387 */ /* 0x000fe80000100800 */
[----:B------:R1:W-:Y:S04]  /*115f0*/  STL [R1+0x204], R16 ;  /* 0x0002041001007387 */ /* 0x0003e80000100800 */
[----:B-1----:R-:W4:Y:S04]  /*11600*/  LDL.LU R18, [R1+0x1c8] ;  /* 0x0001c80001127983 */ /* 0x002f280000300800 */
        /* <DEDUP_REMOVED lines=15> */
[--C-:B------:R-:W-:Y:S02]  /*11700*/  @!P2 IMAD.IADD R9, R9, 0x1, -R247.reuse ;  /* 0x000000010909a824 */ /* 0x100fe400078e0af7 */
[--C-:B------:R-:W-:Y:S01]  /*11710*/  @!P1 IMAD.IADD R240, R240, 0x1, -R247.reuse ;  /* 0x00000001f0f09824 */ /* 0x100fe200078e0af7 */
[----:B------:R1:W-:Y:S04]  /*11720*/  STL [R1+0x1fc], R13 ;  /* 0x0001fc0d01007387 */ /* 0x0003e80000100800 */
[----:B------:R2:W-:Y:S01]  /*11730*/  STL [R1+0x1f4], R240 ;  /* 0x0001f4f001007387 */ /* 0x0005e20000100800 */
[----:B------:R-:W-:-:S03]  /*11740*/  @!P0 IMAD.IADD R8, R8, 0x1, -R247 ;  /* 0x0000000108088824 */ /* 0x000fc600078e0af7 */
[----:B------:R3:W-:Y:S01]  /*11750*/  STL [R1+0x1f8], R9 ;  /* 0x0001f80901007387 */ /* 0x0007e20000100800 */
[----:B-1----:R-:W-:-:S03]  /*11760*/  IMAD.MOV.U32 R13, RZ, RZ, R11 ;  /* 0x000000ffff0d7224 */ /* 0x002fc600078e000b */
[----:B--2---:R-:W2:Y:S04]  /*11770*/  LDL.LU R240, [R1+0x1b0] ;  /* 0x0001b00001f07983 */ /* 0x004ea80000300800 */
[----:B------:R-:W2:Y:S04]  /*11780*/  LDL.LU R22, [R1+0x1ac] ;  /* 0x0001ac0001167983 */ /* 0x000ea80000300800 */
[----:B------:R-:W2:Y:S04]  /*11790*/  LDL.LU R11, [R1+0x1a8] ;  /* 0x0001a800010b7983 */ /* 0x000ea80000300800 */
[----:B---3--:R-:W3:Y:S04]  /*117a0*/  LDL.LU R9, [R1+0x1a4] ;  /* 0x0001a40001097983 */ /* 0x008ee80000300800 */
[----:B------:R1:W-:Y:S04]  /*117b0*/  STL [R1+0x1f0], R8 ;  /* 0x0001f00801007387 */ /* 0x0003e80000100800 */
[----:B-1----:R-:W3:Y:S01]  /*117c0*/  LDL.LU R8, [R1+0x1a0] ;  /* 0x0001a00001087983 */ /* 0x002ee20000300800 */
[----:B------:R-:W-:-:S02]  /*117d0*/  ISETP.GT.U32.AND P3, PT, R247, R10, PT ;  /* 0x0000000af700720c */ /* 0x000fc40003f64070 */
[C---:B------:R-:W-:Y:S02]  /*117e0*/  ISETP.GT.U32.AND P4, PT, R247.reuse, R6, PT ;  /* 0x00000006f700720c */ /* 0x040fe40003f84070 */
[----:B------:R-:W-:-:S09]  /*117f0*/  ISETP.GT.U32.AND P5, PT, R247, R21, PT ;  /* 0x00000015f700720c */ /* 0x000fd20003fa4070 */
[--C-:B------:R-:W-:Y:S02]  /*11800*/  @!P3 IMAD.IADD R10, R10, 0x1, -R247.reuse ;  /* 0x000000010a0ab824 */ /* 0x100fe400078e0af7 */
[--C-:B------:R-:W-:Y:S01]  /*11810*/  @!P4 IMAD.IADD R6, R6, 0x1, -R247.reuse ;  /* 0x000000010606c824 */ /* 0x100fe200078e0af7 */
[C---:B----4-:R-:W-:Y:S02]  /*11820*/  ISETP.GT.U32.AND P3, PT, R247.reuse, R19, PT ;  /* 0x00000013f700720c */ /* 0x050fe40003f64070 */
[----:B------:R-:W-:Y:S01]  /*11830*/  ISETP.GT.U32.AND P4, PT, R247, R20, PT ;  /* 0x00000014f700720c */ /* 0x000fe20003f84070 */
[----:B------:R-:W-:Y:S01]  /*11840*/  @!P5 IMAD.IADD R21, R21, 0x1, -R247 ;  /* 0x000000011515d824 */ /* 0x000fe200078e0af7 */
[C---:B------:R-:W-:Y:S02]  /*11850*/  ISETP.GT.U32.AND P5, PT, R247.reuse, R6, PT ;  /* 0x00000006f700720c */ /* 0x040fe40003fa4070 */
[----:B------:R-:W-:-:S07]  /*11860*/  ISETP.GT.U32.AND P2, PT, R247, R25, PT ;  /* 0x00000019f700720c */ /* 0x000fce0003f44070 */
[--C-:B------:R-:W-:Y:S01]  /*11870*/  @!P3 IMAD.IADD R19, R19, 0x1, -R247.reuse ;  /* 0x000000011313b824 */ /* 0x100fe200078e0af7 */
[C---:B------:R-:W-:Y:S01]  /*11880*/  ISETP.GT.U32.AND P3, PT, R247.reuse, R26, PT ;  /* 0x0000001af700720c */ /* 0x040fe20003f64070 */
[--C-:B------:R-:W-:Y:S01]  /*11890*/  @!P4 IMAD.IADD R20, R20, 0x1, -R247.reuse ;  /* 0x000000011414c824 */ /* 0x100fe200078e0af7 */
[C---:B------:R-:W-:Y:S02]  /*118a0*/  ISETP.GT.U32.AND P4, PT, R247.reuse, R10, PT ;  /* 0x0000000af700720c */ /* 0x040fe40003f84070 */
[C---:B------:R-:W-:Y:S02]  /*118b0*/  ISETP.GT.U32.AND P1, PT, R247.reuse, R24, PT ;  /* 0x00000018f700720c */ /* 0x040fe40003f24070 */
[C---:B------:R-:W-:Y:S01]  /*118c0*/  ISETP.GT.U32.AND P0, PT, R247.reuse, R23, PT ;  /* 0x00000017f700720c */ /* 0x040fe20003f04070 */
[--C-:B------:R-:W-:Y:S01]  /*118d0*/  @!P5 IMAD.IADD R6, R6, 0x1, -R247.reuse ;  /* 0x000000010606d824 */ /* 0x100fe200078e0af7 */
[C---:B------:R-:W-:Y:S01]  /*118e0*/  ISETP.GT.U32.AND P6, PT, R247.reuse, R19, PT ;  /* 0x00000013f700720c */ /* 0x040fe20003fc4070 */
[----:B------:R-:W-:Y:S01]  /*118f0*/  IMAD.MOV.U32 R15, RZ, RZ, R14 ;  /* 0x000000ffff0f7224 */ /* 0x000fe200078e000e */
[----:B------:R-:W-:Y:S01]  /*11900*/  ISETP.GT.U32.AND P5, PT, R247, R21, PT ;  /* 0x00000015f700720c */ /* 0x000fe20003fa4070 */
[----:B------:R-:W-:-:S02]  /*11910*/  @!P2 IMAD.IADD R25, R25, 0x1, -R247 ;  /* 0x000000011919a824 */ /* 0x000fc400078e0af7 */
[--C-:B------:R-:W-:Y:S02]  /*11920*/  @!P3 IMAD.IADD R26, R26, 0x1, -R247.reuse ;  /* 0x000000011a1ab824 */ /* 0x100fe400078e0af7 */
[--C-:B------:R-:W-:Y:S01]  /*11930*/  @!P4 IMAD.IADD R10, R10, 0x1, -R247.reuse ;  /* 0x000000010a0ac824 */ /* 0x100fe200078e0af7 */
[----:B------:R1:W-:Y:S01]  /*11940*/  STL [R1+0x1ec], R6 ;  /* 0x0001ec0601007387 */ /* 0x0003e20000100800 */
[--C-:B------:R-:W-:Y:S02]  /*11950*/  @!P1 IMAD.IADD R24, R24, 0x1, -R247.reuse ;  /* 0x0000000118189824 */ /* 0x100fe400078e0af7 */
[----:B------:R-:W-:Y:S01]  /*11960*/  @!P0 IMAD.IADD R23, R23, 0x1, -R247 ;  /* 0x0000000117178824 */ /* 0x000fe200078e0af7 */
[----:B------:R-:W-:Y:S01]  /*11970*/  ISETP.GT.U32.AND P0, PT, R247, R15, PT ;  /* 0x0000000ff700720c */ /* 0x000fe20003f04070 */
[----:B-1----:R-:W4:Y:S04]  /*11980*/  LDL.LU R6, [R1+0x19c] ;  /* 0x00019c0001067983 */ /* 0x002f280000300800 */
[----:B------:R1:W-:Y:S01]  /*11990*/  STL [R1+0x1e8], R10 ;  /* 0x0001e80a01007387 */ /* 0x0003e20000100800 */
[----:B------:R-:W-:-:S02]  /*119a0*/  IMAD.MOV.U32 R14, RZ, RZ, R12 ;  /* 0x000000ffff0e7224 */ /* 0x000fc400078e000c */
[----:B------:R-:W-:Y:S02]  /*119b0*/  @!P6 IMAD.IADD R19, R19, 0x1, -R247 ;  /* 0x000000011313e824 */ /* 0x000fe400078e0af7 */
[----:B-1----:R-:W-:Y:S02]  /*119c0*/  IMAD.MOV.U32 R10, RZ, RZ, R7 ;  /* 0x000000ffff0a7224 */ /* 0x002fe400078e0007 */
[----:B------:R-:W-:Y:S02]  /*119d0*/  IMAD.MOV.U32 R7, RZ, RZ, R5 ;  /* 0x000000ffff077224 */ /* 0x000fe400078e0005 */
[----:B------:R-:W4:Y:S01]  /*119e0*/  LDL.LU R5, [R1+0x198] ;  /* 0x0001980001057983 */ /* 0x000f220000300800 */
[--C-:B------:R-:W-:Y:S01]  /*119f0*/  @!P5 IMAD.IADD R21, R21, 0x1, -R247.reuse ;  /* 0x000000011515d824 */ /* 0x100fe200078e0af7 */
[C---:B------:R-:W-:Y:S02]  /*11a00*/  ISETP.GT.U32.AND P5, PT, R247.reuse, R14, PT ;  /* 0x0000000ef700720c */ /* 0x040fe40003fa4070 */
[----:B------:R-:W-:Y:S01]  /*11a10*/  ISETP.GT.U32.AND P4, PT, R247, R20, PT ;  /* 0x00000014f700720c */ /* 0x000fe20003f84070 */
[----:B------:R-:W-:-:S02]  /*11a20*/  @!P0 IMAD.IADD R15, R15, 0x1, -R247 ;  /* 0x000000010f0f8824 */ /* 0x000fc400078e0af7 */
        /* <DEDUP_REMOVED lines=11> */
[----:B------:R-:W-:Y:S01]  /*11ae0*/  @!P4 IMAD.IADD R20, R20, 0x1, -R247 ;  /* 0x000000011414c824 */ /* 0x000fe200078e0af7 */
[----:B------:R1:W-:Y:S01]  /*11af0*/  STL [R1+0x1e0], R25 ;  /* 0x0001e01901007387 */ /* 0x0003e20000100800 */
[----:B------:R-:W-:-:S03]  /*11b00*/  IMAD.HI.U32 R239, R245, R238, RZ ;  /* 0x000000eef5ef7227 */ /* 0x000fc600078e00ff */
[----:B-1----:R-:W4:Y:S04]  /*11b10*/  LDL.LU R25, [R1+0x5acc] ;  /* 0x005acc0001197983 */ /* 0x002f280000300800 */
[----:B------:R1:W-:Y:S01]  /*11b20*/  STL [R1+0x1dc], R24 ;  /* 0x0001dc1801007387 */ /* 0x0003e20000100800 */
[----:B------:R-:W-:-:S03]  /*11b30*/  IMAD.MOV R239, RZ, RZ, -R239 ;  /* 0x000000ffffef7224 */ /* 0x000fc600078e0aef */
[----:B-1----:R-:W4:Y:S04]  /*11b40*/  LDL.LU R24, [R1+0x5ac8] ;  /* 0x005ac80001187983 */ /* 0x002f280000300800 */
[----:B------:R-:W-:Y:S04]  /*11b50*/  STL [R1+0x1d8], R23 ;  /* 0x0001d81701007387 */ /* 0x000fe80000100800 */
[----:B------:R1:W-:Y:S04]  /*11b60*/  STL [R1+0x1d4], R21 ;  /* 0x0001d41501007387 */ /* 0x0003e80000100800 */
[----:B------:R1:W-:Y:S04]  /*11b70*/  STL [R1+0x1d0], R20 ;  /* 0x0001d01401007387 */ /* 0x0003e80000100800 */
[----:B------:R1:W-:Y:S01]  /*11b80*/  STL [R1+0x1cc], R19 ;  /* 0x0001cc1301007387 */ /* 0x0003e20000100800 */
[----:B------:R-:W-:-:S03]  /*11b90*/  IMAD R238, R247, R239, R238 ;  /* 0x000000eff7ee7224 */ /* 0x000fc600078e02ee */
[----:B-1----:R-:W4:Y:S01]  /*11ba0*/  LDL.LU R21, [R1+0x194] ;  /* 0x0001940001157983 */ /* 0x002f220000300800 */
[----:B------:R-:W-:-:S03]  /*11bb0*/  IABS R239, R12 ;  /* 0x0000000c00ef7213 */ /* 0x000fc60000000000 */
[----:B------:R-:W4:Y:S04]  /*11bc0*/  LDL.LU R20, [R1+0x190] ;  /* 0x0001900001147983 */ /* 0x000f280000300800 */
[----:B------:R-:W4:Y:S04]  /*11bd0*/  LDL.LU R19, [R1+0x18c] ;  /* 0x00018c0001137983 */ /* 0x000f280000300800 */
[----:B------:R-:W4:Y:S01]  /*11be0*/  LDL.LU R12, [R1+0x188] ;  /* 0x00018800010c7983 */ /* 0x000f220000300800 */
[C---:B--2---:R-:W-:Y:S02]  /*11bf0*/  ISETP.GT.U32.AND P6, PT, R247.reuse, R240, PT ;  /* 0x000000f0f700720c */ /* 0x044fe40003fc4070 */
[----:B------:R-:W-:-:S02]  /*11c00*/  ISETP.GT.U32.AND P3, PT, R247, R22, PT ;  /* 0x00000016f700720c */ /* 0x000fc40003f64070 */
[C---:B------:R-:W-:Y:S02]  /*11c10*/  ISETP.GT.U32.AND P2, PT, R247.reuse, R11, PT ;  /* 0x0000000bf700720c */ /* 0x040fe40003f44070 */
[----:B---3--:R-:W-:-:S07]  /*11c20*/  ISETP.GT.U32.AND P1, PT, R247, R9, PT ;  /* 0x00000009f700720c */ /* 0x008fce0003f24070 */
[--C-:B------:R-:W-:Y:S01]  /*11c30*/  @!P6 IMAD.IADD R240, R240, 0x1, -R247.reuse ;  /* 0x00000001f0f0e824 */ /* 0x100fe200078e0af7 */
[C---:B------:R-:W-:Y:S01]  /*11c40*/  ISETP.GT.U32.AND P6, PT, R247.reuse, R18, PT ;  /* 0x00000012f700720c */ /* 0x040fe20003fc4070 */
[--C-:B------:R-:W-:Y:S01]  /*11c50*/  @!P3 IMAD.IADD R22, R22, 0x1, -R247.reuse ;  /* 0x000000011616b824 */ /* 0x100fe200078e0af7 */
[----:B------:R-:W-:Y:S01]  /*11c60*/  ISETP.GT.U32.AND P0, PT, R247, R8, PT ;  /* 0x00000008f700720c */ /* 0x000fe20003f04070 */
[--C-:B------:R-:W-:Y:S01]  /*11c70*/  @!P2 IMAD.IADD R11, R11, 0x1, -R247.reuse ;  /* 0x000000010b0ba824 */ /* 0x100fe200078e0af7 */
[----:B------:R-:W-:Y:S01]  /*11c80*/  ISETP.GT.U32.AND P3, PT, R247, R17, PT ;  /* 0x00000011f700720c */ /* 0x000fe20003f64070 */
[----:B------:R-:W-:Y:S01]  /*11c90*/  @!P1 IMAD.IADD R9, R9, 0x1, -R247 ;  /* 0x0000000109099824 */ /* 0x000fe200078e0af7 */
[C---:B------:R-:W-:Y:S02]  /*11ca0*/  ISETP.GT.U32.AND P2, PT, R247.reuse, R16, PT ;  /* 0x00000010f700720c */ /* 0x040fe40003f44070 */
[----:B------:R-:W-:-:S07]  /*11cb0*/  ISETP.GT.U32.AND P1, PT, R247, R15, PT ;  /* 0x0000000ff700720c */ /* 0x000fce0003f24070 */
[--C-:B------:R-:W-:Y:S01]  /*11cc0*/  @!P0 IMAD.IADD R8, R8, 0x1, -R247.reuse ;  /* 0x0000000108088824 */ /* 0x100fe200078e0af7 */
[----:B------:R-:W-:Y:S01]  /*11cd0*/  ISETP.GT.U32.AND P0, PT, R247, R14, PT ;  /* 0x0000000ef700720c */ /* 0x000fe20003f04070 */
[--C-:B------:R-:W-:Y:S02]  /*11ce0*/  @!P6 IMAD.IADD R18, R18, 0x1, -R247.reuse ;  /* 0x000000011212e824 */ /* 0x100fe400078e0af7 */
[--C-:B------:R-:W-:Y:S02]  /*11cf0*/  @!P3 IMAD.IADD R17, R17, 0x1, -R247.reuse ;  /* 0x000000011111b824 */ /* 0x100fe400078e0af7 */
[--C-:B------:R-:W-:Y:S01]  /*11d00*/  @!P2 IMAD.IADD R16, R16, 0x1, -R247.reuse ;  /* 0x000000011010a824 */ /* 0x100fe200078e0af7 */
[----:B------:R1:W-:Y:S01]  /*11d10*/  STL [R1+0x1c8], R18 ;  /* 0x0001c81201007387 */ /* 0x0003e20000100800 */
[----:B------:R-:W-:-:S03]  /*11d20*/  @!P1 IMAD.IADD R15, R15, 0x1, -R247 ;  /* 0x000000010f0f9824 */ /* 0x000fc600078e0af7 */
[----:B------:R2:W-:Y:S03]  /*11d30*/  STL [R1+0x1c4], R17 ;  /* 0x0001c41101007387 */ /* 0x0005e60000100800 */
[----:B------:R-:W-:Y:S01]  /*11d40*/  @!P0 IMAD.IADD R14, R14, 0x1, -R247 ;  /* 0x000000010e0e8824 */ /* 0x000fe200078e0af7 */
[----:B------:R-:W3:Y:S04]  /*11d50*/  LDL.LU R23, [R1+0x17c] ;  /* 0x00017c0001177983 */ /* 0x000ee80000300800 */
[----:B------:R2:W-:Y:S04]  /*11d60*/  STL [R1+0x1c0], R16 ;  /* 0x0001c01001007387 */ /* 0x0005e80000100800 */
[----:B-1----:R-:W3:Y:S04]  /*11d70*/  LDL.LU R18, [R1+0x178] ;  /* 0x0001780001127983 */ /* 0x002ee80000300800 */
[----:B------:R1:W-:Y:S04]  /*11d80*/  STL [R1+0x1bc], R15 ;  /* 0x0001bc0f01007387 */ /* 0x0003e80000100800 */
[----:B------:R4:W-:Y:S04]  /*11d90*/  STL [R1+0x1b8], R14 ;  /* 0x0001b80e01007387 */ /* 0x0009e80000100800 */
[----:B--2---:R-:W2:Y:S04]  /*11da0*/  LDL.LU R17, [R1+0x174] ;  /* 0x0001740001117983 */ /* 0x004ea80000300800 */
[----:B------:R-:W2:Y:S04]  /*11db0*/  LDL.LU R16, [R1+0x170] ;  /* 0x0001700001107983 */ /* 0x000ea80000300800 */
[----:B-1----:R-:W2:Y:S01]  /*11dc0*/  LDL.LU R15, [R1+0x16c] ;  /* 0x00016c00010f7983 */ /* 0x002ea20000300800 */
[----:B------:R-:W-:-:S02]  /*11dd0*/  ISETP.GT.U32.AND P4, PT, R247, R13, PT ;  /* 0x0000000df700720c */ /* 0x000fc40003f84070 */
[----:B----4-:R-:W-:Y:S01]  /*11de0*/  ISETP.GT.U32.AND P5, PT, R247, R6, PT ;  /* 0x00000006f700720c */ /* 0x010fe20003fa4070 */
[----:B------:R-:W4:Y:S10]  /*11df0*/  LDL.LU R14, [R1+0x168] ;  /* 0x00016800010e7983 */ /* 0x000f340000300800 */
[----:B------:R-:W-:Y:S01]  /*11e00*/  @!P4 IMAD.IADD R13, R13, 0x1, -R247 ;  /* 0x000000010d0dc824 */ /* 0x000fe200078e0af7 */
[----:B------:R-:W-:-:S02]  /*11e10*/  ISETP.GT.U32.AND P4, PT, R247, R5, PT ;  /* 0x00000005f700720c */ /* 0x000fc40003f84070 */
[C---:B------:R-:W-:Y:S01]  /*11e20*/  ISETP.GT.U32.AND P3, PT, R247.reuse, R22, PT ;  /* 0x00000016f700720c */ /* 0x040fe20003f64070 */
[----:B------:R-:W-:Y:S01]  /*11e30*/  @!P5 IMAD.IADD R6, R6, 0x1, -R247 ;  /* 0x000000010606d824 */ /* 0x000fe200078e0af7 */
[C---:B------:R-:W-:Y:S02]  /*11e40*/  ISETP.GT.U32.AND P2, PT, R247.reuse, R11, PT ;  /* 0x0000000bf700720c */ /* 0x040fe40003f44070 */
[----:B------:R-:W-:-:S07]  /*11e50*/  ISETP.GT.U32.AND P5, PT, R247, R13, PT ;  /* 0x0000000df700720c */ /* 0x000fce0003fa4070 */
[--C-:B------:R-:W-:Y:S01]  /*11e60*/  @!P4 IMAD.IADD R5, R5, 0x1, -R247.reuse ;  /* 0x000000010505c824 */ /* 0x100fe200078e0af7 */
[C---:B------:R-:W-:Y:S02]  /*11e70*/  ISETP.GT.U32.AND P4, PT, R247.reuse, R240, PT ;  /* 0x000000f0f700720c */ /* 0x040fe40003f84070 */
[C---:B------:R-:W-:Y:S02]  /*11e80*/  ISETP.GT.U32.AND P1, PT, R247.reuse, R9, PT ;  /* 0x00000009f700720c */ /* 0x040fe40003f24070 */
[C---:B------:R-:W-:Y:S01]  /*11e90*/  ISETP.GT.U32.AND P6, PT, R247.reuse, R5, PT ;  /* 0x00000005f700720c */ /* 0x040fe20003fc4070 */
[--C-:B------:R-:W-:Y:S01]  /*11ea0*/  @!P3 IMAD.IADD R22, R22, 0x1, -R247.reuse ;  /* 0x000000011616b824 */ /* 0x100fe200078e0af7 */
[----:B------:R-:W-:Y:S01]  /*11eb0*/  ISETP.GT.U32.AND P0, PT, R247, R8, PT ;  /* 0x00000008f700720c */ /* 0x000fe20003f04070 */
[----:B------:R-:W-:-:S06]  /*11ec0*/  @!P2 IMAD.IADD R11, R11, 0x1, -R247 ;  /* 0x000000010b0ba824 */ /* 0x000fcc00078e0af7 */
[--C-:B------:R-:W-:Y:S02]  /*11ed0*/  @!P4 IMAD.IADD R240, R240, 0x1, -R247.reuse ;  /* 0x00000001f0f0c824 */ /* 0x100fe400078e0af7 */
[--C-:B------:R-:W-:Y:S02]  /*11ee0*/  @!P5 IMAD.IADD R13, R13, 0x1, -R247.reuse ;  /* 0x000000010d0dd824 */ /* 0x100fe400078e0af7 */
[----:B------:R-:W-:-:S03]  /*11ef0*/  @!P1 IMAD.IADD R9, R9, 0x1, -R247 ;  /* 0x0000000109099824 */ /* 0x000fc600078e0af7 */
[----:B------:R1:W-:Y:S01]  /*11f00*/  STL [R1+0x1b4], R13 ;  /* 0x0001b40d01007387 */ /* 0x0003e20000100800 */
[--C-:B------:R-:W-:Y:S02]  /*11f10*/  @!P6 IMAD.IADD R5, R5, 0x1, -R247.reuse ;  /* 0x000000010505e824 */ /* 0x100fe400078e0af7 */
[----:B------:R-:W-:Y:S01]  /*11f20*/  @!P0 IMAD.IADD R8, R8, 0x1, -R247 ;  /* 0x0000000108088824 */ /* 0x000fe200078e0af7 */
[C---:B------:R-:W-:Y:S01]  /*11f30*/  ISETP.GT.U32.AND P0, PT, R247.reuse, R7, PT ;  /* 0x00000007f700720c */ /* 0x040fe20003f04070 */
[----:B-1----:R-:W4:Y:S01]  /*11f40*/  LDL.LU R13, [R1+0x164] ;  /* 0x00016400010d7983 */ /* 0x002f220000300800 */
[----:B------:R-:W-:-:S03]  /*11f50*/  ISETP.GT.U32.AND P5, PT, R247, R6, PT ;  /* 0x00000006f700720c */ /* 0x000fc60003fa4070 */
[----:B------:R1:W-:Y:S08]  /*11f60*/  STL [R1+0x1b0], R240 ;  /* 0x0001b0f001007387 */ /* 0x0003f00000100800 */
[--C-:B------:R-:W-:Y:S01]  /*11f70*/  @!P0 IMAD.IADD R7, R7, 0x1, -R247.reuse ;  /* 0x0000000107078824 */ /* 0x100fe200078e0af7 */
[----:B-1----:R-:W4:Y:S01]  /*11f80*/  LDL.LU R240, [R1+0x5ac4] ;  /* 0x005ac40001f07983 */ /* 0x002f220000300800 */
[----:B------:R-:W-:-:S03]  /*11f90*/  @!P5 IMAD.IADD R6, R6, 0x1, -R247 ;  /* 0x000000010606d824 */ /* 0x000fc600078e0af7 */
[----:B------:R-:W-:Y:S04]  /*11fa0*/  STL [R1+0x1ac], R22 ;  /* 0x0001ac1601007387 */ /* 0x000fe80000100800 */
[----:B------:R1:W-:Y:S04]  /*11fb0*/  STL [R1+0x1a8], R11 ;  /* 0x0001a80b01007387 */ /* 0x0003e80000100800 */
[----:B------:R1:W-:Y:S01]  /*11fc0*/  STL [R1+0x1a4], R9 ;  /* 0x0001a40901007387 */ /* 0x0003e20000100800 */
[C---:B------:R-:W-:Y:S02]  /*11fd0*/  ISETP.GT.U32.AND P4, PT, R247.reuse, R21, PT ;  /* 0x00000015f700720c */ /* 0x040fe40003f84070 */
[----:B------:R-:W-:-:S02]  /*11fe0*/  ISETP.GT.U32.AND P3, PT, R247, R20, PT ;  /* 0x00000014f700720c */ /* 0x000fc40003f64070 */
[C---:B------:R-:W-:Y:S02]  /*11ff0*/  ISETP.GT.U32.AND P2, PT, R247.reuse, R19, PT ;  /* 0x00000013f700720c */ /* 0x040fe40003f44070 */
[----:B------:R-:W-:-:S07]  /*12000*/  ISETP.GT.U32.AND P1, PT, R247, R12, PT ;  /* 0x0000000cf700720c */ /* 0x000fce0003f24070 */
[--C-:B------:R-:W-:Y:S02]  /*12010*/  @!P4 IMAD.IADD R21, R21, 0x1, -R247.reuse ;  /* 0x000000011515c824 */ /* 0x100fe400078e0af7 */
[--C-:B------:R-:W-:Y:S02]  /*12020*/  @!P3 IMAD.IADD R20, R20, 0x1, -R247.reuse ;  /* 0x000000011414b824 */ /* 0x100fe400078e0af7 */
[--C-:B------:R-:W-:Y:S02]  /*12030*/  @!P2 IMAD.IADD R19, R19, 0x1, -R247.reuse ;  /* 0x000000011313a824 */ /* 0x100fe400078e0af7 */
[----:B------:R-:W-:Y:S01]  /*12040*/  @!P1 IMAD.IADD R12, R12, 0x1, -R247 ;  /* 0x000000010c0c9824 */ /* 0x000fe200078e0af7 */
[----:B------:R1:W-:Y:S04]  /*12050*/  STL [R1+0x1a0], R8 ;  /* 0x0001a00801007387 */ /* 0x0003e80000100800 */
[----:B------:R1:W-:Y:S04]  /*12060*/  STL [R1+0x19c], R6 ;  /* 0x00019c0601007387 */ /* 0x0003e80000100800 */
[----:B------:R1:W-:Y:S04]  /*12070*/  STL [R1+0x198], R5 ;  /* 0x0001980501007387 */ /* 0x0003e80000100800 */
[----:B-1----:R-:W4:Y:S04]  /*12080*/  LDL.LU R11, [R1+0x160] ;  /* 0x00016000010b7983 */ /* 0x002f280000300800 */
[----:B------:R-:W4:Y:S04]  /*12090*/  LDL.LU R9, [R1+0x15c] ;  /* 0x00015c0001097983 */ /* 0x000f280000300800 */
[----:B------:R-:W4:Y:S04]  /*120a0*/  LDL.LU R8, [R1+0x158] ;  /* 0x0001580001087983 */ /* 0x000f280000300800 */
[----:B------:R-:W4:Y:S01]  /*120b0*/  LDL.LU R6, [R1+0x154] ;  /* 0x0001540001067983 */ /* 0x000f220000300800 */
[----:B------:R-:W-:Y:S01]  /*120c0*/  IMAD.MOV.U32 R5, RZ, RZ, R3 ;  /* 0x000000ffff057224 */ /* 0x000fe200078e0003 */
[----:B---3--:R-:W-:-:S02]  /*120d0*/  ISETP.GT.U32.AND P6, PT, R247, R23, PT ;  /* 0x00000017f700720c */ /* 0x008fc40003fc4070 */
[C---:B------:R-:W-:Y:S02]  /*120e0*/  ISETP.GT.U32.AND P4, PT, R247.reuse, R18, PT ;  /* 0x00000012f700720c */ /* 0x040fe40003f84070 */
[C---:B--2---:R-:W-:Y:S02]  /*120f0*/  ISETP.GT.U32.AND P3, PT, R247.reuse, R17, PT ;  /* 0x00000011f700720c */ /* 0x044fe40003f64070 */
[C---:B------:R-:W-:Y:S02]  /*12100*/  ISETP.GT.U32.AND P2, PT, R247.reuse, R16, PT ;  /* 0x00000010f700720c */ /* 0x040fe40003f44070 */
[----:B------:R-:W-:-:S05]  /*12110*/  ISETP.GT.U32.AND P1, PT, R247, R15, PT ;  /* 0x0000000ff700720c */ /* 0x000fca0003f24070 */
[--C-:B------:R-:W-:Y:S01]  /*12120*/  @!P6 IMAD.IADD R23, R23, 0x1, -R247.reuse ;  /* 0x000000011717e824 */ /* 0x100fe200078e0af7 */
[C---:B------:R-:W-:Y:S01]  /*12130*/  ISETP.GT.U32.AND P6, PT, R247.reuse, R21, PT ;  /* 0x00000015f700720c */ /* 0x040fe20003fc4070 */
[--C-:B------:R-:W-:Y:S01]  /*12140*/  @!P4 IMAD.IADD R18, R18, 0x1, -R247.reuse ;  /* 0x000000011212c824 */ /* 0x100fe200078e0af7 */
        /* <DEDUP_REMOVED lines=8> */
[--C-:B------:R-:W-:Y:S02]  /*121d0*/  @!P4 IMAD.IADD R20, R20, 0x1, -R247.reuse ;  /* 0x000000011414c824 */ /* 0x100fe400078e0af7 */
[--C-:B------:R-:W-:Y:S01]  /*121e0*/  @!P3 IMAD.IADD R19, R19, 0x1, -R247.reuse ;  /* 0x000000011313b824 */ /* 0x100fe200078e0af7 */
[----:B------:R1:W-:Y:S01]  /*121f0*/  STL [R1+0x194], R21 ;  /* 0x0001941501007387 */ /* 0x0003e20000100800 */
[----:B------:R-:W-:-:S03]  /*12200*/  @!P2 IMAD.IADD R12, R12, 0x1, -R247 ;  /* 0x000000010c0ca824 */ /* 0x000fc600078e0af7 */
[----:B------:R2:W-:Y:S01]  /*12210*/  STL [R1+0x190], R20 ;  /* 0x0001901401007387 */ /* 0x0005e20000100800 */
[----:B------:R-:W-:-:S03]  /*12220*/  @!P1 IMAD.IADD R7, R7, 0x1, -R247 ;  /* 0x0000000107079824 */ /* 0x000fc600078e0af7 */
[----:B------:R-:W3:Y:S04]  /*12230*/  LDL.LU R22, [R1+0x148] ;  /* 0x0001480001167983 */ /* 0x000ee80000300800 */
[----:B------:R-:W-:Y:S04]  /*12240*/  STL [R1+0x18c], R19 ;  /* 0x00018c1301007387 */ /* 0x000fe80000100800 */
[----:B-1----:R-:W3:Y:S04]  /*12250*/  LDL.LU R21, [R1+0x144] ;  /* 0x0001440001157983 */ /* 0x002ee80000300800 */
[----:B------:R-:W-:Y:S04]  /*12260*/  STL [R1+0x188], R12 ;  /* 0x0001880c01007387 */ /* 0x000fe80000100800 */
[----:B------:R1:W-:Y:S04]  /*12270*/  STL [R1+0x184], R7 ;  /* 0x0001840701007387 */ /* 0x0003e80000100800 */
[----:B--2---:R-:W2:Y:S01]  /*12280*/  LDL.LU R20, [R1+0x140] ;  /* 0x0001400001147983 */ /* 0x004ea20000300800 */
[----:B-1----:R-:W-:-:S02]  /*12290*/  IMAD.MOV.U32 R7, RZ, RZ, R5 ;  /* 0x000000ffff077224 */ /* 0x002fc400078e0005 */
[----:B------:R-:W-:Y:S02]  /*122a0*/  IMAD.MOV.U32 R5, RZ, RZ, R248 ;  /* 0x000000ffff057224 */ /* 0x000fe400078e00f8 */
[----:B------:R-:W-:Y:S02]  /*122b0*/  IMAD.MOV.U32 R248, RZ, RZ, R241 ;  /* 0x000000fffff87224 */ /* 0x000fe400078e00f1 */
[----:B------:R-:W2:Y:S01]  /*122c0*/  LDL.LU R241, [R1+0x13c] ;  /* 0x00013c0001f17983 */ /* 0x000ea20000300800 */
[C---:B------:R-:W-:Y:S02]  /*122d0*/  ISETP.GT.U32.AND P5, PT, R247.reuse, R10, PT ;  /* 0x0000000af700720c */ /* 0x040fe40003fa4070 */
[C---:B----4-:R-:W-:Y:S01]  /*122e0*/  ISETP.GT.U32.AND P0, PT, R247.reuse, R14, PT ;  /* 0x0000000ef700720c */ /* 0x050fe20003f04070 */
[----:B------:R-:W4:Y:S01]  /*122f0*/  LDL.LU R19, [R1+0x138] ;  /* 0x0001380001137983 */ /* 0x000f220000300800 */
[C---:B------:R-:W-:Y:S02]  /*12300*/  ISETP.GT.U32.AND P4, PT, R247.reuse, R18, PT ;  /* 0x00000012f700720c */ /* 0x040fe40003f84070 */
[C---:B------:R-:W-:Y:S01]  /*12310*/  ISETP.GT.U32.AND P3, PT, R247.reuse, R17, PT ;  /* 0x00000011f700720c */ /* 0x040fe20003f64070 */
[----:B------:R-:W4:Y:S06]  /*12320*/  LDL.LU R12, [R1+0x134] ;  /* 0x00013400010c7983 */ /* 0x000f2c0000300800 */
[--C-:B------:R-:W-:Y:S01]  /*12330*/  @!P5 IMAD.IADD R10, R10, 0x1, -R247.reuse ;  /* 0x000000010a0ad824 */ /* 0x100fe200078e0af7 */
[----:B------:R-:W-:Y:S01]  /*12340*/  ISETP.GT.U32.AND P5, PT, R247, R13, PT ;  /* 0x0000000df700720c */ /* 0x000fe20003fa4070 */
[----:B------:R-:W-:-:S03]  /*12350*/  @!P0 IMAD.IADD R14, R14, 0x1, -R247 ;  /* 0x000000010e0e8824 */ /* 0x000fc600078e0af7 */
[----:B------:R-:W-:-:S09]  /*12360*/  ISETP.GT.U32.AND P0, PT, R247, R10, PT ;  /* 0x0000000af700720c */ /* 0x000fd20003f04070 */
[--C-:B------:R-:W-:Y:S01]  /*12370*/  @!P5 IMAD.IADD R13, R13, 0x1, -R247.reuse ;  /* 0x000000010d0dd824 */ /* 0x100fe200078e0af7 */
[C---:B------:R-:W-:Y:S02]  /*12380*/  ISETP.GT.U32.AND P5, PT, R247.reuse, R23, PT ;  /* 0x00000017f700720c */ /* 0x040fe40003fa4070 */
[C---:B------:R-:W-:Y:S02]  /*12390*/  ISETP.GT.U32.AND P2, PT, R247.reuse, R16, PT ;  /* 0x00000010f700720c */ /* 0x040fe40003f44070 */
[----:B------:R-:W-:Y:S01]  /*123a0*/  ISETP.GT.U32.AND P6, PT, R247, R13, PT ;  /* 0x0000000df700720c */ /* 0x000fe20003fc4070 */
[--C-:B------:R-:W-:Y:S02]  /*123b0*/  @!P0 IMAD.IADD R10, R10, 0x1, -R247.reuse ;  /* 0x000000010a0a8824 */ /* 0x100fe400078e0af7 */
[--C-:B------:R-:W-:Y:S02]  /*123c0*/  @!P4 IMAD.IADD R18, R18, 0x1, -R247.reuse ;  /* 0x000000011212c824 */ /* 0x100fe400078e0af7 */
[----:B------:R-:W-:-:S04]  /*123d0*/  @!P3 IMAD.IADD R17, R17, 0x1, -R247 ;  /* 0x000000011111b824 */ /* 0x000fc800078e0af7 */
[--C-:B------:R-:W-:Y:S01]  /*123e0*/  @!P5 IMAD.IADD R23, R23, 0x1, -R247.reuse ;  /* 0x000000011717d824 */ /* 0x100fe200078e0af7 */
[----:B------:R1:W-:Y:S01]  /*123f0*/  STL [R1+0x180], R10 ;  /* 0x0001800a01007387 */ /* 0x0003e20000100800 */
[--C-:B------:R-:W-:Y:S02]  /*12400*/  @!P2 IMAD.IADD R16, R16, 0x1, -R247.reuse ;  /* 0x000000011010a824 */ /* 0x100fe400078e0af7 */
[--C-:B------:R-:W-:Y:S01]  /*12410*/  @!P6 IMAD.IADD R13, R13, 0x1, -R247.reuse ;  /* 0x000000010d0de824 */ /* 0x100fe200078e0af7 */
[----:B-1----:R-:W4:Y:S01]  /*12420*/  LDL.LU R10, [R1+0x130] ;  /* 0x00013000010a7983 */ /* 0x002f220000300800 */
[C---:B------:R-:W-:Y:S02]  /*12430*/  ISETP.GT.U32.AND P1, PT, R247.reuse, R15, PT ;  /* 0x0000000ff700720c */ /* 0x040fe40003f24070 */
[----:B------:R-:W-:Y:S01]  /*12440*/  ISETP.GT.U32.AND P0, PT, R247, R14, PT ;  /* 0x0000000ef700720c */ /* 0x000fe20003f04070 */
[----:B------:R1:W-:Y:S10]  /*12450*/  STL [R1+0x17c], R23 ;  /* 0x00017c1701007387 */ /* 0x0003f40000100800 */
[--C-:B------:R-:W-:Y:S01]  /*12460*/  @!P1 IMAD.IADD R15, R15, 0x1, -R247.reuse ;  /* 0x000000010f0f9824 */ /* 0x100fe200078e0af7 */
[----:B-1----:R-:W4:Y:S01]  /*12470*/  LDL.LU R23, [R1+0x5ac0] ;  /* 0x005ac00001177983 */ /* 0x002f220000300800 */
[----:B------:R-:W-:-:S03]  /*12480*/  @!P0 IMAD.IADD R14, R14, 0x1, -R247 ;  /* 0x000000010e0e8824 */ /* 0x000fc600078e0af7 */
[----:B------:R1:W-:Y:S01]  /*12490*/  STL [R1+0x178], R18 ;  /* 0x0001781201007387 */ /* 0x0003e20000100800 */
        /* <DEDUP_REMOVED lines=17> */
[----:B---3--:R-:W-:-:S02]  /*125b0*/  ISETP.GT.U32.AND P6, PT, R247, R22, PT ;  /* 0x00000016f700720c */ /* 0x008fc40003fc4070 */
[C---:B------:R-:W-:Y:S02]  /*125c0*/  ISETP.GT.U32.AND P5, PT, R247.reuse, R21, PT ;  /* 0x00000015f700720c */ /* 0x040fe40003fa4070 */
[----:B--2---:R-:W-:-:S09]  /*125d0*/  ISETP.GT.U32.AND P4, PT, R247, R20, PT ;  /* 0x00000014f700720c */ /* 0x004fd20003f84070 */
[--C-:B------:R-:W-:Y:S01]  /*125e0*/  @!P6 IMAD.IADD R22, R22, 0x1, -R247.reuse ;  /* 0x000000011616e824 */ /* 0x100fe200078e0af7 */
[C---:B------:R-:W-:Y:S02]  /*125f0*/  ISETP.GT.U32.AND P6, PT, R247.reuse, R11, PT ;  /* 0x0000000bf700720c */ /* 0x040fe40003fc4070 */
[----:B------:R-:W-:Y:S01]  /*12600*/  ISETP.GT.U32.AND P3, PT, R247, R241, PT ;  /* 0x000000f1f700720c */ /* 0x000fe20003f64070 */
[--C-:B------:R-:W-:Y:S01]  /*12610*/  @!P5 IMAD.IADD R21, R21, 0x1, -R247.reuse ;  /* 0x000000011515d824 */ /* 0x100fe200078e0af7 */
[C---:B------:R-:W-:Y:S01]  /*12620*/  ISETP.GT.U32.AND P5, PT, R247.reuse, R9, PT ;  /* 0x00000009f700720c */ /* 0x040fe20003fa4070 */
[----:B------:R-:W-:Y:S01]  /*12630*/  @!P4 IMAD.IADD R20, R20, 0x1, -R247 ;  /* 0x000000011414c824 */ /* 0x000fe200078e0af7 */
[----:B------:R-:W-:-:S09]  /*12640*/  ISETP.GT.U32.AND P4, PT, R247, R8, PT ;  /* 0x00000008f700720c */ /* 0x000fd20003f84070 */
[--C-:B------:R-:W-:Y:S01]  /*12650*/  @!P3 IMAD.IADD R241, R241, 0x1, -R247.reuse ;  /* 0x00000001f1f1b824 */ /* 0x100fe200078e0af7 */
[----:B------:R-:W-:Y:S01]  /*12660*/  ISETP.GT.U32.AND P3, PT, R247, R6, PT ;  /* 0x00000006f700720c */ /* 0x000fe20003f64070 */
[--C-:B------:R-:W-:Y:S02]  /*12670*/  @!P6 IMAD.IADD R11, R11, 0x1, -R247.reuse ;  /* 0x000000010b0be824 */ /* 0x100fe400078e0af7 */
[--C-:B------:R-:W-:Y:S02]  /*12680*/  @!P5 IMAD.IADD R9, R9, 0x1, -R247.reuse ;  /* 0x000000010909d824 */ /* 0x100fe400078e0af7 */
[--C-:B------:R-:W-:Y:S01]  /*12690*/  @!P4 IMAD.IADD R8, R8, 0x1, -R247.reuse ;  /* 0x000000010808c824 */ /* 0x100fe200078e0af7 */
[----:B------:R-:W-:Y:S04]  /*126a0*/  STL [R1+0x160], R11 ;  /* 0x0001600b01007387 */ /* 0x000fe80000100800 */
[----:B------:R-:W2:Y:S03]  /*126b0*/  LDL.LU R14, [R1+0x114] ;  /* 0x00011400010e7983 */ /* 0x000ea60000300800 */
[----:B------:R-:W-:Y:S01]  /*126c0*/  @!P3 IMAD.IADD R6, R6, 0x1, -R247 ;  /* 0x000000010606b824 */ /* 0x000fe200078e0af7 */
[----:B------:R-:W-:Y:S04]  /*126d0*/  STL [R1+0x15c], R9 ;  /* 0x00015c0901007387 */ /* 0x000fe80000100800 */
[----:B------:R-:W3:Y:S04]  /*126e0*/  LDL.LU R13, [R1+0x110] ;  /* 0x00011000010d7983 */ /* 0x000ee80000300800 */
[----:B------:R1:W-:Y:S04]  /*126f0*/  STL [R1+0x158], R8 ;  /* 0x0001580801007387 */ /* 0x0003e80000100800 */
[----:B------:R1:W-:Y:S04]  /*12700*/  STL [R1+0x154], R6 ;  /* 0x0001540601007387 */ /* 0x0003e80000100800 */
[----:B-1----:R-:W3:Y:S04]  /*12710*/  LDL.LU R8, [R1+0x10c] ;  /* 0x00010c0001087983 */ /* 0x002ee80000300800 */
[----:B------:R-:W3:Y:S01]  /*12720*/  LDL.LU R6, [R1+0x108] ;  /* 0x0001080001067983 */ /* 0x000ee20000300800 */
[----:B------:R-:W-:-:S03]  /*12730*/  IMAD.MOV.U32 R9, RZ, RZ, R5 ;  /* 0x000000ffff097224 */ /* 0x000fc600078e0005 */
[----:B------:R-:W3:Y:S01]  /*12740*/  LDL.LU R5, [R1+0x104] ;  /* 0x0001040001057983 */ /* 0x000ee20000300800 */
[----:B------:R-:W-:Y:S01]  /*12750*/  IMAD.MOV.U32 R3, RZ, RZ, R240 ;  /* 0x000000ffff037224 */ /* 0x000fe200078e00f0 */
[----:B------:R-:W-:-:S04]  /*12760*/  ISETP.GT.U32.AND P0, PT, R247, R251, PT ;  /* 0x000000fbf700720c */ /* 0x000fc80003f04070 */
[C---:B------:R-:W-:Y:S02]  /*12770*/  ISETP.GT.U32.AND P1, PT, R247.reuse, R3, PT ;  /* 0x00000003f700720c */ /* 0x040fe40003f24070 */
[----:B----4-:R-:W-:-:S07]  /*12780*/  ISETP.GT.U32.AND P2, PT, R247, R19, PT ;  /* 0x00000013f700720c */ /* 0x010fce0003f44070 */
[----:B------:R-:W-:Y:S01]  /*12790*/  @!P0 IMAD.IADD R251, R251, 0x1, -R247 ;  /* 0x00000001fbfb8824 */ /* 0x000fe200078e0af7 */
[----:B------:R-:W-:-:S03]  /*127a0*/  ISETP.GT.U32.AND P0, PT, R247, R10, PT ;  /* 0x0000000af700720c */ /* 0x000fc60003f04070 */
[--C-:B------:R-:W-:Y:S01]  /*127b0*/  @!P1 IMAD.IADD R3, R3, 0x1, -R247.reuse ;  /* 0x0000000103039824 */ /* 0x100fe200078e0af7 */
[----:B------:R-:W-:Y:S01]  /*127c0*/  ISETP.GT.U32.AND P1, PT, R247, R12, PT ;  /* 0x0000000cf700720c */ /* 0x000fe20003f24070 */
[----:B------:R-:W-:Y:S01]  /*127d0*/  @!P2 IMAD.IADD R19, R19, 0x1, -R247 ;  /* 0x000000011313a824 */ /* 0x000fe200078e0af7 */
[C---:B------:R-:W-:Y:S02]  /*127e0*/  ISETP.GT.U32.AND P5, PT, R247.reuse, R21, PT ;  /* 0x00000015f700720c */ /* 0x040fe40003fa4070 */
[C---:B------:R-:W-:Y:S02]  /*127f0*/  ISETP.GT.U32.AND P2, PT, R247.reuse, R3, PT ;  /* 0x00000003f700720c */ /* 0x040fe40003f44070 */
[----:B------:R-:W-:-:S03]  /*12800*/  ISETP.GT.U32.AND P4, PT, R247, R20, PT ;  /* 0x00000014f700720c */ /* 0x000fc60003f84070 */
[----:B------:R-:W-:Y:S01]  /*12810*/  @!P0 IMAD.IADD R10, R10, 0x1, -R247 ;  /* 0x000000010a0a8824 */ /* 0x000fe200078e0af7 */
[----:B------:R-:W-:-:S03]  /*12820*/  ISETP.GT.U32.AND P0, PT, R247, R22, PT ;  /* 0x00000016f700720c */ /* 0x000fc60003f04070 */
[--C-:B------:R-:W-:Y:S01]  /*12830*/  @!P1 IMAD.IADD R12, R12, 0x1, -R247.reuse ;  /* 0x000000010c0c9824 */ /* 0x100fe200078e0af7 */
[C---:B------:R-:W-:Y:S02]  /*12840*/  ISETP.GT.U32.AND P1, PT, R247.reuse, R251, PT ;  /* 0x000000fbf700720c */ /* 0x040fe40003f24070 */
[----:B------:R-:W-:Y:S01]  /*12850*/  ISETP.GT.U32.AND P3, PT, R247, R241, PT ;  /* 0x000000f1f700720c */ /* 0x000fe20003f64070 */
[--C-:B------:R-:W-:Y:S01]  /*12860*/  @!P5 IMAD.IADD R21, R21, 0x1, -R247.reuse ;  /* 0x000000011515d824 */ /* 0x100fe200078e0af7 */
[----:B------:R-:W-:Y:S01]  /*12870*/  ISETP.GT.U32.AND P6, PT, R247, R10, PT ;  /* 0x0000000af700720c */ /* 0x000fe20003fc4070 */
[--C-:B------:R-:W-:Y:S02]  /*12880*/  @!P2 IMAD.IADD R3, R3, 0x1, -R247.reuse ;  /* 0x000000010303a824 */ /* 0x100fe400078e0af7 */
[--C-:B------:R-:W-:Y:S02]  /*12890*/  @!P4 IMAD.IADD R20, R20, 0x1, -R247.reuse ;  /* 0x000000011414c824 */ /* 0x100fe400078e0af7 */
[--C-:B------:R-:W-:Y:S01]  /*128a0*/  @!P0 IMAD.IADD R22, R22, 0x1, -R247.reuse ;  /* 0x0000000116168824 */ /* 0x100fe200078e0af7 */
[----:B------:R1:W-:Y:S03]  /*128b0*/  STL [R1+0x150], R3 ;  /* 0x0001500301007387 */ /* 0x0003e60000100800 */
[--C-:B------:R-:W-:Y:S01]  /*128c0*/  @!P1 IMAD.IADD R251, R251, 0x1, -R247.reuse ;  /* 0x00000001fbfb9824 */ /* 0x100fe200078e0af7 */
[----:B------:R-:W-:Y:S01]  /*128d0*/  ISETP.GT.U32.AND P2, PT, R247, R19, PT ;  /* 0x00000013f700720c */ /* 0x000fe20003f44070 */
[--C-:B------:R-:W-:Y:S01]  /*128e0*/  @!P3 IMAD.IADD R241, R241, 0x1, -R247.reuse ;  /* 0x00000001f1f1b824 */ /* 0x100fe200078e0af7 */
[----:B-1----:R-:W4:Y:S04]  /*128f0*/  LDL.LU R3, [R1+0x100] ;  /* 0x0001000001037983 */ /* 0x002f280000300800 */
[----:B------:R1:W-:Y:S01]  /*12900*/  STL [R1+0x14c], R251 ;  /* 0x00014cfb01007387 */ /* 0x0003e20000100800 */
[----:B------:R-:W-:Y:S01]  /*12910*/  @!P6 IMAD.IADD R10, R10, 0x1, -R247 ;  /* 0x000000010a0ae824 */ /* 0x000fe200078e0af7 */
[----:B------:R-:W-:-:S02]  /*12920*/  ISETP.GT.U32.AND P1, PT, R247, R12, PT ;  /* 0x0000000cf700720c */ /* 0x000fc40003f24070 */
[----:B-1----:R-:W4:Y:S01]  /*12930*/  LDL.LU R251, [R1+0xfc] ;  /* 0x0000fc0001fb7983 */ /* 0x002f220000300800 */
[----:B------:R-:W-:Y:S02]  /*12940*/  VIADD R11, R4, 0x1f8 ;  /* 0x000001f8040b7836 */ /* 0x000fe40000000000 */
[----:B------:R-:W-:Y:S01]  /*12950*/  @!P2 IMAD.IADD R19, R19, 0x1, -R247 ;  /* 0x000000011313a824 */ /* 0x000fe200078e0af7 */
[----:B------:R1:W-:Y:S01]  /*12960*/  STL [R1+0x148], R22 ;  /* 0x0001481601007387 */ /* 0x0003e20000100800 */
[----:B------:R-:W-:-:S03]  /*12970*/  ISETP.GT.U32.AND P0, PT, R247, R18, PT ;  /* 0x00000012f700720c */ /* 0x000fc60003f04070 */
[----:B-1----:R-:W4:Y:S01]  /*12980*/  LDL.LU R22, [R1+0x5abc] ;  /* 0x005abc0001167983 */ /* 0x002f220000300800 */
[C---:B------:R-:W-:Y:S02]  /*12990*/  ISETP.GT.U32.AND P5, PT, R247.reuse, R17, PT ;  /* 0x00000011f700720c */ /* 0x040fe40003fa4070 */
[C---:B------:R-:W-:Y:S02]  /*129a0*/  ISETP.GT.U32.AND P4, PT, R247.reuse, R16, PT ;  /* 0x00000010f700720c */ /* 0x040fe40003f84070 */
[----:B------:R-:W-:-:S05]  /*129b0*/  ISETP.GT.U32.AND P3, PT, R247, R15, PT ;  /* 0x0000000ff700720c */ /* 0x000fca0003f64070 */
[----:B------:R-:W-:-:S04]  /*129c0*/  @!P0 IMAD.IADD R18, R18, 0x1, -R247 ;  /* 0x0000000112128824 */ /* 0x000fc800078e0af7 */
[--C-:B------:R-:W-:Y:S02]  /*129d0*/  @!P5 IMAD.IADD R17, R17, 0x1, -R247.reuse ;  /* 0x000000011111d824 */ /* 0x100fe400078e0af7 */
[--C-:B------:R-:W-:Y:S01]  /*129e0*/  @!P4 IMAD.IADD R16, R16, 0x1, -R247.reuse ;  /* 0x000000011010c824 */ /* 0x100fe200078e0af7 */
[----:B------:R-:W-:Y:S01]  /*129f0*/  STL [R1+0x56c8], R11 ;  /* 0x0056c80b01007387 */ /* 0x000fe20000100800 */
[----:B------:R-:W-:Y:S01]  /*12a00*/  ISETP.GT.U32.AND P2, PT, R247, R7, PT ;  /* 0x00000007f700720c */ /* 0x000fe20003f44070 */
[----:B------:R-:W-:Y:S02]  /*12a10*/  @!P3 IMAD.IADD R15, R15, 0x1, -R247 ;  /* 0x000000010f0fb824 */ /* 0x000fe400078e0af7 */
[----:B------:R1:W-:Y:S01]  /*12a20*/  STL [R1+0x144], R21 ;  /* 0x0001441501007387 */ /* 0x0003e20000100800 */
[----:B------:R-:W-:-:S04]  /*12a30*/  IMAD.HI.U32 R240, R245, R239, RZ ;  /* 0x000000eff5f07227 */ /* 0x000fc800078e00ff */
[----:B------:R-:W-:Y:S01]  /*12a40*/  @!P1 IMAD.IADD R12, R12, 0x1, -R247 ;  /* 0x000000010c0c9824 */ /* 0x000fe200078e0af7 */
[----:B-1----:R-:W4:Y:S04]  /*12a50*/  LDL.LU R21, [R1+0x5ab8] ;  /* 0x005ab80001157983 */ /* 0x002f280000300800 */
[----:B------:R1:W-:Y:S01]  /*12a60*/  STL [R1+0x140], R20 ;  /* 0x0001401401007387 */ /* 0x0003e20000100800 */
[----:B------:R-:W-:-:S03]  /*12a70*/  IMAD.MOV R240, RZ, RZ, -R240 ;  /* 0x000000fffff07224 */ /* 0x000fc600078e0af0 */
[----:B-1----:R-:W4:Y:S04]  /*12a80*/  LDL.LU R20, [R1+0x5ab4] ;  /* 0x005ab40001147983 */ /* 0x002f280000300800 */
[----:B------:R1:W-:Y:S01]  /*12a90*/  STL [R1+0x13c], R241 ;  /* 0x00013cf101007387 */ /* 0x0003e20000100800 */
[----:B------:R-:W-:Y:S01]  /*12aa0*/  IMAD R239, R247, R240, R239 ;  /* 0x000000f0f7ef7224 */ /* 0x000fe200078e02ef */
[----:B------:R-:W-:Y:S01]  /*12ab0*/  IABS R240, R11 ;  /* 0x0000000b00f07213 */ /* 0x000fe20000000000 */
[----:B------:R-:W-:Y:S01]  /*12ac0*/  @!P2 IMAD.IADD R7, R7, 0x1, -R247 ;  /* 0x000000010707a824 */ /* 0x000fe200078e0af7 */
[----:B-1----:R-:W4:Y:S04]  /*12ad0*/  LDL.LU R241, [R1+0x5ab0] ;  /* 0x005ab00001f17983 */ /* 0x002f280000300800 */
[----:B------:R-:W-:Y:S04]  /*12ae0*/  STL [R1+0x138], R19 ;  /* 0x0001381301007387 */ /* 0x000fe80000100800 */
[----:B------:R-:W-:Y:S04]  /*12af0*/  STL [R1+0x134], R12 ;  /* 0x0001340c01007387 */ /* 0x000fe80000100800 */
[----:B------:R1:W-:Y:S02]  /*12b00*/  STL [R1+0x130], R10 ;  /* 0x0001300a01007387 */ /* 0x0003e40000100800 */
[----:B-1----:R-:W-:-:S02]  /*12b10*/  IMAD.MOV.U32 R10, RZ, RZ, R248 ;  /* 0x000000ffff0a7224 */ /* 0x002fc400078e00f8 */
[----:B------:R-:W4:Y:S04]  /*12b20*/  LDL.LU R248, [R1+0xf8] ;  /* 0x0000f80001f87983 */ /* 0x000f280000300800 */
[----:B------:R-:W4:Y:S04]  /*12b30*/  LDL.LU R12, [R1+0xf4] ;  /* 0x0000f400010c7983 */ /* 0x000f280000300800 */
[----:B------:R-:W4:Y:S01]  /*12b40*/  LDL.LU R11, [R1+0xf0] ;  /* 0x0000f000010b7983 */ /* 0x000f220000300800 */
[C---:B--2---:R-:W-:Y:S02]  /*12b50*/  ISETP.GT.U32.AND P6, PT, R247.reuse, R14, PT ;  /* 0x0000000ef700720c */ /* 0x044fe40003fc4070 */
[----:B---3--:R-:W-:-:S02]  /*12b60*/  ISETP.GT.U32.AND P0, PT, R247, R13, PT ;  /* 0x0000000df700720c */ /* 0x008fc40003f04070 */
[C---:B------:R-:W-:Y:S02]  /*12b70*/  ISETP.GT.U32.AND P5, PT, R247.reuse, R8, PT ;  /* 0x00000008f700720c */ /* 0x040fe40003fa4070 */
[----:B------:R-:W-:-:S07]  /*12b80*/  ISETP.GT.U32.AND P4, PT, R247, R6, PT ;  /* 0x00000006f700720c */ /* 0x000fce0003f84070 */
[--C-:B------:R-:W-:Y:S01]  /*12b90*/  @!P6 IMAD.IADD R14, R14, 0x1, -R247.reuse ;  /* 0x000000010e0ee824 */ /* 0x100fe200078e0af7 */
[----:B------:R-:W-:Y:S01]  /*12ba0*/  ISETP.GT.U32.AND P6, PT, R247, R18, PT ;  /* 0x00000012f700720c */ /* 0x000fe20003fc4070 */
[--C-:B------:R-:W-:Y:S01]  /*12bb0*/  @!P0 IMAD.IADD R13, R13, 0x1, -R247.reuse ;  /* 0x000000010d0d8824 */ /* 0x100fe200078e0af7 */
[C---:B------:R-:W-:Y:S02]  /*12bc0*/  ISETP.GT.U32.AND P0, PT, R247.reuse, R17, PT ;  /* 0x00000011f700720c */ /* 0x040fe40003f04070 */
[C---:B------:R-:W-:Y:S01]  /*12bd0*/  ISETP.GT.U32.AND P3, PT, R247.reuse, R5, PT ;  /* 0x00000005f700720c */ /* 0x040fe20003f64070 */
[--C-:B------:R-:W-:Y:S01]  /*12be0*/  @!P5 IMAD.IADD R8, R8, 0x1, -R247.reuse ;  /* 0x000000010808d824 */ /* 0x100fe200078e0af7 */
[C---:B------:R-:W-:Y:S01]  /*12bf0*/  ISETP.GT.U32.AND P5, PT, R247.reuse, R16, PT ;  /* 0x00000010f700720c */ /* 0x040fe20003fa4070 */
[----:B------:R-:W-:Y:S01]  /*12c00*/  @!P4 IMAD.IADD R6, R6, 0x1, -R247 ;  /* 0x000000010606c824 */ /* 0x000fe200078e0af7 */
[----:B------:R-:W-:-:S05]  /*12c10*/  ISETP.GT.U32.AND P4, PT, R247, R15, PT ;  /* 0x0000000ff700720c */ /* 0x000fca0003f84070 */
[--C-:B------:R-:W-:Y:S02]  /*12c20*/  @!P6 IMAD.IADD R18, R18, 0x1, -R247.reuse ;  /* 0x000000011212e824 */ /* 0x100fe400078e0af7 */
[--C-:B------:R-:W-:Y:S02]  /*12c30*/  @!P0 IMAD.IADD R17, R17, 0x1, -R247.reuse ;  /* 0x0000000111118824 */ /* 0x100fe400078e0af7 */
[--C-:B------:R-:W-:Y:S01]  /*12c40*/  @!P3 IMAD.IADD R5, R5, 0x1, -R247.reuse ;  /* 0x000000010505b824 */ /* 0x100fe200078e0af7 */
[----:B------:R-:W-:Y:S01]  /*12c50*/  ISETP.GT.U32.AND P3, PT, R247, R7, PT ;  /* 0x00000007f700720c */ /* 0x000fe20003f64070 */
[--C-:B------:R-:W-:Y:S01]  /*12c60*/  @!P5 IMAD.IADD R16, R16, 0x1, -R247.reuse ;  /* 0x000000011010d824 */ /* 0x100fe200078e0af7 */
[----:B------:R1:W-:Y:S01]  /*12c70*/  STL [R1+0x12c], R18 ;  /* 0x00012c1201007387 */ /* 0x0003e20000100800 */
[----:B------:R-:W-:-:S03]  /*12c80*/  @!P4 IMAD.IADD R15, R15, 0x1, -R247 ;  /* 0x000000010f0fc824 */ /* 0x000fc600078e0af7 */
[----:B------:R2:W-:Y:S04]  /*12c90*/  STL [R1+0x128], R17 ;  /* 0x0001281101007387 */ /* 0x0005e80000100800 */
[----:B------:R3:W-:Y:S04]  /*12ca0*/  STL [R1+0x124], R16 ;  /* 0x0001241001007387 */ /* 0x0007e80000100800 */
[----:B------:R3:W-:Y:S04]  /*12cb0*/  STL [R1+0x120], R15 ;  /* 0x0001200f01007387 */ /* 0x0007e80000100800 */
[----:B------:R-:W4:Y:S04]  /*12cc0*/  LDL.LU R19, [R1+0xe0] ;  /* 0x0000e00001137983 */ /* 0x000f280000300800 */
[----:B-1----:R-:W4:Y:S04]  /*12cd0*/  LDL.LU R18, [R1+0xdc] ;  /* 0x0000dc0001127983 */ /* 0x002f280000300800 */
[----:B--2---:R-:W2:Y:S04]  /*12ce0*/  LDL.LU R17, [R1+0xd8] ;  /* 0x0000d80001117983 */ /* 0x004ea80000300800 */
[----:B---3--:R-:W3:Y:S01]  /*12cf0*/  LDL.LU R16, [R1+0xd4] ;  /* 0x0000d40001107983 */ /* 0x008ee20000300800 */
[----:B------:R-:W-:-:S05]  /*12d00*/  @!P3 IMAD.IADD R7, R7, 0x1, -R247 ;  /* 0x000000010707b824 */ /* 0x000fca00078e0af7 */
[----:B------:R1:W-:Y:S04]  /*12d10*/  STL [R1+0x11c], R7 ;  /* 0x00011c0701007387 */ /* 0x0003e80000100800 */
[----:B------:R-:W3:Y:S04]  /*12d20*/  LDL.LU R15, [R1+0xd0] ;  /* 0x0000d000010f7983 */ /* 0x000ee80000300800 */
[----:B-1----:R-:W3:Y:S01]  /*12d30*/  LDL.LU R7, [R1+0xcc] ;  /* 0x0000cc0001077983 */ /* 0x002ee20000300800 */
[C---:B------:R-:W-:Y:S02]  /*12d40*/  ISETP.GT.U32.AND P1, PT, R247.reuse, R249, PT ;  /* 0x000000f9f700720c */ /* 0x040fe40003f24070 */
[----:B----4-:R-:W-:-:S11]  /*12d50*/  ISETP.GT.U32.AND P2, PT, R247, R3, PT ;  /* 0x00000003f700720c */ /* 0x010fd60003f44070 */
[--C-:B------:R-:W-:Y:S01]  /*12d60*/  @!P1 IMAD.IADD R249, R249, 0x1, -R247.reuse ;  /* 0x00000001f9f99824 */ /* 0x100fe200078e0af7 */
[C---:B------:R-:W-:Y:S02]  /*12d70*/  ISETP.GT.U32.AND P1, PT, R247.reuse, R251, PT ;  /* 0x000000fbf700720c */ /* 0x040fe40003f24070 */
[----:B------:R-:W-:Y:S01]  /*12d80*/  ISETP.GT.U32.AND P5, PT, R247, R8, PT ;  /* 0x00000008f700720c */ /* 0x000fe20003fa4070 */
[----:B------:R-:W-:Y:S01]  /*12d90*/  @!P2 IMAD.IADD R3, R3, 0x1, -R247 ;  /* 0x000000010303a824 */ /* 0x000fe200078e0af7 */
[C---:B------:R-:W-:Y:S02]  /*12da0*/  ISETP.GT.U32.AND P0, PT, R247.reuse, R13, PT ;  /* 0x0000000df700720c */ /* 0x040fe40003f04070 */
[----:B------:R-:W-:-:S07]  /*12db0*/  ISETP.GT.U32.AND P2, PT, R247, R249, PT ;  /* 0x000000f9f700720c */ /* 0x000fce0003f44070 */
[--C-:B------:R-:W-:Y:S01]  /*12dc0*/  @!P1 IMAD.IADD R251, R251, 0x1, -R247.reuse ;  /* 0x00000001fbfb9824 */ /* 0x100fe200078e0af7 */
[C---:B------:R-:W-:Y:S02]  /*12dd0*/  ISETP.GT.U32.AND P1, PT, R247.reuse, R14, PT ;  /* 0x0000000ef700720c */ /* 0x040fe40003f24070 */
[C---:B------:R-:W-:Y:S02]  /*12de0*/  ISETP.GT.U32.AND P4, PT, R247.reuse, R6, PT ;  /* 0x00000006f700720c */ /* 0x040fe40003f84070 */
[----:B------:R-:W-:Y:S01]  /*12df0*/  ISETP.GT.U32.AND P6, PT, R247, R251, PT ;  /* 0x000000fbf700720c */ /* 0x000fe20003fc4070 */
[--C-:B------:R-:W-:Y:S02]  /*12e00*/  @!P5 IMAD.IADD R8, R8, 0x1, -R247.reuse ;  /* 0x000000010808d824 */ /* 0x100fe400078e0af7 */
[----:B------:R-:W-:-:S06]  /*12e10*/  @!P0 IMAD.IADD R13, R13, 0x1, -R247 ;  /* 0x000000010d0d8824 */ /* 0x000fcc00078e0af7 */
[--C-:B------:R-:W-:Y:S02]  /*12e20*/  @!P1 IMAD.IADD R14, R14, 0x1, -R247.reuse ;  /* 0x000000010e0e9824 */ /* 0x100fe400078e0af7 */
[--C-:B------:R-:W-:Y:S01]  /*12e30*/  @!P2 IMAD.IADD R249, R249, 0x1, -R247.reuse ;  /* 0x00000001f9f9a824 */ /* 0x100fe200078e0af7 */
[C---:B------:R-:W-:Y:S01]  /*12e40*/  ISETP.GT.U32.AND P3, PT, R247.reuse, R5, PT ;  /* 0x00000005f700720c */ /* 0x040fe20003f64070 */
[--C-:B------:R-:W-:Y:S01]  /*12e50*/  @!P4 IMAD.IADD R6, R6, 0x1, -R247.reuse ;  /* 0x000000010606c824 */ /* 0x100fe200078e0af7 */
[----:B------:R-:W-:Y:S02]  /*12e60*/  ISETP.GT.U32.AND P4, PT, R247, R250, PT ;  /* 0x000000faf700720c */ /* 0x000fe40003f84070 */
[----:B------:R1:W-:Y:S01]  /*12e70*/  STL [R1+0x118], R249 ;  /* 0x000118f901007387 */ /* 0x0003e20000100800 */
[--C-:B------:R-:W-:Y:S01]  /*12e80*/  @!P6 IMAD.IADD R251, R251, 0x1, -R247.reuse ;  /* 0x00000001fbfbe824 */ /* 0x100fe200078e0af7 */
[----:B------:R-:W-:Y:S02]  /*12e90*/  ISETP.GT.U32.AND P2, PT, R247, R3, PT ;  /* 0x00000003f700720c */ /* 0x000fe40003f44070 */
[----:B-1----:R-:W4:Y:S05]  /*12ea0*/  LDL.LU R249, [R1+0xc8] ;  /* 0x0000c80001f97983 */ /* 0x002f2a0000300800 */
[--C-:B------:R-:W-:Y:S01]  /*12eb0*/  @!P3 IMAD.IADD R5, R5, 0x1, -R247.reuse ;  /* 0x000000010505b824 */ /* 0x100fe200078e0af7 */
[----:B------:R-:W-:Y:S01]  /*12ec0*/  ISETP.GT.U32.AND P3, PT, R247, R10, PT ;  /* 0x0000000af700720c */ /* 0x000fe20003f64070 */
[--C-:B------:R-:W-:Y:S01]  /*12ed0*/  @!P4 IMAD.IADD R250, R250, 0x1, -R247.reuse ;  /* 0x00000001fafac824 */ /* 0x100fe200078e0af7 */
[----:B------:R-:W-:Y:S03]  /*12ee0*/  STL [R1+0x114], R14 ;  /* 0x0001140e01007387 */ /* 0x000fe60000100800 */
[--C-:B------:R-:W-:Y:S01]  /*12ef0*/  @!P2 IMAD.IADD R3, R3, 0x1, -R247.reuse ;  /* 0x000000010303a824 */ /* 0x100fe200078e0af7 */
[----:B------:R-:W-:Y:S01]  /*12f00*/  ISETP.GT.U32.AND P2, PT, R247, R9, PT ;  /* 0x00000009f700720c */ /* 0x000fe20003f44070 */
[----:B------:R-:W-:Y:S04]  /*12f10*/  STL [R1+0x110], R13 ;  /* 0x0001100d01007387 */ /* 0x000fe80000100800 */
[----:B------:R-:W-:Y:S02]  /*12f20*/  STL [R1+0x10c], R8 ;  /* 0x00010c0801007387 */ /* 0x000fe40000100800 */
[----:B------:R-:W-:-:S02]  /*12f30*/  @!P3 IMAD.IADD R10, R10, 0x1, -R247 ;  /* 0x000000010a0ab824 */ /* 0x000fc400078e0af7 */
[----:B------:R1:W-:Y:S04]  /*12f40*/  STL [R1+0x108], R6 ;  /* 0x0001080601007387 */ /* 0x0003e80000100800 */
[----:B------:R-:W-:Y:S04]  /*12f50*/  STL [R1+0x104], R5 ;  /* 0x0001040501007387 */ /* 0x000fe80000100800 */
[----:B------:R-:W-:Y:S01]  /*12f60*/  STL [R1+0x100], R3 ;  /* 0x0001000301007387 */ /* 0x000fe20000100800 */
[C---:B------:R-:W-:Y:S02]  /*12f70*/  ISETP.GT.U32.AND P1, PT, R247.reuse, R248, PT ;  /* 0x000000f8f700720c */ /* 0x040fe40003f24070 */
[----:B------:R-:W-:-:S02]  /*12f80*/  ISETP.GT.U32.AND P0, PT, R247, R12, PT ;  /* 0x0000000cf700720c */ /* 0x000fc40003f04070 */
[----:B------:R-:W-:-:S09]  /*12f90*/  ISETP.GT.U32.AND P5, PT, R247, R11, PT ;  /* 0x0000000bf700720c */ /* 0x000fd20003fa4070 */
[--C-:B------:R-:W-:Y:S02]  /*12fa0*/  @!P1 IMAD.IADD R248, R248, 0x1, -R247.reuse ;  /* 0x00000001f8f89824 */ /* 0x100fe400078e0af7 */
[--C-:B------:R-:W-:Y:S02]  /*12fb0*/  @!P0 IMAD.IADD R12, R12, 0x1, -R247.reuse ;  /* 0x000000010c0c8824 */ /* 0x100fe400078e0af7 */
[--C-:B------:R-:W-:Y:S01]  /*12fc0*/  @!P5 IMAD.IADD R11, R11, 0x1, -R247.reuse ;  /* 0x000000010b0bd824 */ /* 0x100fe200078e0af7 */
[----:B------:R1:W-:Y:S04]  /*12fd0*/  STL [R1+0xfc], R251 ;  /* 0x0000fcfb01007387 */ /* 0x0003e80000100800 */
[----:B-1----:R-:W4:Y:S01]  /*12fe0*/  LDL.LU R6, [R1+0xc4] ;  /* 0x0000c40001067983 */ /* 0x002f220000300800 */
[----:B------:R-:W-:-:S02]  /*12ff0*/  @!P2 IMAD.IADD R9, R9, 0x1, -R247 ;  /* 0x000000010909a824 */ /* 0x000fc400078e0af7 */
[----:B------:R-:W-:Y:S02]  /*13000*/  IMAD.MOV.U32 R251, RZ, RZ, R244 ;  /* 0x000000fffffb7224 */ /* 0x000fe400078e00f4 */
[----:B------:R-:W4:Y:S04]  /*13010*/  LDL.LU R244, [R1+0xc0] ;  /* 0x0000c00001f47983 */ /* 0x000f280000300800 */
[----:B------:R-:W4:Y:S04]  /*13020*/  LDL.LU R5, [R1+0xbc] ;  /* 0x0000bc0001057983 */ /* 0x000f280000300800 */
[----:B------:R-:W4:Y:S01]  /*13030*/  LDL.LU R3, [R1+0xb8] ;  /* 0x0000b80001037983 */ /* 0x000f220000300800 */
[----:B------:R-:W-:-:S02]  /*13040*/  ISETP.GT.U32.AND P6, PT, R247, R19, PT ;  /* 0x00000013f700720c */ /* 0x000fc40003fc4070 */
[C---:B------:R-:W-:Y:S02]  /*13050*/  ISETP.GT.U32.AND P1, PT, R247.reuse, R18, PT ;  /* 0x00000012f700720c */ /* 0x040fe40003f24070 */
[C---:B--2---:R-:W-:Y:S02]  /*13060*/  ISETP.GT.U32.AND P0, PT, R247.reuse, R17, PT ;  /* 0x00000011f700720c */ /* 0x044fe40003f04070 */
[----:B---3--:R-:W-:-:S07]  /*13070*/  ISETP.GT.U32.AND P5, PT, R247, R16, PT ;  /* 0x00000010f700720c */ /* 0x008fce0003fa4070 */
[--C-:B------:R-:W-:Y:S01]  /*13080*/  @!P6 IMAD.IADD R19, R19, 0x1, -R247.reuse ;  /* 0x000000011313e824 */ /* 0x100fe200078e0af7 */
[C---:B------:R-:W-:Y:S01]  /*13090*/  ISETP.GT.U32.AND P6, PT, R247.reuse, R248, PT ;  /* 0x000000f8f700720c */ /* 0x040fe20003fc4070 */
[--C-:B------:R-:W-:Y:S01]  /*130a0*/  @!P1 IMAD.IADD R18, R18, 0x1, -R247.reuse ;  /* 0x0000000112129824 */ /* 0x100fe200078e0af7 */
[C---:B------:R-:W-:Y:S02]  /*130b0*/  ISETP.GT.U32.AND P1, PT, R247.reuse, R12, PT ;  /* 0x0000000cf700720c */ /* 0x040fe40003f24070 */
[C---:B------:R-:W-:Y:S01]  /*130c0*/  ISETP.GT.U32.AND P4, PT, R247.reuse, R15, PT ;  /* 0x0000000ff700720c */ /* 0x040fe20003f84070 */
[--C-:B------:R-:W-:Y:S01]  /*130d0*/  @!P5 IMAD.IADD R16, R16, 0x1, -R247.reuse ;  /* 0x000000011010d824 */ /* 0x100fe200078e0af7 */
[----:B------:R-:W-:Y:S01]  /*130e0*/  ISETP.GT.U32.AND P5, PT, R247, R250, PT ;  /* 0x000000faf700720c */ /* 0x000fe20003fa4070 */
[----:B------:R-:W-:Y:S01]  /*130f0*/  @!P0 IMAD.IADD R17, R17, 0x1, -R247 ;  /* 0x0000000111118824 */ /* 0x000fe200078e0af7 */
[C---:B------:R-:W-:Y:S02]  /*13100*/  ISETP.GT.U32.AND P0, PT, R247.reuse, R11, PT ;  /* 0x0000000bf700720c */ /* 0x040fe40003f04070 */
[----:B------:R-:W-:-:S03]  /*13110*/  ISETP.GT.U32.AND P3, PT, R247, R7, PT ;  /* 0x00000007f700720c */ /* 0x000fc60003f64070 */
[----:B------:R-:W-:-:S04]  /*13120*/  @!P6 IMAD.IADD R248, R248, 0x1, -R247 ;  /* 0x00000001f8f8e824 */ /* 0x000fc800078e0af7 */
[--C-:B------:R-:W-:Y:S01]  /*13130*/  @!P4 IMAD.IADD R15, R15, 0x1, -R247.reuse ;  /* 0x000000010f0fc824 */ /* 0x100fe200078e0af7 */
[----:B------:R-:W-:Y:S01]  /*13140*/  ISETP.GT.U32.AND P4, PT, R247, R10, PT ;  /* 0x0000000af700720c */ /* 0x000fe20003f84070 */
[--C-:B------:R-:W-:Y:S02]  /*13150*/  @!P1 IMAD.IADD R12, R12, 0x1, -R247.reuse ;  /* 0x000000010c0c9824 */ /* 0x100fe400078e0af7 */
[--C-:B------:R-:W-:Y:S01]  /*13160*/  @!P5 IMAD.IADD R250, R250, 0x1, -R247.reuse ;  /* 0x00000001fafad824 */ /* 0x100fe200078e0af7 */
[----:B------:R1:W-:Y:S01]  /*13170*/  STL [R1+0xf8], R248 ;  /* 0x0000f8f801007387 */ /* 0x0003e20000100800 */
[--C-:B------:R-:W-:Y:S02]  /*13180*/  @!P0 IMAD.IADD R11, R11, 0x1, -R247.reuse ;  /* 0x000000010b0b8824 */ /* 0x100fe400078e0af7 */
[--C-:B------:R-:W-:Y:S01]  /*13190*/  @!P3 IMAD.IADD R7, R7, 0x1, -R247.reuse ;  /* 0x000000010707b824 */ /* 0x100fe200078e0af7 */
[----:B------:R-:W-:Y:S01]  /*131a0*/  ISETP.GT.U32.AND P3, PT, R247, R9, PT ;  /* 0x00000009f700720c */ /* 0x000fe20003f64070 */
[----:B-1----:R-:W2:Y:S04]  /*131b0*/  LDL.LU R248, [R1+0xb4] ;  /* 0x0000b40001f87983 */ /* 0x002ea80000300800 */
[----:B------:R-:W-:Y:S04]  /*131c0*/  STL [R1+0xf4], R12 ;  /* 0x0000f40c01007387 */ /* 0x000fe80000100800 */
[----:B------:R1:W-:Y:S01]  /*131d0*/  STL [R1+0xec], R250 ;  /* 0x0000ecfa01007387 */ /* 0x0003e20000100800 */
[----:B------:R-:W-:-:S03]  /*131e0*/  @!P4 IMAD.IADD R10, R10, 0x1, -R247 ;  /* 0x000000010a0ac824 */ /* 0x000fc600078e0af7 */
[----:B------:R3:W-:Y:S01]  /*131f0*/  STL [R1+0xf0], R11 ;  /* 0x0000f00b01007387 */ /* 0x0007e20000100800 */
[----:B-1----:R-:W-:Y:S02]  /*13200*/  IMAD.MOV.U32 R250, RZ, RZ, R251 ;  /* 0x000000fffffa7224 */ /* 0x002fe400078e00fb */
[----:B------:R-:W-:Y:S02]  /*13210*/  IMAD.MOV.U32 R251, RZ, RZ, R243 ;  /* 0x000000fffffb7224 */ /* 0x000fe400078e00f3 */
[----:B------:R-:W-:Y:S02]  /*13220*/  IMAD.MOV.U32 R243, RZ, RZ, R242 ;  /* 0x000000fffff37224 */ /* 0x000fe400078e00f2 */
[----:B------:R-:W2:Y:S04]  /*13230*/  LDL.LU R242, [R1+0xac] ;  /* 0x0000ac0001f27983 */ /* 0x000ea80000300800 */
[----:B------:R-:W2:Y:S04]  /*13240*/  LDL.LU R14, [R1+0xa8] ;  /* 0x0000a800010e7983 */ /* 0x000ea80000300800 */
[----:B------:R-:W2:Y:S04]  /*13250*/  LDL.LU R13, [R1+0xa4] ;  /* 0x0000a400010d7983 */ /* 0x000ea80000300800 */
[----:B------:R1:W-:Y:S04]  /*13260*/  STL [R1+0xe8], R10 ;  /* 0x0000e80a01007387 */ /* 0x0003e80000100800 */
[----:B------:R-:W2:Y:S01]  /*13270*/  LDL.LU R12, [R1+0xa0] ;  /* 0x0000a000010c7983 */ /* 0x000ea20000300800 */
[----:B------:R-:W-:-:S03]  /*13280*/  @!P3 IMAD.IADD R9, R9, 0x1, -R247 ;  /* 0x000000010909b824 */ /* 0x000fc600078e0af7 */
[----:B---3--:R-:W3:Y:S04]  /*13290*/  LDL.LU R11, [R1+0x9c] ;  /* 0x00009c00010b7983 */ /* 0x008ee80000300800 */
[----:B-1----:R-:W3:Y:S04]  /*132a0*/  LDL.LU R10, [R1+0x98] ;  /* 0x00009800010a7983 */ /* 0x002ee80000300800 */
[----:B------:R1:W-:Y:S04]  /*132b0*/  STL [R1+0xe4], R9 ;  /* 0x0000e40901007387 */ /* 0x0003e80000100800 */
[----:B-1----:R-:W3:Y:S01]  /*132c0*/  LDL.LU R9, [R1+0x94] ;  /* 0x0000940001097983 */ /* 0x002ee20000300800 */
[----:B----4-:R-:W-:-:S02]  /*132d0*/  ISETP.GT.U32.AND P2, PT, R247, R249, PT ;  /* 0x000000f9f700720c */ /* 0x010fc40003f44070 */
[C---:B------:R-:W-:Y:S02]  /*132e0*/  ISETP.GT.U32.AND P1, PT, R247.reuse, R18, PT ;  /* 0x00000012f700720c */ /* 0x040fe40003f24070 */
[----:B------:R-:W-:-:S09]  /*132f0*/  ISETP.GT.U32.AND P0, PT, R247, R17, PT ;  /* 0x00000011f700720c */ /* 0x000fd20003f04070 */
[--C-:B------:R-:W-:Y:S01]  /*13300*/  @!P2 IMAD.IADD R249, R249, 0x1, -R247.reuse ;  /* 0x00000001f9f9a824 */ /* 0x100fe200078e0af7 */
[C---:B------:R-:W-:Y:S02]  /*13310*/  ISETP.GT.U32.AND P2, PT, R247.reuse, R19, PT ;  /* 0x00000013f700720c */ /* 0x040fe40003f44070 */
[C---:B------:R-:W-:Y:S02]  /*13320*/  ISETP.GT.U32.AND P5, PT, R247.reuse, R16, PT ;  /* 0x00000010f700720c */ /* 0x040fe40003fa4070 */
[C---:B------:R-:W-:Y:S02]  /*13330*/  ISETP.GT.U32.AND P6, PT, R247.reuse, R249, PT ;  /* 0x000000f9f700720c */ /* 0x040fe40003fc4070 */
[C---:B------:R-:W-:Y:S01]  /*13340*/  ISETP.GT.U32.AND P4, PT, R247.reuse, R15, PT ;  /* 0x0000000ff700720c */ /* 0x040fe20003f84070 */
[----:B------:R-:W-:Y:S01]  /*13350*/  @!P1 IMAD.IADD R18, R18, 0x1, -R247 ;  /* 0x0000000112129824 */ /* 0x000fe200078e0af7 */
[----:B------:R-:W-:-:S05]  /*13360*/  ISETP.GT.U32.AND P3, PT, R247, R7, PT ;  /* 0x00000007f700720c */ /* 0x000fca0003f64070 */
[--C-:B------:R-:W-:Y:S02]  /*13370*/  @!P2 IMAD.IADD R19, R19, 0x1, -R247.reuse ;  /* 0x000000011313a824 */ /* 0x100fe400078e0af7 */
[----:B------:R-:W-:Y:S02]  /*13380*/  @!P0 IMAD.IADD R17, R17, 0x1, -R247 ;  /* 0x0000000111118824 */ /* 0x000fe400078e0af7 */
[----:B------:R-:W-:Y:S02]  /*13390*/  IMAD.MOV.U32 R8, RZ, RZ, R241 ;  /* 0x000000ffff087224 */ /* 0x000fe400078e00f1 */
[--C-:B------:R-:W-:Y:S02]  /*133a0*/  @!P5 IMAD.IADD R16, R16, 0x1, -R247.reuse ;  /* 0x000000011010d824 */ /* 0x100fe400078e0af7 */
[--C-:B------:R-:W-:Y:S02]  /*133b0*/  @!P6 IMAD.IADD R249, R249, 0x1, -R247.reuse ;  /* 0x00000001f9f9e824 */ /* 0x100fe400078e0af7 */
[----:B------:R-:W-:-:S02]  /*133c0*/  @!P4 IMAD.IADD R15, R15, 0x1, -R247 ;  /* 0x000000010f0fc824 */ /* 0x000fc400078e0af7 */
[----:B------:R-:W-:Y:S01]  /*133d0*/  @!P3 IMAD.IADD R7, R7, 0x1, -R247 ;  /* 0x000000010707b824 */ /* 0x000fe200078e0af7 */
[C---:B------:R-:W-:Y:S02]  /*133e0*/  ISETP.GT.U32.AND P3, PT, R247.reuse, R8, PT ;  /* 0x00000008f700720c */ /* 0x040fe40003f64070 */
[C---:B------:R-:W-:Y:S02]  /*133f0*/  ISETP.GT.U32.AND P2, PT, R247.reuse, R6, PT ;  /* 0x00000006f700720c */ /* 0x040fe40003f44070 */
[C---:B------:R-:W-:Y:S02]  /*13400*/  ISETP.GT.U32.AND P1, PT, R247.reuse, R244, PT ;  /* 0x000000f4f700720c */ /* 0x040fe40003f24070 */
[----:B------:R-:W-:-:S09]  /*13410*/  ISETP.GT.U32.AND P0, PT, R247, R5, PT ;  /* 0x00000005f700720c */ /* 0x000fd20003f04070 */
[--C-:B------:R-:W-:Y:S01]  /*13420*/  @!P2 IMAD.IADD R6, R6, 0x1, -R247.reuse ;  /* 0x000000010606a824 */ /* 0x100fe200078e0af7 */
[----:B------:R-:W-:Y:S01]  /*13430*/  ISETP.GT.U32.AND P5, PT, R247, R3, PT ;  /* 0x00000003f700720c */ /* 0x000fe20003fa4070 */
[--C-:B------:R-:W-:Y:S01]  /*13440*/  @!P1 IMAD.IADD R244, R244, 0x1, -R247.reuse ;  /* 0x00000001f4f49824 */ /* 0x100fe200078e0af7 */
[----:B------:R1:W-:Y:S01]  /*13450*/  STL [R1+0xe0], R19 ;  /* 0x0000e01301007387 */ /* 0x0003e20000100800 */
[----:B------:R-:W-:-:S10]  /*13460*/  @!P0 IMAD.IADD R5, R5, 0x1, -R247 ;  /* 0x0000000105058824 */ /* 0x000fd400078e0af7 */
[--C-:B------:R-:W-:Y:S01]  /*13470*/  @!P5 IMAD.IADD R3, R3, 0x1, -R247.reuse ;  /* 0x000000010303d824 */ /* 0x100fe200078e0af7 */
[----:B-1----:R-:W4:Y:S04]  /*13480*/  LDL.LU R19, [R1+0x5aac] ;  /* 0x005aac0001137983 */ /* 0x002f280000300800 */
[----:B------:R1:W-:Y:S01]  /*13490*/  STL [R1+0xdc], R18 ;  /* 0x0000dc1201007387 */ /* 0x0003e20000100800 */
[----:B------:R-:W-:-:S03]  /*134a0*/  @!P3 IMAD.IADD R8, R8, 0x1, -R247 ;  /* 0x000000010808b824 */ /* 0x000fc600078e0af7 */
[----:B-1----:R-:W4:Y:S04]  /*134b0*/  LDL.LU R18, [R1+0x5aa8] ;  /* 0x005aa80001127983 */ /* 0x002f280000300800 */
[----:B------:R1:W-:Y:S04]  /*134c0*/  STL [R1+0xd8], R17 ;  /* 0x0000d81101007387 */ /* 0x0003e80000100800 */
[----:B-1----:R-:W4:Y:S04]  /*134d0*/  LDL.LU R17, [R1+0x5aa4] ;  /* 0x005aa40001117983 */ /* 0x002f280000300800 */
[----:B------:R1:W-:Y:S04]  /*134e0*/  STL [R1+0xd4], R16 ;  /* 0x0000d41001007387 */ /* 0x0003e80000100800 */
[----:B-1----:R-:W4:Y:S04]  /*134f0*/  LDL.LU R16, [R1+0x5aa0] ;  /* 0x005aa00001107983 */ /* 0x002f280000300800 */
[----:B------:R1:W-:Y:S04]  /*13500*/  STL [R1+0xd0], R15 ;  /* 0x0000d00f01007387 */ /* 0x0003e80000100800 */
[----:B-1----:R-:W4:Y:S04]  /*13510*/  LDL.LU R15, [R1+0x5a9c] ;  /* 0x005a9c00010f7983 */ /* 0x002f280000300800 */
[----:B------:R-:W-:Y:S04]  /*13520*/  STL [R1+0xcc], R7 ;  /* 0x0000cc0701007387 */ /* 0x000fe80000100800 */
[----:B------:R1:W-:Y:S04]  /*13530*/  STL [R1+0xc8], R249 ;  /* 0x0000c8f901007387 */ /* 0x0003e80000100800 */
[----:B-1----:R-:W4:Y:S01]  /*13540*/  LDL.LU R249, [R1+0x90] ;  /* 0x0000900001f97983 */ /* 0x002f220000300800 */
[----:B--2---:R-:W-:-:S02]  /*13550*/  ISETP.GT.U32.AND P4, PT, R247, R248, PT ;  /* 0x000000f8f700720c */ /* 0x004fc40003f84070 */
[C---:B------:R-:W-:Y:S02]  /*13560*/  ISETP.GT.U32.AND P6, PT, R247.reuse, R242, PT ;  /* 0x000000f2f700720c */ /* 0x040fe40003fc4070 */
[C---:B------:R-:W-:Y:S02]  /*13570*/  ISETP.GT.U32.AND P2, PT, R247.reuse, R14, PT ;  /* 0x0000000ef700720c */ /* 0x040fe40003f44070 */
[C---:B------:R-:W-:Y:S02]  /*13580*/  ISETP.GT.U32.AND P1, PT, R247.reuse, R13, PT ;  /* 0x0000000df700720c */ /* 0x040fe40003f24070 */
[----:B------:R-:W-:-:S07]  /*13590*/  ISETP.GT.U32.AND P0, PT, R247, R12, PT ;  /* 0x0000000cf700720c */ /* 0x000fce0003f04070 */
[--C-:B------:R-:W-:Y:S01]  /*135a0*/  @!P6 IMAD.IADD R242, R242, 0x1, -R247.reuse ;  /* 0x00000001f2f2e824 */ /* 0x100fe200078e0af7 */
[C---:B------:R-:W-:Y:S01]  /*135b0*/  ISETP.GT.U32.AND P6, PT, R247.reuse, R6, PT ;  /* 0x00000006f700720c */ /* 0x040fe20003fc4070 */
[--C-:B------:R-:W-:Y:S01]  /*135c0*/  @!P2 IMAD.IADD R14, R14, 0x1, -R247.reuse ;  /* 0x000000010e0ea824 */ /* 0x100fe200078e0af7 */
[C---:B---3--:R-:W-:Y:S01]  /*135d0*/  ISETP.GT.U32.AND P5, PT, R247.reuse, R11, PT ;  /* 0x0000000bf700720c */ /* 0x048fe20003fa4070 */
[--C-:B------:R-:W-:Y:S01]  /*135e0*/  @!P4 IMAD.IADD R248, R248, 0x1, -R247.reuse ;  /* 0x00000001f8f8c824 */ /* 0x100fe200078e0af7 */
[C---:B------:R-:W-:Y:S02]  /*135f0*/  ISETP.GT.U32.AND P2, PT, R247.reuse, R244, PT ;  /* 0x000000f4f700720c */ /* 0x040fe40003f44070 */
[----:B------:R-:W-:Y:S01]  /*13600*/  ISETP.GT.U32.AND P4, PT, R247, R10, PT ;  /* 0x0000000af700720c */ /* 0x000fe20003f84070 */
[--C-:B------:R-:W-:Y:S01]  /*13610*/  @!P1 IMAD.IADD R13, R13, 0x1, -R247.reuse ;  /* 0x000000010d0d9824 */ /* 0x100fe200078e0af7 */
[C---:B------:R-:W-:Y:S01]  /*13620*/  ISETP.GT.U32.AND P1, PT, R247.reuse, R5, PT ;  /* 0x00000005f700720c */ /* 0x040fe20003f24070 */
[----:B------:R-:W-:Y:S01]  /*13630*/  @!P0 IMAD.IADD R12, R12, 0x1, -R247 ;  /* 0x000000010c0c8824 */ /* 0x000fe200078e0af7 */
[----:B------:R-:W-:-:S02]  /*13640*/  ISETP.GT.U32.AND P0, PT, R247, R3, PT ;  /* 0x00000003f700720c */ /* 0x000fc40003f04070 */
[----:B------:R-:W-:-:S03]  /*13650*/  ISETP.GT.U32.AND P3, PT, R247, R9, PT ;  /* 0x00000009f700720c */ /* 0x000fc60003f64070 */
[--C-:B------:R-:W-:Y:S01]  /*13660*/  @!P5 IMAD.IADD R11, R11, 0x1, -R247.reuse ;  /* 0x000000010b0bd824 */ /* 0x100fe200078e0af7 */
[C---:B------:R-:W-:Y:S01]  /*13670*/  ISETP.GT.U32.AND P5, PT, R247.reuse, R248, PT ;  /* 0x000000f8f700720c */ /* 0x040fe20003fa4070 */
[--C-:B------:R-:W-:Y:S02]  /*13680*/  @!P6 IMAD.IADD R6, R6, 0x1, -R247.reuse ;  /* 0x000000010606e824 */ /* 0x100fe400078e0af7 */
[--C-:B------:R-:W-:Y:S02]  /*13690*/  @!P2 IMAD.IADD R244, R244, 0x1, -R247.reuse ;  /* 0x00000001f4f4a824 */ /* 0x100fe400078e0af7 */
[--C-:B------:R-:W-:Y:S01]  /*136a0*/  @!P4 IMAD.IADD R10, R10, 0x1, -R247.reuse ;  /* 0x000000010a0ac824 */ /* 0x100fe200078e0af7 */
[----:B------:R-:W-:Y:S01]  /*136b0*/  ISETP.GT.U32.AND P4, PT, R247, R8, PT ;  /* 0x00000008f700720c */ /* 0x000fe20003f84070 */
[----:B------:R-:W-:Y:S01]  /*136c0*/  STL [R1+0xc4], R6 ;  /* 0x0000c40601007387 */ /* 0x000fe20000100800 */
[--C-:B------:R-:W-:Y:S02]  /*136d0*/  @!P1 IMAD.IADD R5, R5, 0x1, -R247.reuse ;  /* 0x0000000105059824 */ /* 0x100fe400078e0af7 */
[--C-:B------:R-:W-:Y:S01]  /*136e0*/  @!P3 IMAD.IADD R9, R9, 0x1, -R247.reuse ;  /* 0x000000010909b824 */ /* 0x100fe200078e0af7 */
[----:B------:R-:W-:Y:S01]  /*136f0*/  ISETP.GT.U32.AND P3, PT, R247, R242, PT ;  /* 0x000000f2f700720c */ /* 0x000fe20003f64070 */
[----:B------:R1:W-:Y:S01]  /*13700*/  STL [R1+0xc0], R244 ;  /* 0x0000c0f401007387 */ /* 0x0003e20000100800 */
[----:B------:R-:W-:-:S02]  /*13710*/  @!P0 IMAD.IADD R3, R3, 0x1, -R247 ;  /* 0x0000000103038824 */ /* 0x000fc400078e0af7 */
[--C-:B------:R-:W-:Y:S01]  /*13720*/  @!P5 IMAD.IADD R248, R248, 0x1, -R247.reuse ;  /* 0x00000001f8f8d824 */ /* 0x100fe200078e0af7 */
[----:B-1----:R-:W2:Y:S04]  /*13730*/  LDL.LU R244, [R1+0x78] ;  /* 0x0000780001f47983 */ /* 0x002ea80000300800 */
[----:B------:R-:W3:Y:S04]  /*13740*/  LDL.LU R7, [R1+0x74] ;  /* 0x0000740001077983 */ /* 0x000ee80000300800 */
[----:B------:R-:W3:Y:S04]  /*13750*/  LDL.LU R6, [R1+0x70] ;  /* 0x0000700001067983 */ /* 0x000ee80000300800 */
[----:B------:R1:W-:Y:S01]  /*13760*/  STL [R1+0xbc], R5 ;  /* 0x0000bc0501007387 */ /* 0x0003e20000100800 */
[----:B------:R-:W-:-:S02]  /*13770*/  @!P4 IMAD.IADD R8, R8, 0x1, -R247 ;  /* 0x000000010808c824 */ /* 0x000fc400078e0af7 */
[----:B------:R-:W-:Y:S01]  /*13780*/  @!P3 IMAD.IADD R242, R242, 0x1, -R247 ;  /* 0x00000001f2f2b824 */ /* 0x000fe200078e0af7 */
[----:B-1----:R-:W3:Y:S04]  /*13790*/  LDL.LU R5, [R1+0x6c] ;  /* 0x00006c0001057983 */ /* 0x002ee80000300800 */
[----:B------:R1:W-:Y:S04]  /*137a0*/  STL [R1+0xb8], R3 ;  /* 0x0000b80301007387 */ /* 0x0003e80000100800 */
[----:B-1----:R-:W3:Y:S04]  /*137b0*/  LDL.LU R3, [R1+0x68] ;  /* 0x0000680001037983 */ /* 0x002ee80000300800 */
[----:B------:R1:W-:Y:S04]  /*137c0*/  STL [R1+0xb4], R248 ;  /* 0x0000b4f801007387 */ /* 0x0003e80000100800 */
[----:B-1----:R-:W3:Y:S04]  /*137d0*/  LDL.LU R248, [R1+0x64] ;  /* 0x0000640001f87983 */ /* 0x002ee80000300800 */
[----:B------:R-:W-:Y:S04]  /*137e0*/  STL [R1+0xb0], R8 ;  /* 0x0000b00801007387 */ /* 0x000fe80000100800 */
[----:B------:R1:W-:Y:S04]  /*137f0*/  STL [R1+0xac], R242 ;  /* 0x0000acf201007387 */ /* 0x0003e80000100800 */
[----:B-1----:R-:W3:Y:S01]  /*13800*/  LDL.LU R242, [R1+0x5a98] ;  /* 0x005a980001f27983 */ /* 0x002ee20000300800 */
[----:B------:R-:W-:-:S02]  /*13810*/  ISETP.GT.U32.AND P2, PT, R247, R14, PT ;  /* 0x0000000ef700720c */ /* 0x000fc40003f44070 */
[C---:B------:R-:W-:Y:S02]  /*13820*/  ISETP.GT.U32.AND P1, PT, R247.reuse, R13, PT ;  /* 0x0000000df700720c */ /* 0x040fe40003f24070 */
[C---:B------:R-:W-:Y:S02]  /*13830*/  ISETP.GT.U32.AND P0, PT, R247.reuse, R12, PT ;  /* 0x0000000cf700720c */ /* 0x040fe40003f04070 */
[C---:B------:R-:W-:Y:S02]  /*13840*/  ISETP.GT.U32.AND P5, PT, R247.reuse, R11, PT ;  /* 0x0000000bf700720c */ /* 0x040fe40003fa4070 */
[C---:B------:R-:W-:Y:S02]  /*13850*/  ISETP.GT.U32.AND P6, PT, R247.reuse, R9, PT ;  /* 0x00000009f700720c */ /* 0x040fe40003fc4070 */
[----:B------:R-:W-:-:S03]  /*13860*/  ISETP.GT.U32.AND P4, PT, R247, R10, PT ;  /* 0x0000000af700720c */ /* 0x000fc60003f84070 */
[--C-:B------:R-:W-:Y:S01]  /*13870*/  @!P2 IMAD.IADD R14, R14, 0x1, -R247.reuse ;  /* 0x000000010e0ea824 */ /* 0x100fe200078e0af7 */
[----:B------:R-:W-:Y:S01]  /*13880*/  ISETP.GT.U32.AND P2, PT, R247, R250, PT ;  /* 0x000000faf700720c */ /* 0x000fe20003f44070 */
[--C-:B------:R-:W-:Y:S01]  /*13890*/  @!P1 IMAD.IADD R13, R13, 0x1, -R247.reuse ;  /* 0x000000010d0d9824 */ /* 0x100fe200078e0af7 */
[C---:B------:R-:W-:Y:S01]  /*138a0*/  ISETP.GT.U32.AND P1, PT, R247.reuse, R251, PT ;  /* 0x000000fbf700720c */ /* 0x040fe20003f24070 */
[--C-:B------:R-:W-:Y:S01]  /*138b0*/  @!P0 IMAD.IADD R12, R12, 0x1, -R247.reuse ;  /* 0x000000010c0c8824 */ /* 0x100fe200078e0af7 */
[----:B------:R-:W-:Y:S01]  /*138c0*/  ISETP.GT.U32.AND P0, PT, R247, R0, PT ;  /* 0x00000000f700720c */ /* 0x000fe20003f04070 */
[--C-:B------:R-:W-:Y:S01]  /*138d0*/  @!P5 IMAD.IADD R11, R11, 0x1, -R247.reuse ;  /* 0x000000010b0bd824 */ /* 0x100fe200078e0af7 */
[----:B------:R-:W-:Y:S01]  /*138e0*/  ISETP.GT.U32.AND P5, PT, R247, R252, PT ;  /* 0x000000fcf700720c */ /* 0x000fe20003fa4070 */
[--C-:B------:R-:W-:Y:S02]  /*138f0*/  @!P6 IMAD.IADD R9, R9, 0x1, -R247.reuse ;  /* 0x000000010909e824 */ /* 0x100fe400078e0af7 */
[----:B------:R-:W-:Y:S01]  /*13900*/  @!P4 IMAD.IADD R10, R10, 0x1, -R247 ;  /* 0x000000010a0ac824 */ /* 0x000fe200078e0af7 */
[----:B------:R-:W-:-:S03]  /*13910*/  ISETP.GT.U32.AND P4, PT, R247, R243, PT ;  /* 0x000000f3f700720c */ /* 0x000fc60003f84070 */
[--C-:B------:R-:W-:Y:S02]  /*13920*/  @!P2 IMAD.IADD R250, R250, 0x1, -R247.reuse ;  /* 0x00000001fafaa824 */ /* 0x100fe400078e0af7 */
[--C-:B------:R-:W-:Y:S02]  /*13930*/  @!P1 IMAD.IADD R251, R251, 0x1, -R247.reuse ;  /* 0x00000001fbfb9824 */ /* 0x100fe400078e0af7 */
[--C-:B------:R-:W-:Y:S02]  /*13940*/  @!P0 IMAD.IADD R0, R0, 0x1, -R247.reuse ;  /* 0x0000000100008824 */ /* 0x100fe400078e0af7 */
[--C-:B------:R-:W-:Y:S02]  /*13950*/  @!P5 IMAD.IADD R252, R252, 0x1, -R247.reuse ;  /* 0x00000001fcfcd824 */ /* 0x100fe400078e0af7 */
[----:B------:R-:W-:Y:S02]  /*13960*/  VIADD R8, R4, 0x1f9 ;  /* 0x000001f904087836 */ /* 0x000fe40000000000 */
[----:B------:R-:W-:-:S03]  /*13970*/  @!P4 IMAD.IADD R243, R243, 0x1, -R247 ;  /* 0x00000001f3f3c824 */ /* 0x000fc600078e0af7 */
[----:B------:R-:W-:Y:S01]  /*13980*/  STL [R1+0x56c4], R8 ;  /* 0x0056c40801007387 */ /* 0x000fe20000100800 */
[----:B----4-:R-:W-:-:S13]  /*13990*/  ISETP.GT.U32.AND P3, PT, R247, R249, PT ;  /* 0x000000f9f700720c */ /* 0x010fda0003f64070 */
[----:B------:R-:W-:Y:S01]  /*139a0*/  @!P3 IMAD.IADD R249, R249, 0x1, -R247 ;  /* 0x00000001f9f9b824 */ /* 0x000fe200078e0af7 */
[----:B------:R1:W-:Y:S04]  /*139b0*/  STL [R1+0xa8], R14 ;  /* 0x0000a80e01007387 */ /* 0x0003e80000100800 */
[----:B------:R4:W-:Y:S04]  /*139c0*/  STL [R1+0xa4], R13 ;  /* 0x0000a40d01007387 */ /* 0x0009e80000100800 */
[----:B------:R4:W-:Y:S04]  /*139d0*/  STL [R1+0xa0], R12 ;  /* 0x0000a00c01007387 */ /* 0x0009e80000100800 */
[----:B------:R4:W-:Y:S04]  /*139e0*/  STL [R1+0x9c], R11 ;  /* 0x00009c0b01007387 */ /* 0x0009e80000100800 */
[----:B-1----:R-:W3:Y:S04]  /*139f0*/  LDL.LU R14, [R1+0x5c] ;  /* 0x00005c00010e7983 */ /* 0x002ee80000300800 */
[----:B------:R1:W-:Y:S04]  /*13a00*/  STL [R1+0x98], R10 ;  /* 0x0000980a01007387 */ /* 0x0003e80000100800 */
[----:B----4-:R-:W4:Y:S04]  /*13a10*/  LDL.LU R13, [R1+0x58] ;  /* 0x00005800010d7983 */ /* 0x010f280000300800 */
[----:B------:R1:W-:Y:S04]  /*13a20*/  STL [R1+0x94], R9 ;  /* 0x0000940901007387 */ /* 0x0003e80000100800 */
[----:B------:R-:W4:Y:S04]  /*13a30*/  LDL.LU R12, [R1+0x54] ;  /* 0x00005400010c7983 */ /* 0x000f280000300800 */
[----:B------:R-:W4:Y:S04]  /*13a40*/  LDL.LU R11, [R1+0x50] ;  /* 0x00005000010b7983 */ /* 0x000f280000300800 */
[----:B-1----:R-:W4:Y:S04]  /*13a50*/  LDL.LU R10, [R1+0x40] ;  /* 0x00004000010a7983 */ /* 0x002f280000300800 */
[----:B------:R-:W4:Y:S01]  /*13a60*/  LDL.LU R9, [R1+0x3c] ;  /* 0x00003c0001097983 */ /* 0x000f220000300800 */
[----:B--2---:R-:W-:-:S02]  /*13a70*/  ISETP.GT.U32.AND P6, PT, R247, R244, PT ;  /* 0x000000f4f700720c */ /* 0x004fc40003fc4070 */
[C---:B---3--:R-:W-:Y:S02]  /*13a80*/  ISETP.GT.U32.AND P3, PT, R247.reuse, R7, PT ;  /* 0x00000007f700720c */ /* 0x048fe40003f64070 */
[----:B------:R-:W-:-:S09]  /*13a90*/  ISETP.GT.U32.AND P2, PT, R247, R6, PT ;  /* 0x00000006f700720c */ /* 0x000fd20003f44070 */
[--C-:B------:R-:W-:Y:S01]  /*13aa0*/  @!P6 IMAD.IADD R244, R244, 0x1, -R247.reuse ;  /* 0x00000001f4f4e824 */ /* 0x100fe200078e0af7 */
[----:B------:R-:W-:Y:S01]  /*13ab0*/  ISETP.GT.U32.AND P1, PT, R247, R5, PT ;  /* 0x00000005f700720c */ /* 0x000fe20003f24070 */
[--C-:B------:R-:W-:Y:S01]  /*13ac0*/  @!P3 IMAD.IADD R7, R7, 0x1, -R247.reuse ;  /* 0x000000010707b824 */ /* 0x100fe200078e0af7 */
[C---:B------:R-:W-:Y:S01]  /*13ad0*/  ISETP.GT.U32.AND P6, PT, R247.reuse, R249, PT ;  /* 0x000000f9f700720c */ /* 0x040fe20003fc4070 */
[----:B------:R-:W-:Y:S01]  /*13ae0*/  @!P2 IMAD.IADD R6, R6, 0x1, -R247 ;  /* 0x000000010606a824 */ /* 0x000fe200078e0af7 */
[C---:B------:R-:W-:Y:S02]  /*13af0*/  ISETP.GT.U32.AND P3, PT, R247.reuse, R250, PT ;  /* 0x000000faf700720c */ /* 0x040fe40003f64070 */
[----:B------:R-:W-:-:S07]  /*13b00*/  ISETP.GT.U32.AND P0, PT, R247, R3, PT ;  /* 0x00000003f700720c */ /* 0x000fce0003f04070 */
[--C-:B------:R-:W-:Y:S01]  /*13b10*/  @!P1 IMAD.IADD R5, R5, 0x1, -R247.reuse ;  /* 0x0000000105059824 */ /* 0x100fe200078e0af7 */
[C---:B------:R-:W-:Y:S02]  /*13b20*/  ISETP.GT.U32.AND P2, PT, R247.reuse, R251, PT ;  /* 0x000000fbf700720c */ /* 0x040fe40003f44070 */
[C---:B------:R-:W-:Y:S02]  /*13b30*/  ISETP.GT.U32.AND P1, PT, R247.reuse, R0, PT ;  /* 0x00000000f700720c */ /* 0x040fe40003f24070 */
[----:B------:R-:W-:Y:S01]  /*13b40*/  ISETP.GT.U32.AND P5, PT, R247, R248, PT ;  /* 0x000000f8f700720c */ /* 0x000fe20003fa4070 */
[--C-:B------:R-:W-:Y:S01]  /*13b50*/  @!P0 IMAD.IADD R3, R3, 0x1, -R247.reuse ;  /* 0x0000000103038824 */ /* 0x100fe200078e0af7 */
[----:B------:R-:W-:Y:S01]  /*13b60*/  ISETP.GT.U32.AND P0, PT, R247, R252, PT ;  /* 0x000000fcf700720c */ /* 0x000fe20003f04070 */
[--C-:B------:R-:W-:Y:S02]  /*13b70*/  @!P6 IMAD.IADD R249, R249, 0x1, -R247.reuse ;  /* 0x00000001f9f9e824 */ /* 0x100fe400078e0af7 */
[----:B------:R-:W-:Y:S01]  /*13b80*/  @!P3 IMAD.IADD R250, R250, 0x1, -R247 ;  /* 0x00000001fafab824 */ /* 0x000fe200078e0af7 */
[----:B------:R-:W-:-:S07]  /*13b90*/  ISETP.GT.U32.AND P4, PT, R247, R242, PT ;  /* 0x000000f2f700720c */ /* 0x000fce0003f84070 */
[--C-:B------:R-:W-:Y:S01]  /*13ba0*/  @!P5 IMAD.IADD R248, R248, 0x1, -R247.reuse ;  /* 0x00000001f8f8d824 */ /* 0x100fe200078e0af7 */
[----:B------:R-:W-:Y:S01]  /*13bb0*/  ISETP.GT.U32.AND P5, PT, R247, R243, PT ;  /* 0x000000f3f700720c */ /* 0x000fe20003fa4070 */
[--C-:B------:R-:W-:Y:S01]  /*13bc0*/  @!P2 IMAD.IADD R251, R251, 0x1, -R247.reuse ;  /* 0x00000001fbfba824 */ /* 0x100fe200078e0af7 */
[----:B------:R1:W-:Y:S01]  /*13bd0*/  STL [R1+0x90], R249 ;  /* 0x000090f901007387 */ /* 0x0003e20000100800 */
[--C-:B------:R-:W-:Y:S02]  /*13be0*/  @!P1 IMAD.IADD R0, R0, 0x1, -R247.reuse ;  /* 0x0000000100009824 */ /* 0x100fe400078e0af7 */
[--C-:B------:R-:W-:Y:S01]  /*13bf0*/  @!P0 IMAD.IADD R252, R252, 0x1, -R247.reuse ;  /* 0x00000001fcfc8824 */ /* 0x100fe200078e0af7 */
[----:B------:R2:W-:Y:S01]  /*13c00*/  STL [R1+0x8c], R250 ;  /* 0x00008cfa01007387 */ /* 0x0005e20000100800 */
[--C-:B------:R-:W-:Y:S01]  /*13c10*/  @!P4 IMAD.IADD R242, R242, 0x1, -R247.reuse ;  /* 0x00000001f2f2c824 */ /* 0x100fe200078e0af7 */
[----:B------:R-:W-:Y:S02]  /*13c20*/  ISETP.GT.U32.AND P4, PT, R247, R244, PT ;  /* 0x000000f4f700720c */ /* 0x000fe40003f84070 */
[----:B------:R3:W-:Y:S04]  /*13c30*/  STL [R1+0x88], R251 ;  /* 0x000088fb01007387 */ /* 0x0007e80000100800 */
[----:B-1----:R-:W4:Y:S01]  /*13c40*/  LDL.LU R249, [R1+0x38] ;  /* 0x0000380001f97983 */ /* 0x002f220000300800 */
[----:B------:R-:W-:-:S03]  /*13c50*/  @!P5 IMAD.IADD R243, R243, 0x1, -R247 ;  /* 0x00000001f3f3d824 */ /* 0x000fc600078e0af7 */
[----:B------:R1:W-:Y:S04]  /*13c60*/  STL [R1+0x84], R0 ;  /* 0x0000840001007387 */ /* 0x0003e80000100800 */
[----:B--2---:R-:W2:Y:S04]  /*13c70*/  LDL.LU R250, [R1+0x34] ;  /* 0x0000340001fa7983 */ /* 0x004ea80000300800 */
[----:B------:R1:W-:Y:S04]  /*13c80*/  STL [R1+0x80], R252 ;  /* 0x000080fc01007387 */ /* 0x0003e80000100800 */
[----:B---3--:R-:W3:Y:S01]  /*13c90*/  LDL.LU R251, [R1+0x30] ;  /* 0x0000300001fb7983 */ /* 0x008ee20000300800 */
[----:B------:R-:W-:-:S03]  /*13ca0*/  @!P4 IMAD.IADD R244, R244, 0x1, -R247 ;  /* 0x00000001f4f4c824 */ /* 0x000fc600078e0af7 */
[----:B-1----:R-:W3:Y:S04]  /*13cb0*/  LDL.LU R0, [R1+0x2c] ;  /* 0x00002c0001007983 */ /* 0x002ee80000300800 */
[----:B------:R-:W3:Y:S04]  /*13cc0*/  LDL.LU R252, [R1+0x28] ;  /* 0x0000280001fc7983 */ /* 0x000ee80000300800 */
[----:B------:R1:W-:Y:S04]  /*13cd0*/  STL [R1+0x7c], R243 ;  /* 0x00007cf301007387 */ /* 0x0003e80000100800 */
[----:B-1----:R-:W3:Y:S04]  /*13ce0*/  LDL.LU R243, [R1+0x24] ;  /* 0x0000240001f37983 */ /* 0x002ee80000300800 */
        /* <DEDUP_REMOVED lines=8> */
[--C-:B------:R-:W-:Y:S02]  /*13d70*/  @!P3 IMAD.IADD R7, R7, 0x1, -R247.reuse ;  /* 0x000000010707b824 */ /* 0x100fe400078e0af7 */
[--C-:B------:R-:W-:Y:S02]  /*13d80*/  @!P2 IMAD.IADD R6, R6, 0x1, -R247.reuse ;  /* 0x000000010606a824 */ /* 0x100fe400078e0af7 */
[--C-:B------:R-:W-:Y:S02]  /*13d90*/  @!P1 IMAD.IADD R5, R5, 0x1, -R247.reuse ;  /* 0x0000000105059824 */ /* 0x100fe400078e0af7 */
[--C-:B------:R-:W-:Y:S02]  /*13da0*/  @!P0 IMAD.IADD R3, R3, 0x1, -R247.reuse ;  /* 0x0000000103038824 */ /* 0x100fe400078e0af7 */
[----:B------:R-:W-:Y:S01]  /*13db0*/  @!P5 IMAD.IADD R248, R248, 0x1, -R247 ;  /* 0x00000001f8f8d824 */ /* 0x000fe200078e0af7 */
[C---:B------:R-:W-:Y:S02]  /*13dc0*/  ISETP.GT.U32.AND P4, PT, R247.reuse, R14, PT ;  /* 0x0000000ef700720c */ /* 0x040fe40003f84070 */
[----:B----4-:R-:W-:-:S02]  /*13dd0*/  ISETP.GT.U32.AND P3, PT, R247, R13, PT ;  /* 0x0000000df700720c */ /* 0x010fc40003f64070 */
[C---:B------:R-:W-:Y:S02]  /*13de0*/  ISETP.GT.U32.AND P2, PT, R247.reuse, R12, PT ;  /* 0x0000000cf700720c */ /* 0x040fe40003f44070 */
[C---:B------:R-:W-:Y:S02]  /*13df0*/  ISETP.GT.U32.AND P1, PT, R247.reuse, R11, PT ;  /* 0x0000000bf700720c */ /* 0x040fe40003f24070 */
[----:B------:R-:W-:Y:S01]  /*13e00*/  ISETP.GT.U32.AND P0, PT, R247, R10, PT ;  /* 0x0000000af700720c */ /* 0x000fe20003f04070 */
[----:B------:R-:W-:-:S04]  /*13e10*/  @!P6 IMAD.IADD R242, R242, 0x1, -R247 ;  /* 0x00000001f2f2e824 */ /* 0x000fc800078e0af7 */
[--C-:B------:R-:W-:Y:S01]  /*13e20*/  @!P4 IMAD.IADD R14, R14, 0x1, -R247.reuse ;  /* 0x000000010e0ec824 */ /* 0x100fe200078e0af7 */
[----:B------:R-:W-:Y:S01]  /*13e30*/  ISETP.GT.U32.AND P5, PT, R247, R9, PT ;  /* 0x00000009f700720c */ /* 0x000fe20003fa4070 */
[--C-:B------:R-:W-:Y:S02]  /*13e40*/  @!P3 IMAD.IADD R13, R13, 0x1, -R247.reuse ;  /* 0x000000010d0db824 */ /* 0x100fe400078e0af7 */
[--C-:B------:R-:W-:Y:S02]  /*13e50*/  @!P2 IMAD.IADD R12, R12, 0x1, -R247.reuse ;  /* 0x000000010c0ca824 */ /* 0x100fe400078e0af7 */
[--C-:B------:R-:W-:Y:S02]  /*13e60*/  @!P1 IMAD.IADD R11, R11, 0x1, -R247.reuse ;  /* 0x000000010b0b9824 */ /* 0x100fe400078e0af7 */
[----:B------:R-:W-:-:S06]  /*13e70*/  @!P0 IMAD.IADD R10, R10, 0x1, -R247 ;  /* 0x000000010a0a8824 */ /* 0x000fcc00078e0af7 */
[----:B------:R-:W-:Y:S02]  /*13e80*/  @!P5 IMAD.IADD R9, R9, 0x1, -R247 ;  /* 0x000000010909d824 */ /* 0x000fe400078e0af7 */
[----:B------:R-:W-:Y:S01]  /*13e90*/  IMAD.HI.U32 R241, R245, R240, RZ ;  /* 0x000000f0f5f17227 */ /* 0x000fe200078e00ff */
[----:B------:R1:W-:Y:S03]  /*13ea0*/  STL [R1+0x74], R7 ;  /* 0x0000740701007387 */ /* 0x0003e60000100800 */
[----:B------:R-:W-:Y:S01]  /*13eb0*/  IMAD.MOV R241, RZ, RZ, -R241 ;  /* 0x000000fffff17224 */ /* 0x000fe200078e0af1 */
[----:B------:R4:W-:Y:S03]  /*13ec0*/  STL [R1+0x70], R6 ;  /* 0x0000700601007387 */ /* 0x0009e60000100800 */
[----:B------:R-:W-:Y:S01]  /*13ed0*/  IMAD R240, R247, R241, R240 ;  /* 0x000000f1f7f07224 */ /* 0x000fe200078e02f0 */
[----:B------:R-:W-:Y:S01]  /*13ee0*/  STL [R1+0x6c], R5 ;  /* 0x00006c0501007387 */ /* 0x000fe20000100800 */
[----:B------:R-:W-:-:S03]  /*13ef0*/  IABS R241, R8 ;  /* 0x0000000800f17213 */ /* 0x000fc60000000000 */
[----:B------:R-:W-:Y:S04]  /*13f00*/  STL [R1+0x68], R3 ;  /* 0x0000680301007387 */ /* 0x000fe80000100800 */
[----:B------:R-:W3:Y:S04]  /*13f10*/  LDL.LU R8, [R1+0x1c] ;  /* 0x00001c0001087983 */ /* 0x000ee80000300800 */
[----:B------:R4:W-:Y:S04]  /*13f20*/  STL [R1+0x64], R248 ;  /* 0x000064f801007387 */ /* 0x0009e80000100800 */
[----:B-1----:R-:W3:Y:S04]  /*13f30*/  LDL.LU R7, [R1+0x18] ;  /* 0x0000180001077983 */ /* 0x002ee80000300800 */
[----:B----4-:R-:W4:Y:S04]  /*13f40*/  LDL.LU R6, [R1+0x14] ;  /* 0x0000140001067983 */ /* 0x010f280000300800 */
[----:B------:R-:W-:Y:S04]  /*13f50*/  STL [R1+0x60], R242 ;  /* 0x000060f201007387 */ /* 0x000fe80000100800 */
[----:B------:R-:W4:Y:S04]  /*13f60*/  LDL.LU R248, [R1+0x10] ;  /* 0x0000100001f87983 */ /* 0x000f280000300800 */
[----:B------:R-:W4:Y:S04]  /*13f70*/  LDL.LU R3, [R1+0xc] ;  /* 0x00000c0001037983 */ /* 0x000f280000300800 */
[----:B------:R-:W4:Y:S01]  /*13f80*/  LDL.LU R5, [R1+0x8] ;  /* 0x0000080001057983 */ /* 0x000f220000300800 */
[----:B------:R-:W-:-:S02]  /*13f90*/  ISETP.GT.U32.AND P6, PT, R247, R249, PT ;  /* 0x000000f9f700720c */ /* 0x000fc40003fc4070 */
[C---:B--2---:R-:W-:Y:S02]  /*13fa0*/  ISETP.GT.U32.AND P4, PT, R247.reuse, R250, PT ;  /* 0x000000faf700720c */ /* 0x044fe40003f84070 */
[C---:B---3--:R-:W-:Y:S02]  /*13fb0*/  ISETP.GT.U32.AND P3, PT, R247.reuse, R251, PT ;  /* 0x000000fbf700720c */ /* 0x048fe40003f64070 */
[C---:B------:R-:W-:Y:S02]  /*13fc0*/  ISETP.GT.U32.AND P2, PT, R247.reuse, R0, PT ;  /* 0x00000000f700720c */ /* 0x040fe40003f44070 */
[----:B------:R-:W-:-:S05]  /*13fd0*/  ISETP.GT.U32.AND P1, PT, R247, R252, PT ;  /* 0x000000fcf700720c */ /* 0x000fca0003f24070 */
[--C-:B------:R-:W-:Y:S01]  /*13fe0*/  @!P6 IMAD.IADD R249, R249, 0x1, -R247.reuse ;  /* 0x00000001f9f9e824 */ /* 0x100fe200078e0af7 */
[C---:B------:R-:W-:Y:S01]  /*13ff0*/  ISETP.GT.U32.AND P6, PT, R247.reuse, R14, PT ;  /* 0x0000000ef700720c */ /* 0x040fe20003fc4070 */
        /* <DEDUP_REMOVED lines=8> */
[----:B------:R-:W-:-:S02]  /*14080*/  ISETP.GT.U32.AND P1, PT, R247, R10, PT ;  /* 0x0000000af700720c */ /* 0x000fc40003f24070 */
[----:B------:R-:W-:-:S07]  /*14090*/  ISETP.GT.U32.AND P5, PT, R247, R244, PT ;  /* 0x000000f4f700720c */ /* 0x000fce0003fa4070 */
[--C-:B------:R-:W-:Y:S01]  /*140a0*/  @!P0 IMAD.IADD R243, R243, 0x1, -R247.reuse ;  /* 0x00000001f3f38824 */ /* 0x100fe200078e0af7 */
[----:B------:R-:W-:Y:S01]  /*140b0*/  ISETP.GT.U32.AND P0, PT, R247, R9, PT ;  /* 0x00000009f700720c */ /* 0x000fe20003f04070 */
[--C-:B------:R-:W-:Y:S02]  /*140c0*/  @!P6 IMAD.IADD R14, R14, 0x1, -R247.reuse ;  /* 0x000000010e0ee824 */ /* 0x100fe400078e0af7 */
[--C-:B------:R-:W-:Y:S01]  /*140d0*/  @!P4 IMAD.IADD R13, R13, 0x1, -R247.reuse ;  /* 0x000000010d0dc824 */ /* 0x100fe200078e0af7 */
[C---:B------:R-:W-:Y:S01]  /*140e0*/  ISETP.GT.U32.AND P4, PT, R247.reuse, R250, PT ;  /* 0x000000faf700720c */ /* 0x040fe20003f84070 */
[--C-:B------:R-:W-:Y:S01]  /*140f0*/  @!P3 IMAD.IADD R12, R12, 0x1, -R247.reuse ;  /* 0x000000010c0cb824 */ /* 0x100fe200078e0af7 */
[C---:B------:R-:W-:Y:S01]  /*14100*/  ISETP.GT.U32.AND P3, PT, R247.reuse, R251, PT ;  /* 0x000000fbf700720c */ /* 0x040fe20003f64070 */
[--C-:B------:R-:W-:Y:S01]  /*14110*/  @!P5 IMAD.IADD R244, R244, 0x1, -R247.reuse ;  /* 0x00000001f4f4d824 */ /* 0x100fe200078e0af7 */
[----:B------:R-:W-:Y:S01]  /*14120*/  ISETP.GT.U32.AND P5, PT, R247, R249, PT ;  /* 0x000000f9f700720c */ /* 0x000fe20003fa4070 */
[--C-:B------:R-:W-:Y:S01]  /*14130*/  @!P2 IMAD.IADD R11, R11, 0x1, -R247.reuse ;  /* 0x000000010b0ba824 */ /* 0x100fe200078e0af7 */
[----:B------:R1:W-:Y:S01]  /*14140*/  STL [R1+0x5c], R14 ;  /* 0x00005c0e01007387 */ /* 0x0003e20000100800 */
[C---:B------:R-:W-:Y:S01]  /*14150*/  ISETP.GT.U32.AND P2, PT, R247.reuse, R0, PT ;  /* 0x00000000f700720c */ /* 0x040fe20003f44070 */
[--C-:B------:R-:W-:Y:S01]  /*14160*/  @!P1 IMAD.IADD R10, R10, 0x1, -R247.reuse ;  /* 0x000000010a0a9824 */ /* 0x100fe200078e0af7 */
[----:B------:R-:W-:Y:S01]  /*14170*/  ISETP.GT.U32.AND P1, PT, R247, R252, PT ;  /* 0x000000fcf700720c */ /* 0x000fe20003f24070 */
[--C-:B------:R-:W-:Y:S01]  /*14180*/  @!P0 IMAD.IADD R9, R9, 0x1, -R247.reuse ;  /* 0x0000000109098824 */ /* 0x100fe200078e0af7 */
[C---:B------:R-:W-:Y:S01]  /*14190*/  ISETP.GT.U32.AND P0, PT, R247.reuse, R243, PT ;  /* 0x000000f3f700720c */ /* 0x040fe20003f04070 */
[----:B-1----:R-:W2:Y:S04]  /*141a0*/  LDL.LU R14, [R1+0x5a94] ;  /* 0x005a9400010e7983 */ /* 0x002ea80000300800 */
[----:B------:R1:W-:Y:S01]  /*141b0*/  STL [R1+0x58], R13 ;  /* 0x0000580d01007387 */ /* 0x0003e20000100800 */
[----:B------:R-:W-:Y:S01]  /*141c0*/  ISETP.GT.U32.AND P6, PT, R247, R244, PT ;  /* 0x000000f4f700720c */ /* 0x000fe20003fc4070 */
[----:B------:R-:W-:-:S02]  /*141d0*/  @!P5 IMAD.IADD R249, R249, 0x1, -R247 ;  /* 0x00000001f9f9d824 */ /* 0x000fc400078e0af7 */
[--C-:B------:R-:W-:Y:S01]  /*141e0*/  @!P4 IMAD.IADD R250, R250, 0x1, -R247.reuse ;  /* 0x00000001fafac824 */ /* 0x100fe200078e0af7 */
[----:B-1----:R-:W3:Y:S04]  /*141f0*/  LDL.LU R13, [R1+0x5a90] ;  /* 0x005a9000010d7983 */ /* 0x002ee80000300800 */
[----:B------:R1:W-:Y:S01]  /*14200*/  STL [R1+0x54], R12 ;  /* 0x0000540c01007387 */ /* 0x0003e20000100800 */
[----:B------:R-:W-:-:S03]  /*14210*/  @!P3 IMAD.IADD R251, R251, 0x1, -R247 ;  /* 0x00000001fbfbb824 */ /* 0x000fc600078e0af7 */
[----:B-1----:R-:W2:Y:S04]  /*14220*/  LDL.LU R12, [R1+0x5a8c] ;  /* 0x005a8c00010c7983 */ /* 0x002ea80000300800 */
[----:B------:R1:W-:Y:S01]  /*14230*/  STL [R1+0x50], R11 ;  /* 0x0000500b01007387 */ /* 0x0003e20000100800 */
[----:B------:R-:W-:-:S03]  /*14240*/  @!P2 IMAD.IADD R0, R0, 0x1, -R247 ;  /* 0x000000010000a824 */ /* 0x000fc600078e0af7 */
[----:B-1----:R-:W2:Y:S04]  /*14250*/  LDL.LU R11, [R1+0x5a88] ;  /* 0x005a8800010b7983 */ /* 0x002ea80000300800 */
[----:B------:R1:W-:Y:S01]  /*14260*/  STL [R1+0x40], R10 ;  /* 0x0000400a01007387 */ /* 0x0003e20000100800 */
[----:B------:R-:W-:-:S03]  /*14270*/  @!P1 IMAD.IADD R252, R252, 0x1, -R247 ;  /* 0x00000001fcfc9824 */ /* 0x000fc600078e0af7 */
[----:B-1----:R-:W3:Y:S04]  /*14280*/  LDL.LU R10, [R1+0x5a84] ;  /* 0x005a8400010a7983 */ /* 0x002ee80000300800 */
[----:B------:R1:W-:Y:S01]  /*14290*/  STL [R1+0x3c], R9 ;  /* 0x00003c0901007387 */ /* 0x0003e20000100800 */
[----:B------:R-:W-:-:S03]  /*142a0*/  @!P0 IMAD.IADD R243, R243, 0x1, -R247 ;  /* 0x00000001f3f38824 */ /* 0x000fc600078e0af7 */
[----:B-1----:R-:W2:Y:S04]  /*142b0*/  LDL.LU R9, [R1+0x5a80] ;  /* 0x005a800001097983 */ /* 0x002ea80000300800 */
[----:B------:R1:W-:Y:S01]  /*142c0*/  STL [R1+0x38], R249 ;  /* 0x000038f901007387 */ /* 0x0003e20000100800 */
[----:B------:R-:W-:-:S03]  /*142d0*/  @!P6 IMAD.IADD R244, R244, 0x1, -R247 ;  /* 0x00000001f4f4e824 */ /* 0x000fc600078e0af7 */
[----:B-1----:R-:W3:Y:S04]  /*142e0*/  LDL.LU R249, [R1+0x5a7c] ;  /* 0x005a7c0001f97983 */ /* 0x002ee80000300800 */
[----:B------:R1:W-:Y:S04]  /*142f0*/  STL [R1+0x34], R250 ;  /* 0x000034fa01007387 */ /* 0x0003e80000100800 */
[----:B-1----:R-:W2:Y:S04]  /*14300*/  LDL.LU R250, [R1+0x5a78] ;  /* 0x005a780001fa7983 */ /* 0x002ea80000300800 */
[----:B------:R1:W-:Y:S04]  /*14310*/  STL [R1+0x30], R251 ;  /* 0x000030fb01007387 */ /* 0x0003e80000100800 */
[----:B-1----:R-:W3:Y:S04]  /*14320*/  LDL.LU R251, [R1+0x5a74] ;  /* 0x005a740001fb7983 */ /* 0x002ee80000300800 */
[----:B------:R1:W-:Y:S04]  /*14330*/  STL [R1+0x2c], R0 ;  /* 0x00002c0001007387 */ /* 0x0003e80000100800 */
[----:B-1----:R-:W3:Y:S04]  /*14340*/  LDL.LU R0, [R1+0x5a70] ;  /* 0x005a700001007983 */ /* 0x002ee80000300800 */
[----:B------:R1:W-:Y:S04]  /*14350*/  STL [R1+0x28], R252 ;  /* 0x000028fc01007387 */ /* 0x0003e80000100800 */
[----:B-1----:R-:W3:Y:S04]  /*14360*/  LDL.LU R252, [R1+0x5a6c] ;  /* 0x005a6c0001fc7983 */ /* 0x002ee80000300800 */
[----:B------:R1:W-:Y:S04]  /*14370*/  STL [R1+0x24], R243 ;  /* 0x000024f301007387 */ /* 0x0003e80000100800 */
[----:B-1----:R-:W3:Y:S04]  /*14380*/  LDL.LU R243, [R1+0x5a68] ;  /* 0x005a680001f37983 */ /* 0x002ee80000300800 */
[----:B------:R1:W-:Y:S04]  /*14390*/  STL [R1+0x20], R244 ;  /* 0x000020f401007387 */ /* 0x0003e80000100800 */
[----:B-1----:R-:W3:Y:S01]  /*143a0*/  LDL.LU R244, [R1+0x5a64] ;  /* 0x005a640001f47983 */ /* 0x002ee20000300800 */
[----:B------:R-:W-:-:S02]  /*143b0*/  ISETP.GT.U32.AND P5, PT, R247, R8, PT ;  /* 0x00000008f700720c */ /* 0x000fc40003fa4070 */
[C---:B------:R-:W-:Y:S02]  /*143c0*/  ISETP.GT.U32.AND P4, PT, R247.reuse, R7, PT ;  /* 0x00000007f700720c */ /* 0x040fe40003f84070 */
[C---:B----4-:R-:W-:Y:S02]  /*143d0*/  ISETP.GT.U32.AND P3, PT, R247.reuse, R6, PT ;  /* 0x00000006f700720c */ /* 0x050fe40003f64070 */
[C---:B------:R-:W-:Y:S02]  /*143e0*/  ISETP.GT.U32.AND P2, PT, R247.reuse, R248, PT ;  /* 0x000000f8f700720c */ /* 0x040fe40003f44070 */
[----:B------:R-:W-:-:S05]  /*143f0*/  ISETP.GT.U32.AND P1, PT, R247, R3, PT ;  /* 0x00000003f700720c */ /* 0x000fca0003f24070 */
[--C-:B------:R-:W-:Y:S02]  /*14400*/  @!P5 IMAD.IADD R8, R8, 0x1, -R247.reuse ;  /* 0x000000010808d824 */ /* 0x100fe400078e0af7 */
[--C-:B------:R-:W-:Y:S02]  /*14410*/  @!P4 IMAD.IADD R7, R7, 0x1, -R247.reuse ;  /* 0x000000010707c824 */ /* 0x100fe400078e0af7 */
[--C-:B------:R-:W-:Y:S01]  /*14420*/  @!P3 IMAD.IADD R6, R6, 0x1, -R247.reuse ;  /* 0x000000010606b824 */ /* 0x100fe200078e0af7 */
[----:B------:R-:W-:Y:S01]  /*14430*/  ISETP.GT.U32.AND P0, PT, R247, R5, PT ;  /* 0x00000005f700720c */ /* 0x000fe20003f04070 */
[--C-:B------:R-:W-:Y:S02]  /*14440*/  @!P2 IMAD.IADD R248, R248, 0x1, -R247.reuse ;  /* 0x00000001f8f8a824 */ /* 0x100fe400078e0af7 */
[----:B------:R-:W-:-:S10]  /*14450*/  @!P1 IMAD.IADD R3, R3, 0x1, -R247 ;  /* 0x0000000103039824 */ /* 0x000fd400078e0af7 */
[----:B------:R-:W-:Y:S02]  /*14460*/  @!P0 IMAD.IADD R5, R5, 0x1, -R247 ;  /* 0x0000000105058824 */ /* 0x000fe400078e0af7 */
[----:B------:R-:W-:-:S04]  /*14470*/  IMAD.HI.U32 R242, R245, R241, RZ ;  /* 0x000000f1f5f27227 */ /* 0x000fc800078e00ff */
[----:B------:R-:W-:-:S04]  /*14480*/  IMAD.MOV R242, RZ, RZ, -R242 ;  /* 0x000000fffff27224 */ /* 0x000fc800078e0af2 */
[C---:B------:R-:W-:Y:S02]  /*14490*/  IMAD R241, R247.reuse, R242, R241 ;  /* 0x000000f2f7f17224 */ /* 0x040fe400078e02f1 */
[----:B------:R-:W-:Y:S01]  /*144a0*/  VIADD R242, R4, 0x1fa ;  /* 0x000001fa04f27836 */ /* 0x000fe20000000000 */
[C---:B--2---:R-:W-:Y:S02]  /*144b0*/  ISETP.GT.U32.AND P1, PT, R247.reuse, R250, PT ;  /* 0x000000faf700720c */ /* 0x044fe40003f24070 */
[C---:B---3--:R-:W-:Y:S02]  /*144c0*/  ISETP.GT.U32.AND P2, PT, R247.reuse, R251, PT ;  /* 0x000000fbf700720c */ /* 0x048fe40003f44070 */
[C---:B------:R-:W-:Y:S02]  /*144d0*/  ISETP.GT.U32.AND P3, PT, R247.reuse, R0, PT ;  /* 0x00000000f700720c */ /* 0x040fe40003f64070 */
[C---:B------:R-:W-:Y:S02]  /*144e0*/  ISETP.GT.U32.AND P4, PT, R247.reuse, R252, PT ;  /* 0x000000fcf700720c */ /* 0x040fe40003f84070 */
[----:B------:R-:W-:-:S02]  /*144f0*/  ISETP.GT.U32.AND P5, PT, R247, R243, PT ;  /* 0x000000f3f700720c */ /* 0x000fc40003fa4070 */
[----:B------:R-:W-:-:S11]  /*14500*/  ISETP.GT.U32.AND P6, PT, R247, R244, PT ;  /* 0x000000f4f700720c */ /* 0x000fd60003fc4070 */
[--C-:B------:R-:W-:Y:S01]  /*14510*/  @!P5 IMAD.IADD R243, R243, 0x1, -R247.reuse ;  /* 0x00000001f3f3d824 */ /* 0x100fe200078e0af7 */
[C---:B------:R-:W-:Y:S01]  /*14520*/  ISETP.GT.U32.AND P5, PT, R247.reuse, R7, PT ;  /* 0x00000007f700720c */ /* 0x040fe20003fa4070 */
[--C-:B------:R-:W-:Y:S01]  /*14530*/  @!P4 IMAD.IADD R252, R252, 0x1, -R247.reuse ;  /* 0x00000001fcfcc824 */ /* 0x100fe200078e0af7 */
[C---:B------:R-:W-:Y:S01]  /*14540*/  ISETP.GT.U32.AND P4, PT, R247.reuse, R6, PT ;  /* 0x00000006f700720c */ /* 0x040fe20003f84070 */
[--C-:B------:R-:W-:Y:S01]  /*14550*/  @!P3 IMAD.IADD R0, R0, 0x1, -R247.reuse ;  /* 0x000000010000b824 */ /* 0x100fe200078e0af7 */
[C---:B------:R-:W-:Y:S01]  /*14560*/  ISETP.GT.U32.AND P3, PT, R247.reuse, R248, PT ;  /* 0x000000f8f700720c */ /* 0x040fe20003f64070 */
[--C-:B------:R-:W-:Y:S01]  /*14570*/  @!P6 IMAD.IADD R244, R244, 0x1, -R247.reuse ;  /* 0x00000001f4f4e824 */ /* 0x100fe200078e0af7 */
[----:B------:R-:W-:Y:S01]  /*14580*/  ISETP.GT.U32.AND P6, PT, R247, R8, PT ;  /* 0x00000008f700720c */ /* 0x000fe20003fc4070 */
[--C-:B------:R-:W-:Y:S01]  /*14590*/  @!P2 IMAD.IADD R251, R251, 0x1, -R247.reuse ;  /* 0x00000001fbfba824 */ /* 0x100fe200078e0af7 */
[C---:B------:R-:W-:Y:S01]  /*145a0*/  ISETP.GT.U32.AND P2, PT, R247.reuse, R3, PT ;  /* 0x00000003f700720c */ /* 0x040fe20003f44070 */
[----:B------:R-:W-:Y:S01]  /*145b0*/  @!P1 IMAD.IADD R250, R250, 0x1, -R247 ;  /* 0x00000001fafa9824 */ /* 0x000fe200078e0af7 */
[----:B------:R-:W-:-:S03]  /*145c0*/  ISETP.GT.U32.AND P1, PT, R247, R5, PT ;  /* 0x00000005f700720c */ /* 0x000fc60003f24070 */
[--C-:B------:R-:W-:Y:S02]  /*145d0*/  @!P5 IMAD.IADD R7, R7, 0x1, -R247.reuse ;  /* 0x000000010707d824 */ /* 0x100fe400078e0af7 */
[----:B------:R-:W-:-:S04]  /*145e0*/  @!P4 IMAD.IADD R6, R6, 0x1, -R247 ;  /* 0x000000010606c824 */ /* 0x000fc800078e0af7 */
[--C-:B------:R-:W-:Y:S02]  /*145f0*/  @!P6 IMAD.IADD R8, R8, 0x1, -R247.reuse ;  /* 0x000000010808e824 */ /* 0x100fe400078e0af7 */
[----:B------:R-:W-:-:S03]  /*14600*/  @!P3 IMAD.IADD R248, R248, 0x1, -R247 ;  /* 0x00000001f8f8b824 */ /* 0x000fc600078e0af7 */
[----:B------:R1:W-:Y:S01]  /*14610*/  STL [R1+0x1c], R8 ;  /* 0x00001c0801007387 */ /* 0x0003e20000100800 */
[--C-:B------:R-:W-:Y:S02]  /*14620*/  @!P2 IMAD.IADD R3, R3, 0x1, -R247.reuse ;  /* 0x000000010303a824 */ /* 0x100fe400078e0af7 */
[----:B------:R-:W-:Y:S01]  /*14630*/  @!P1 IMAD.IADD R5, R5, 0x1, -R247 ;  /* 0x0000000105059824 */ /* 0x000fe200078e0af7 */
[----:B-1----:R-:W2:Y:S04]  /*14640*/  LDL.LU R8, [R1+0x5a60] ;  /* 0x005a600001087983 */ /* 0x002ea80000300800 */
[----:B------:R1:W-:Y:S04]  /*14650*/  STL [R1+0x18], R7 ;  /* 0x0000180701007387 */ /* 0x0003e80000100800 */
[----:B-1----:R-:W3:Y:S04]  /*14660*/  LDL.LU R7, [R1+0x5a5c] ;  /* 0x005a5c0001077983 */ /* 0x002ee80000300800 */
[----:B------:R1:W-:Y:S04]  /*14670*/  STL [R1+0x14], R6 ;  /* 0x0000140601007387 */ /* 0x0003e80000100800 */
[----:B-1----:R-:W4:Y:S04]  /*14680*/  LDL.LU R6, [R1+0x5a58] ;  /* 0x005a580001067983 */ /* 0x002f280000300800 */
[----:B------:R1:W-:Y:S04]  /*14690*/  STL [R1+0x10], R248 ;  /* 0x000010f801007387 */ /* 0x0003e80000100800 */
[----:B-1----:R-:W4:Y:S04]  /*146a0*/  LDL.LU R248, [R1+0x5a54] ;  /* 0x005a540001f87983 */ /* 0x002f280000300800 */
[----:B------:R1:W-:Y:S04]  /*146b0*/  STL [R1+0xc], R3 ;  /* 0x00000c0301007387 */ /* 0x0003e80000100800 */
[----:B-1----:R-:W4:Y:S04]  /*146c0*/  LDL.LU R3, [R1+0x5a50] ;  /* 0x005a500001037983 */ /* 0x002f280000300800 */
[----:B------:R1:W-:Y:S04]  /*146d0*/  STL [R1+0x8], R5 ;  /* 0x0000080501007387 */ /* 0x0003e80000100800 */
[----:B-1----:R-:W4:Y:S04]  /*146e0*/  LDL.LU R5, [R1+0x5a4c] ;  /* 0x005a4c0001057983 */ /* 0x002f280000300800 */
[----:B------:R-:W4:Y:S01]  /*146f0*/  LDL.LU R4, [R1+0x5a48] ;  /* 0x005a480001047983 */ /* 0x000f220000300800 */
[----:B------:R-:W-:-:S02]  /*14700*/  ISETP.GT.U32.AND P0, PT, R247, R249, PT ;  /* 0x000000f9f700720c */ /* 0x000fc40003f04070 */
[----:B------:R-:W-:-:S11]  /*14710*/  ISETP.GT.U32.AND P4, PT, R247, R252, PT ;  /* 0x000000fcf700720c */ /* 0x000fd60003f84070 */
[----:B------:R-:W-:Y:S01]  /*14720*/  @!P0 IMAD.IADD R249, R249, 0x1, -R247 ;  /* 0x00000001f9f98824 */ /* 0x000fe200078e0af7 */
[C---:B------:R-:W-:Y:S02]  /*14730*/  ISETP.GT.U32.AND P0, PT, R247.reuse, R244, PT ;  /* 0x000000f4f700720c */ /* 0x040fe40003f04070 */
[C---:B------:R-:W-:Y:S02]  /*14740*/  ISETP.GT.U32.AND P5, PT, R247.reuse, R243, PT ;  /* 0x000000f3f700720c */ /* 0x040fe40003fa4070 */
[C---:B------:R-:W-:Y:S02]  /*14750*/  ISETP.GT.U32.AND P3, PT, R247.reuse, R0, PT ;  /* 0x00000000f700720c */ /* 0x040fe40003f64070 */
[----:B------:R-:W-:-:S07]  /*14760*/  ISETP.GT.U32.AND P2, PT, R247, R251, PT ;  /* 0x000000fbf700720c */ /* 0x000fce0003f44070 */
[--C-:B------:R-:W-:Y:S01]  /*14770*/  @!P0 IMAD.IADD R244, R244, 0x1, -R247.reuse ;  /* 0x00000001f4f48824 */ /* 0x100fe200078e0af7 */
[----:B------:R-:W-:Y:S01]  /*14780*/  ISETP.GT.U32.AND P1, PT, R247, R250, PT ;  /* 0x000000faf700720c */ /* 0x000fe20003f24070 */
[--C-:B------:R-:W-:Y:S02]  /*14790*/  @!P4 IMAD.IADD R252, R252, 0x1, -R247.reuse ;  /* 0x00000001fcfcc824 */ /* 0x100fe400078e0af7 */
[--C-:B------:R-:W-:Y:S02]  /*147a0*/  @!P5 IMAD.IADD R243, R243, 0x1, -R247.reuse ;  /* 0x00000001f3f3d824 */ /* 0x100fe400078e0af7 */
[--C-:B------:R-:W-:Y:S02]  /*147b0*/  @!P3 IMAD.IADD R0, R0, 0x1, -R247.reuse ;  /* 0x000000010000b824 */ /* 0x100fe400078e0af7 */
[----:B------:R-:W-:Y:S01]  /*147c0*/  @!P2 IMAD.IADD R251, R251, 0x1, -R247 ;  /* 0x00000001fbfba824 */ /* 0x000fe200078e0af7 */
[----:B------:R-:W-:-:S05]  /*147d0*/  ISETP.GT.U32.AND P6, PT, R247, R249, PT ;  /* 0x000000f9f700720c */ /* 0x000fca0003fc4070 */
[----:B------:R-:W-:-:S08]  /*147e0*/  @!P1 IMAD.IADD R250, R250, 0x1, -R247 ;  /* 0x00000001fafa9824 */ /* 0x000fd000078e0af7 */
[----:B------:R-:W-:Y:S01]  /*147f0*/  @!P6 IMAD.IADD R249, R249, 0x1, -R247 ;  /* 0x00000001f9f9e824 */ /* 0x000fe200078e0af7 */
[C---:B--2---:R-:W-:Y:S02]  /*14800*/  ISETP.GT.U32.AND P6, PT, R247.reuse, R8, PT ;  /* 0x00000008f700720c */ /* 0x044fe40003fc4070 */
[C---:B---3--:R-:W-:Y:S02]  /*14810*/  ISETP.GT.U32.AND P1, PT, R247.reuse, R7, PT ;  /* 0x00000007f700720c */ /* 0x048fe40003f24070 */
[C---:B----4-:R-:W-:Y:S02]  /*14820*/  ISETP.GT.U32.AND P2, PT, R247.reuse, R6, PT ;  /* 0x00000006f700720c */ /* 0x050fe40003f44070 */
[C---:B------:R-:W-:Y:S02]  /*14830*/  ISETP.GT.U32.AND P0, PT, R247.reuse, R248, PT ;  /* 0x000000f8f700720c */ /* 0x040fe40003f04070 */
[----:B------:R-:W-:-:S11]  /*14840*/  ISETP.GT.U32.AND P5, PT, R247, R3, PT ;  /* 0x00000003f700720c */ /* 0x000fd60003fa4070 */
[--C-:B------:R-:W-:Y:S01]  /*14850*/  @!P0 IMAD.IADD R248, R248, 0x1, -R247.reuse ;  /* 0x00000001f8f88824 */ /* 0x100fe200078e0af7 */
[C---:B------:R-:W-:Y:S02]  /*14860*/  ISETP.GT.U32.AND P0, PT, R247.reuse, R9, PT ;  /* 0x00000009f700720c */ /* 0x040fe40003f04070 */
[C---:B------:R-:W-:Y:S02]  /*14870*/  ISETP.GT.U32.AND P3, PT, R247.reuse, R5, PT ;  /* 0x00000005f700720c */ /* 0x040fe40003f64070 */
[----:B------:R-:W-:Y:S01]  /*14880*/  ISETP.GT.U32.AND P4, PT, R247, R4, PT ;  /* 0x00000004f700720c */ /* 0x000fe20003f84070 */
[--C-:B------:R-:W-:Y:S01]  /*14890*/  @!P5 IMAD.IADD R3, R3, 0x1, -R247.reuse ;  /* 0x000000010303d824 */ /* 0x100fe200078e0af7 */
[C---:B------:R-:W-:Y:S01]  /*148a0*/  ISETP.GT.U32.AND P5, PT, R247.reuse, R10, PT ;  /* 0x0000000af700720c */ /* 0x040fe20003fa4070 */
[----:B------:R-:W-:Y:S01]  /*148b0*/  @!P2 IMAD.IADD R6, R6, 0x1, -R247 ;  /* 0x000000010606a824 */ /* 0x000fe200078e0af7 */
[----:B------:R-:W-:-:S05]  /*148c0*/  ISETP.GT.U32.AND P2, PT, R247, R13, PT ;  /* 0x0000000df700720c */ /* 0x000fca0003f44070 */
[--C-:B------:R-:W-:Y:S02]  /*148d0*/  @!P0 IMAD.IADD R9, R9, 0x1, -R247.reuse ;  /* 0x0000000109098824 */ /* 0x100fe400078e0af7 */
[--C-:B------:R-:W-:Y:S01]  /*148e0*/  @!P3 IMAD.IADD R5, R5, 0x1, -R247.reuse ;  /* 0x000000010505b824 */ /* 0x100fe200078e0af7 */
[C---:B------:R-:W-:Y:S01]  /*148f0*/  ISETP.GT.U32.AND P3, PT, R247.reuse, R12, PT ;  /* 0x0000000cf700720c */ /* 0x040fe20003f64070 */
[--C-:B------:R-:W-:Y:S01]  /*14900*/  @!P4 IMAD.IADD R4, R4, 0x1, -R247.reuse ;  /* 0x000000010404c824 */ /* 0x100fe200078e0af7 */
[C---:B------:R-:W-:Y:S02]  /*14910*/  ISETP.GT.U32.AND P4, PT, R247.reuse, R11, PT ;  /* 0x0000000bf700720c */ /* 0x040fe40003f84070 */
[----:B------:R-:W-:Y:S01]  /*14920*/  ISETP.GT.U32.AND P0, PT, R247, R3, PT ;  /* 0x00000003f700720c */ /* 0x000fe20003f04070 */
[--C-:B------:R-:W-:Y:S01]  /*14930*/  @!P1 IMAD.IADD R7, R7, 0x1, -R247.reuse ;  /* 0x0000000107079824 */ /* 0x100fe200078e0af7 */
[C---:B------:R-:W-:Y:S01]  /*14940*/  ISETP.GT.U32.AND P1, PT, R247.reuse, R14, PT ;  /* 0x0000000ef700720c */ /* 0x040fe20003f24070 */
[--C-:B------:R-:W-:Y:S01]  /*14950*/  @!P5 IMAD.IADD R10, R10, 0x1, -R247.reuse ;  /* 0x000000010a0ad824 */ /* 0x100fe200078e0af7 */
[----:B------:R-:W-:Y:S01]  /*14960*/  ISETP.GT.U32.AND P5, PT, R247, R4, PT ;  /* 0x00000004f700720c */ /* 0x000fe20003fa4070 */
[----:B------:R-:W-:-:S04]  /*14970*/  @!P2 IMAD.IADD R13, R13, 0x1, -R247 ;  /* 0x000000010d0da824 */ /* 0x000fc800078e0af7 */
[--C-:B------:R-:W-:Y:S01]  /*14980*/  @!P3 IMAD.IADD R12, R12, 0x1, -R247.reuse ;  /* 0x000000010c0cb824 */ /* 0x100fe200078e0af7 */
[----:B------:R-:W-:Y:S01]  /*14990*/  ISETP.GT.U32.AND P3, PT, R247, R6, PT ;  /* 0x00000006f700720c */ /* 0x000fe20003f64070 */
[--C-:B------:R-:W-:Y:S01]  /*149a0*/  @!P4 IMAD.IADD R11, R11, 0x1, -R247.reuse ;  /* 0x000000010b0bc824 */ /* 0x100fe200078e0af7 */
[----:B------:R-:W-:Y:S01]  /*149b0*/  ISETP.GT.U32.AND P4, PT, R247, R5, PT ;  /* 0x00000005f700720c */ /* 0x000fe20003f84070 */
[--C-:B------:R-:W-:Y:S01]  /*149c0*/  @!P0 IMAD.IADD R3, R3, 0x1, -R247.reuse ;  /* 0x0000000103038824 */ /* 0x100fe200078e0af7 */
[C---:B------:R-:W-:Y:S02]  /*149d0*/  ISETP.GT.U32.AND P2, PT, R247.reuse, R7, PT ;  /* 0x00000007f700720c */ /* 0x040fe40003f44070 */
[C---:B------:R-:W-:Y:S01]  /*149e0*/  ISETP.GT.U32.AND P0, PT, R247.reuse, R9, PT ;  /* 0x00000009f700720c */ /* 0x040fe20003f04070 */
[--C-:B------:R-:W-:Y:S01]  /*149f0*/  @!P6 IMAD.IADD R8, R8, 0x1, -R247.reuse ;  /* 0x000000010808e824 */ /* 0x100fe200078e0af7 */
[----:B------:R-:W-:Y:S01]  /*14a00*/  ISETP.GT.U32.AND P6, PT, R247, R248, PT ;  /* 0x000000f8f700720c */ /* 0x000fe20003fc4070 */
[----:B------:R-:W-:-:S02]  /*14a10*/  @!P1 IMAD.IADD R14, R14, 0x1, -R247 ;  /* 0x000000010e0e9824 */ /* 0x000fc400078e0af7 */
[--C-:B------:R-:W-:Y:S01]  /*14a20*/  @!P5 IMAD.IADD R4, R4, 0x1, -R247.reuse ;  /* 0x000000010404d824 */ /* 0x100fe200078e0af7 */
[----:B------:R-:W-:Y:S01]  /*14a30*/  ISETP.GT.U32.AND P1, PT, R247, R8, PT ;  /* 0x00000008f700720c */ /* 0x000fe20003f24070 */
[--C-:B------:R-:W-:Y:S02]  /*14a40*/  @!P3 IMAD.IADD R6, R6, 0x1, -R247.reuse ;  /* 0x000000010606b824 */ /* 0x100fe400078e0af7 */
[--C-:B------:R-:W-:Y:S01]  /*14a50*/  @!P4 IMAD.IADD R5, R5, 0x1, -R247.reuse ;  /* 0x000000010505c824 */ /* 0x100fe200078e0af7 */
[----:B------:R-:W-:Y:S01]  /*14a60*/  ISETP.GT.U32.AND P4, PT, R247, R11, PT ;  /* 0x0000000bf700720c */ /* 0x000fe20003f84070 */
[--C-:B------:R-:W-:Y:S01]  /*14a70*/  @!P2 IMAD.IADD R7, R7, 0x1, -R247.reuse ;  /* 0x000000010707a824 */ /* 0x100fe200078e0af7 */
[C---:B------:R-:W-:Y:S02]  /*14a80*/  ISETP.GT.U32.AND P5, PT, R247.reuse, R10, PT ;  /* 0x0000000af700720c */ /* 0x040fe40003fa4070 */
[----:B------:R-:W-:Y:S01]  /*14a90*/  ISETP.GT.U32.AND P3, PT, R247, R12, PT ;  /* 0x0000000cf700720c */ /* 0x000fe20003f64070 */
[----:B------:R-:W-:Y:S01]  /*14aa0*/  @!P0 IMAD.IADD R9, R9, 0x1, -R247 ;  /* 0x0000000109098824 */ /* 0x000fe200078e0af7 */
[----:B------:R-:W-:-:S02]  /*14ab0*/  ISETP.GT.U32.AND P2, PT, R247, R13, PT ;  /* 0x0000000df700720c */ /* 0x000fc40003f44070 */
[C---:B------:R-:W-:Y:S01]  /*14ac0*/  ISETP.GT.U32.AND P0, PT, R247.reuse, R16, PT ;  /* 0x00000010f700720c */ /* 0x040fe20003f04070 */
[--C-:B------:R-:W-:Y:S01]  /*14ad0*/  @!P6 IMAD.IADD R248, R248, 0x1, -R247.reuse ;  /* 0x00000001f8f8e824 */ /* 0x100fe200078e0af7 */
[C---:B------:R-:W-:Y:S01]  /*14ae0*/  ISETP.GT.U32.AND P6, PT, R247.reuse, R14, PT ;  /* 0x0000000ef700720c */ /* 0x040fe20003fc4070 */
[--C-:B------:R-:W-:Y:S01]  /*14af0*/  @!P1 IMAD.IADD R8, R8, 0x1, -R247.reuse ;  /* 0x0000000108089824 */ /* 0x100fe200078e0af7 */
[----:B------:R-:W-:Y:S01]  /*14b00*/  ISETP.GT.U32.AND P1, PT, R247, R15, PT ;  /* 0x0000000ff700720c */ /* 0x000fe20003f24070 */
        /* <DEDUP_REMOVED lines=24> */
[----:B------:R-:W-:-:S02]  /*14c90*/  @!P6 IMAD.IADD R21, R21, 0x1, -R247 ;  /* 0x000000011515e824 */ /* 0x000fc400078e0af7 */
        /* <DEDUP_REMOVED lines=9> */
[----:B------:R-:W-:Y:S01]  /*14d30*/  ISETP.GT.U32.AND P2, PT, R247, R21, PT ;  /* 0x00000015f700720c */ /* 0x000fe20003f44070 */
[----:B------:R-:W-:Y:S01]  /*14d40*/  @!P0 IMAD.IADD R17, R17, 0x1, -R247 ;  /* 0x0000000111118824 */ /* 0x000fe200078e0af7 */
[----:B------:R-:W-:-:S02]  /*14d50*/  ISETP.GT.U32.AND P0, PT, R247, R23, PT ;  /* 0x00000017f700720c */ /* 0x000fc40003f04070 */
        /* <DEDUP_REMOVED lines=107> */
[C---:B------:R-:W-:Y:S01]  /*15410*/  ISETP.GT.U32.AND P0, PT, R247.reuse, R51, PT ;  /* 0x00000033f700720c */ /* 0x040fe20003f04070 */
[----:B------:R-:W-:Y:S01]  /*15420*/  STL [R1+0x56c0], R242 ;  /* 0x0056c0f201007387 */ /* 0x000fe20000100800 */
[----:B------:R-:W-:-:S03]  /*15430*/  ISETP.GT.U32.AND P6, PT, R247, R41, PT ;  /* 0x00000029f700720c */ /* 0x000fc60003fc4070 */
[----:B------:R-:W-:Y:S01]  /*15440*/  STL [R1+0x4], R244 ;  /* 0x000004f401007387 */ /* 0x000fe20000100800 */
[----:B------:R-:W-:-:S03]  /*15450*/  @!P1 IMAD.IADD R44, R44, 0x1, -R247 ;  /* 0x000000012c2c9824 */ /* 0x000fc600078e0af7 */
[----:B------:R-:W-:Y:S01]  /*15460*/  STL [R1+0x5a20], R252 ;  /* 0x005a20fc01007387 */ /* 0x000fe20000100800 */
[--C-:B------:R-:W-:Y:S01]  /*15470*/  @!P4 IMAD.IADD R47, R47, 0x1, -R247.reuse ;  /* 0x000000012f2fc824 */ /* 0x100fe200078e0af7 */
[C---:B------:R-:W-:Y:S02]  /*15480*/  ISETP.GT.U32.AND P1, PT, R247.reuse, R50, PT ;  /* 0x00000032f700720c */ /* 0x040fe40003f24070 */
[----:B------:R-:W-:Y:S01]  /*15490*/  STL [R1], R243 ;  /* 0x000000f301007387 */ /* 0x000fe20000100800 */
[C---:B------:R-:W-:Y:S01]  /*154a0*/  ISETP.GT.U32.AND P4, PT, R247.reuse, R54, PT ;  /* 0x00000036f700720c */ /* 0x040fe20003f84070 */
[--C-:B------:R-:W-:Y:S02]  /*154b0*/  @!P5 IMAD.IADD R46, R46, 0x1, -R247.reuse ;  /* 0x000000012e2ed824 */ /* 0x100fe400078e0af7 */
[----:B------:R-:W-:Y:S01]  /*154c0*/  STL [R1+0x5a1c], R0 ;  /* 0x005a1c0001007387 */ /* 0x000fe20000100800 */
[----:B------:R-:W-:Y:S01]  /*154d0*/  @!P3 IMAD.IADD R48, R48, 0x1, -R247 ;  /* 0x000000013030b824 */ /* 0x000fe200078e0af7 */
[----:B------:R-:W-:-:S02]  /*154e0*/  ISETP.GT.U32.AND P5, PT, R247, R52, PT ;  /* 0x00000034f700720c */ /* 0x000fc40003fa4070 */
[----:B------:R-:W-:Y:S01]  /*154f0*/  STL [R1+0x5a18], R251 ;  /* 0x005a18fb01007387 */ /* 0x000fe20000100800 */
[----:B------:R-:W-:Y:S01]  /*15500*/  ISETP.GT.U32.AND P3, PT, R247, R55, PT ;  /* 0x00000037f700720c */ /* 0x000fe20003f64070 */
[----:B------:R-:W-:Y:S02]  /*15510*/  @!P2 IMAD.IADD R49, R49, 0x1, -R247 ;  /* 0x000000013131a824 */ /* 0x000fe400078e0af7 */
[----:B------:R1:W-:Y:S01]  /*15520*/  STL [R1+0x5a14], R250 ;  /* 0x005a14fa01007387 */ /* 0x0003e20000100800 */
[----:B------:R-:W-:-:S03]  /*15530*/  ISETP.GT.U32.AND P2, PT, R247, R56, PT ;  /* 0x00000038f700720c */ /* 0x000fc60003f44070 */
[----:B------:R-:W-:Y:S01]  /*15540*/  STL [R1+0x5a24], R249 ;  /* 0x005a24f901007387 */ /* 0x000fe20000100800 */
[--C-:B------:R-:W-:Y:S01]  /*15550*/  @!P0 IMAD.IADD R51, R51, 0x1, -R247.reuse ;  /* 0x0000000133338824 */ /* 0x100fe200078e0af7 */
[----:B------:R-:W-:Y:S02]  /*15560*/  ISETP.GT.U32.AND P0, PT, R247, R58, PT ;  /* 0x0000003af700720c */ /* 0x000fe40003f04070 */
[----:B-1----:R-:W2:Y:S01]  /*15570*/  LDL R250, [R1+0x4d0] ;  /* 0x0004d00001fa7983 */ /* 0x002ea20000100800 */
        /* <DEDUP_REMOVED lines=235> */
[--C-:B------:R-:W-:Y:S02]  /*16430*/  @!P4 IMAD.IADD R118, R118, 0x1, -R247.reuse ;  /* 0x000000017676c824 */ /* 0x100fe400078e0af7 */
        /* <DEDUP_REMOVED lines=10> */
[C---:B------:R-:W-:Y:S02]  /*164e0*/  ISETP.GT.U32.AND P0, PT, R247.reuse, R115, PT ;  /* 0x00000073f700720c */ /* 0x040fe40003f04070 */
        /* <DEDUP_REMOVED lines=30> */
[----:B------:R-:W-:Y:S01]  /*166d0*/  IABS R242, R242 ;  /* 0x000000f200f27213 */ /* 0x000fe20000000000 */
[--C-:B------:R-:W-:Y:S01]  /*166e0*/  @!P1 IMAD.IADD R123, R123, 0x1, -R247.reuse ;  /* 0x000000017b7b9824 */ /* 0x100fe200078e0af7 */
[C---:B------:R-:W-:Y:S01]  /*166f0*/  ISETP.GT.U32.AND P4, PT, R247.reuse, R120, PT ;  /* 0x00000078f700720c */ /* 0x040fe20003f84070 */
[--C-:B------:R-:W-:Y:S01]  /*16700*/  @!P5 IMAD.IADD R124, R124, 0x1, -R247.reuse ;  /* 0x000000017c7cd824 */ /* 0x100fe200078e0af7 */
[----:B------:R-:W-:Y:S01]  /*16710*/  ISETP.GT.U32.AND P1, PT, R247, R130, PT ;  /* 0x00000082f700720c */ /* 0x000fe20003f24070 */
[--C-:B------:R-:W-:Y:S01]  /*16720*/  @!P3 IMAD.IADD R127, R127, 0x1, -R247.reuse ;  /* 0x000000017f7fb824 */ /* 0x100fe200078e0af7 */
[C---:B------:R-:W-:Y:S01]  /*16730*/  ISETP.GT.U32.AND P5, PT, R247.reuse, R131, PT ;  /* 0x00000083f700720c */ /* 0x040fe20003fa4070 */
[----:B------:R-:W-:Y:S01]  /*16740*/  @!P2 IMAD.IADD R128, R128, 0x1, -R247 ;  /* 0x000000018080a824 */ /* 0x000fe200078e0af7 */
[----:B------:R-:W-:Y:S01]  /*16750*/  ISETP.GT.U32.AND P3, PT, R247, R121, PT ;  /* 0x00000079f700720c */ /* 0x000fe20003f64070 */
[----:B------:R-:W-:Y:S01]  /*16760*/  IMAD.HI.U32 R243, R245, R242, RZ ;  /* 0x000000f2f5f37227 */ /* 0x000fe200078e00ff */
[----:B------:R-:W-:-:S03]  /*16770*/  ISETP.GT.U32.AND P2, PT, R247, R122, PT ;  /* 0x0000007af700720c */ /* 0x000fc60003f44070 */
[----:B------:R-:W-:Y:S01]  /*16780*/  @!P0 IMAD.IADD R129, R129, 0x1, -R247 ;  /* 0x0000000181818824 */ /* 0x000fe200078e0af7 */
[----:B------:R-:W-:Y:S01]  /*16790*/  ISETP.GT.U32.AND P0, PT, R247, R123, PT ;  /* 0x0000007bf700720c */ /* 0x000fe20003f04070 */
[----:B------:R-:W-:Y:S02]  /*167a0*/  IMAD.MOV R243, RZ, RZ, -R243 ;  /* 0x000000fffff37224 */ /* 0x000fe400078e0af3 */
[----:B--2---:R-:W-:Y:S02]  /*167b0*/  VIADD R0, R250, 0x1fb ;  /* 0x000001fbfa007836 */ /* 0x004fe40000000000 */
[--C-:B------:R-:W-:Y:S02]  /*167c0*/  @!P6 IMAD.IADD R125, R125, 0x1, -R247.reuse ;  /* 0x000000017d7de824 */ /* 0x100fe400078e0af7 */
[C---:B------:R-:W-:Y:S01]  /*167d0*/  IMAD R242, R247.reuse, R243, R242 ;  /* 0x000000f3f7f27224 */ /* 0x040fe200078e02f2 */
[----:B------:R-:W-:Y:S01]  /*167e0*/  IABS R243, R0 ;  /* 0x0000000000f37213 */ /* 0x000fe20000000000 */
[--C-:B------:R-:W-:Y:S01]  /*167f0*/  @!P4 IMAD.IADD R120, R120, 0x1, -R247.reuse ;  /* 0x000000017878c824 */ /* 0x100fe200078e0af7 */
[----:B------:R-:W-:Y:S01]  /*16800*/  ISETP.GT.U32.AND P4, PT, R247, R126, PT ;  /* 0x0000007ef700720c */ /* 0x000fe20003f84070 */
[--C-:B------:R-:W-:Y:S01]  /*16810*/  @!P1 IMAD.IADD R130, R130, 0x1, -R247.reuse ;  /* 0x0000000182829824 */ /* 0x100fe200078e0af7 */
[----:B------:R-:W-:Y:S01]  /*16820*/  STL [R1+0x5a28], R248 ;  /* 0x005a28f801007387 */ /* 0x000fe20000100800 */
[--C-:B------:R-:W-:Y:S01]  /*16830*/  @!P5 IMAD.IADD R131, R131, 0x1, -R247.reuse ;  /* 0x000000018383d824 */ /* 0x100fe200078e0af7 */
[----:B------:R-:W-:Y:S01]  /*16840*/  ISETP.GT.U32.AND P1, PT, R247, R124, PT ;  /* 0x0000007cf700720c */ /* 0x000fe20003f24070 */
[--C-:B------:R-:W-:Y:S01]  /*16850*/  @!P3 IMAD.IADD R121, R121, 0x1, -R247.reuse ;  /* 0x000000017979b824 */ /* 0x100fe200078e0af7 */
[C---:B------:R-:W-:Y:S01]  /*16860*/  ISETP.GT.U32.AND P5, PT, R247.reuse, R125, PT ;  /* 0x0000007df700720c */ /* 0x040fe20003fa4070 */
[----:B------:R-:W-:Y:S01]  /*16870*/  STL [R1+0x5a2c], R3 ;  /* 0x005a2c0301007387 */ /* 0x000fe20000100800 */
[C---:B------:R-:W-:Y:S01]  /*16880*/  ISETP.GT.U32.AND P3, PT, R247.reuse, R127, PT ;  /* 0x0000007ff700720c */ /* 0x040fe20003f64070 */
[----:B------:R-:W-:Y:S01]  /*16890*/  @!P2 IMAD.IADD R122, R122, 0x1, -R247 ;  /* 0x000000017a7aa824 */ /* 0x000fe200078e0af7 */
[----:B------:R-:W-:Y:S01]  /*168a0*/  ISETP.GT.U32.AND P2, PT, R247, R128, PT ;  /* 0x00000080f700720c */ /* 0x000fe20003f44070 */
[----:B------:R-:W-:Y:S01]  /*168b0*/  STL [R1+0x5a30], R4 ;  /* 0x005a300401007387 */ /* 0x000fe20000100800 */
[----:B------:R-:W-:-:S03]  /*168c0*/  IMAD.HI.U32 R244, R245, R243, RZ ;  /* 0x000000f3f5f47227 */ /* 0x000fc600078e00ff */
[----:B------:R-:W-:Y:S01]  /*168d0*/  STL [R1+0x5a34], R5 ;  /* 0x005a340501007387 */ /* 0x000fe20000100800 */
[----:B------:R-:W-:Y:S01]  /*168e0*/  @!P0 IMAD.IADD R123, R123, 0x1, -R247 ;  /* 0x000000017b7b8824 */ /* 0x000fe200078e0af7 */
[----:B------:R-:W-:Y:S02]  /*168f0*/  ISETP.GT.U32.AND P0, PT, R247, R129, PT ;  /* 0x00000081f700720c */ /* 0x000fe40003f04070 */
[----:B------:R-:W-:Y:S01]  /*16900*/  STL [R1+0x5a38], R6 ;  /* 0x005a380601007387 */ /* 0x000fe20000100800 */
[----:B------:R-:W-:-:S03]  /*16910*/  IMAD.MOV R244, RZ, RZ, -R244 ;  /* 0x000000fffff47224 */ /* 0x000fc600078e0af4 */
[----:B------:R-:W-:Y:S04]  /*16920*/  STL [R1+0x5a3c], R7 ;  /* 0x005a3c0701007387 */ /* 0x000fe80000100800 */
[----:B------:R1:W-:Y:S01]  /*16930*/  STL [R1+0x56bc], R0 ;  /* 0x0056bc0001007387 */ /* 0x0003e20000100800 */
[C---:B------:R-:W-:Y:S01]  /*16940*/  ISETP.GT.U32.AND P6, PT, R247.reuse, R119, PT ;  /* 0x00000077f700720c */ /* 0x040fe20003fc4070 */
[C---:B------:R-:W-:Y:S02]  /*16950*/  IMAD R243, R247.reuse, R244, R243 ;  /* 0x000000f4f7f37224 */ /* 0x040fe400078e02f3 */
[----:B------:R-:W-:Y:S01]  /*16960*/  @!P4 IMAD.IADD R126, R126, 0x1, -R247 ;  /* 0x000000017e7ec824 */ /* 0x000fe200078e0af7 */
[----:B------:R-:W-:Y:S01]  /*16970*/  ISETP.GT.U32.AND P4, PT, R247, R133, PT ;  /* 0x00000085f700720c */ /* 0x000fe20003f84070 */
[----:B-1----:R-:W-:-:S02]  /*16980*/  VIADD R0, R250, 0x1fc ;  /* 0x000001fcfa007836 */ /* 0x002fc40000000000 */
[--C-:B------:R-:W-:Y:S01]  /*16990*/  @!P1 IMAD.IADD R124, R124, 0x1, -R247.reuse ;  /* 0x000000017c7c9824 */ /* 0x100fe200078e0af7 */
[----:B------:R-:W-:Y:S01]  /*169a0*/  ISETP.GT.U32.AND P1, PT, R247, R130, PT ;  /* 0x00000082f700720c */ /* 0x000fe20003f24070 */
[--C-:B------:R-:W-:Y:S01]  /*169b0*/  @!P5 IMAD.IADD R125, R125, 0x1, -R247.reuse ;  /* 0x000000017d7dd824 */ /* 0x100fe200078e0af7 */
[----:B------:R-:W-:Y:S01]  /*169c0*/  IABS R244, R0 ;  /* 0x0000000000f47213 */ /* 0x000fe20000000000 */
[--C-:B------:R-:W-:Y:S01]  /*169d0*/  @!P3 IMAD.IADD R127, R127, 0x1, -R247.reuse ;  /* 0x000000017f7fb824 */ /* 0x100fe200078e0af7 */
[C---:B------:R-:W-:Y:S01]  /*169e0*/  ISETP.GT.U32.AND P5, PT, R247.reuse, R132, PT ;  /* 0x00000084f700720c */ /* 0x040fe20003fa4070 */
[--C-:B------:R-:W-:Y:S01]  /*169f0*/  @!P2 IMAD.IADD R128, R128, 0x1, -R247.reuse ;  /* 0x000000018080a824 */ /* 0x100fe200078e0af7 */
[C---:B------:R-:W-:Y:S01]  /*16a00*/  ISETP.GT.U32.AND P3, PT, R247.reuse, R134, PT ;  /* 0x00000086f700720c */ /* 0x040fe20003f64070 */
[----:B------:R1:W-:Y:S01]  /*16a10*/  STL [R1+0x56b8], R0 ;  /* 0x0056b80001007387 */ /* 0x0003e20000100800 */
[----:B------:R-:W-:Y:S01]  /*16a20*/  ISETP.GT.U32.AND P2, PT, R247, R135, PT ;  /* 0x00000087f700720c */ /* 0x000fe20003f44070 */
[--C-:B------:R-:W-:Y:S01]  /*16a30*/  @!P0 IMAD.IADD R129, R129, 0x1, -R247.reuse ;  /* 0x0000000181818824 */ /* 0x100fe200078e0af7 */
[----:B------:R-:W-:Y:S01]  /*16a40*/  ISETP.GT.U32.AND P0, PT, R247, R136, PT ;  /* 0x00000088f700720c */ /* 0x000fe20003f04070 */
[----:B------:R-:W-:-:S02]  /*16a50*/  @!P6 IMAD.IADD R119, R119, 0x1, -R247 ;  /* 0x000000017777e824 */ /* 0x000fc400078e0af7 */
[----:B-1----:R-:W-:Y:S01]  /*16a60*/  IMAD.HI.U32 R0, R245, R244, RZ ;  /* 0x000000f4f5007227 */ /* 0x002fe200078e00ff */
[----:B------:R-:W-:-:S03]  /*16a70*/  ISETP.GT.U32.AND P6, PT, R247, R131, PT ;  /* 0x00000083f700720c */ /* 0x000fc60003fc4070 */
[----:B------:R-:W-:Y:S02]  /*16a80*/  IMAD.MOV R0, RZ, RZ, -R0 ;  /* 0x000000ffff007224 */ /* 0x000fe400078e0a00 */
[--C-:B------:R-:W-:Y:S01]  /*16a90*/  @!P4 IMAD.IADD R133, R133, 0x1, -R247.reuse ;  /* 0x000000018585c824 */ /* 0x100fe200078e0af7 */
[C---:B------:R-:W-:Y:S01]  /*16aa0*/  ISETP.GT.U32.AND P4, PT, R247.reuse, R140, PT ;  /* 0x0000008cf700720c */ /* 0x040fe20003f84070 */
[C---:B------:R-:W-:Y:S02]  /*16ab0*/  IMAD R244, R247.reuse, R0, R244 ;  /* 0x00000000f7f47224 */ /* 0x040fe400078e02f4 */
[----:B------:R-:W-:Y:S02]  /*16ac0*/  VIADD R0, R250, 0x1fd ;  /* 0x000001fdfa007836 */ /* 0x000fe40000000000 */
        /* <DEDUP_REMOVED lines=8> */
[----:B------:R1:W-:Y:S01]  /*16b50*/  STL [R1+0x56b4], R0 ;  /* 0x0056b40001007387 */ /* 0x0003e20000100800 */
[--C-:B------:R-:W-:Y:S01]  /*16b60*/  @!P0 IMAD.IADD R136, R136, 0x1, -R247.reuse ;  /* 0x0000000188888824 */ /* 0x100fe200078e0af7 */
[----:B------:R-:W-:Y:S01]  /*16b70*/  ISETP.GT.U32.AND P0, PT, R247, R143, PT ;  /* 0x0000008ff700720c */ /* 0x000fe20003f04070 */
[----:B------:R-:W-:Y:S01]  /*16b80*/  @!P6 IMAD.IADD R131, R131, 0x1, -R247 ;  /* 0x000000018383e824 */ /* 0x000fe200078e0af7 */
[----:B------:R-:W-:-:S02]  /*16b90*/  ISETP.GT.U32.AND P6, PT, R247, R138, PT ;  /* 0x0000008af700720c */ /* 0x000fc40003fc4070 */
[----:B-1----:R-:W-:Y:S01]  /*16ba0*/  IABS R0, R0 ;  /* 0x0000000000007213 */ /* 0x002fe20000000000 */
[----:B------:R-:W-:Y:S01]  /*16bb0*/  @!P4 IMAD.IADD R140, R140, 0x1, -R247 ;  /* 0x000000018c8cc824 */ /* 0x000fe200078e0af7 */
[----:B------:R-:W-:-:S03]  /*16bc0*/  ISETP.GT.U32.AND P4, PT, R247, R134, PT ;  /* 0x00000086f700720c */ /* 0x000fc60003f84070 */
[----:B------:R-:W-:-:S04]  /*16bd0*/  IMAD.HI.U32 R245, R245, R0, RZ ;  /* 0x00000000f5f57227 */ /* 0x000fc800078e00ff */
[--C-:B------:R-:W-:Y:S01]  /*16be0*/  @!P1 IMAD.IADD R137, R137, 0x1, -R247.reuse ;  /* 0x0000000189899824 */ /* 0x100fe200078e0af7 */
[----:B------:R-:W-:Y:S01]  /*16bf0*/  ISETP.GT.U32.AND P1, PT, R247, R144, PT ;  /* 0x00000090f700720c */ /* 0x000fe20003f24070 */
[--C-:B------:R-:W-:Y:S01]  /*16c00*/  @!P5 IMAD.IADD R139, R139, 0x1, -R247.reuse ;  /* 0x000000018b8bd824 */ /* 0x100fe200078e0af7 */
[----:B------:R-:W-:Y:S01]  /*16c10*/  ISETP.GT.U32.AND P5, PT, R247, R133, PT ;  /* 0x00000085f700720c */ /* 0x000fe20003fa4070 */
[----:B------:R-:W-:Y:S01]  /*16c20*/  @!P3 IMAD.IADD R141, R141, 0x1, -R247 ;  /* 0x000000018d8db824 */ /* 0x000fe200078e0af7 */
[C---:B------:R-:W-:Y:S01]  /*16c30*/  ISETP.GT.U32.AND P3, PT, R247.reuse, R135, PT ;  /* 0x00000087f700720c */ /* 0x040fe20003f64070 */
[----:B------:R-:W-:Y:S02]  /*16c40*/  IMAD.MOV R245, RZ, RZ, -R245 ;  /* 0x000000fffff57224 */ /* 0x000fe400078e0af5 */
[--C-:B------:R-:W-:Y:S01]  /*16c50*/  @!P2 IMAD.IADD R142, R142, 0x1, -R247.reuse ;  /* 0x000000018e8ea824 */ /* 0x100fe200078e0af7 */
[----:B------:R-:W-:Y:S01]  /*16c60*/  ISETP.GT.U32.AND P2, PT, R247, R136, PT ;  /* 0x00000088f700720c */ /* 0x000fe20003f44070 */
[----:B------:R-:W-:Y:S01]  /*16c70*/  @!P0 IMAD.IADD R143, R143, 0x1, -R247 ;  /* 0x000000018f8f8824 */ /* 0x000fe200078e0af7 */
[C---:B------:R-:W-:Y:S01]  /*16c80*/  ISETP.GT.U32.AND P0, PT, R247.reuse, R137, PT ;  /* 0x00000089f700720c */ /* 0x040fe20003f04070 */
[----:B------:R-:W-:-:S02]  /*16c90*/  IMAD R245, R247, R245, R0 ;  /* 0x000000f5f7f57224 */ /* 0x000fc400078e0200 */
[----:B------:R-:W-:Y:S02]  /*16ca0*/  VIADD R0, R223, 0x20 ;  /* 0x00000020df007836 */ /* 0x000fe40000000000 */
[----:B------:R-:W-:-:S03]  /*16cb0*/  @!P6 IMAD.IADD R138, R138, 0x1, -R247 ;  /* 0x000000018a8ae824 */ /* 0x000fc600078e0af7 */
[----:B------:R1:W-:Y:S01]  /*16cc0*/  STL [R1+0x48], R0 ;  /* 0x0000480001007387 */ /* 0x0003e20000100800 */
[--C-:B------:R-:W-:Y:S01]  /*16cd0*/  @!P4 IMAD.IADD R134, R134, 0x1, -R247.reuse ;  /* 0x000000018686c824 */ /* 0x100fe200078e0af7 */
[C---:B------:R-:W-:Y:S01]  /*16ce0*/  ISETP.GT.U32.AND P4, PT, R247.reuse, R140, PT ;  /* 0x0000008cf700720c */ /* 0x040fe20003f84070 */
[--C-:B------:R-:W-:Y:S01]  /*16cf0*/  @!P1 IMAD.IADD R144, R144, 0x1, -R247.reuse ;  /* 0x0000000190909824 */ /* 0x100fe200078e0af7 */
[----:B------:R-:W-:Y:S01]  /*16d00*/  ISETP.GT.U32.AND P6, PT, R247, R132, PT ;  /* 0x00000084f700720c */ /* 0x000fe20003fc4070 */
[--C-:B------:R-:W-:Y:S01]  /*16d10*/  @!P5 IMAD.IADD R133, R133, 0x1, -R247.reuse ;  /* 0x000000018585d824 */ /* 0x100fe200078e0af7 */
[----:B------:R-:W-:Y:S01]  /*16d20*/  ISETP.GT.U32.AND P1, PT, R247, R138, PT ;  /* 0x0000008af700720c */ /* 0x000fe20003f24070 */
[--C-:B------:R-:W-:Y:S01]  /*16d30*/  @!P3 IMAD.IADD R135, R135, 0x1, -R247.reuse ;  /* 0x000000018787b824 */ /* 0x100fe200078e0af7 */
[----:B-1----:R-:W-:Y:S01]  /*16d40*/  IABS R0, R0 ;  /* 0x0000000000007213 */ /* 0x002fe20000000000 */
[----:B------:R-:W-:Y:S01]  /*16d50*/  @!P2 IMAD.IADD R136, R136, 0x1, -R247 ;  /* 0x000000018888a824 */ /* 0x000fe200078e0af7 */
[----:B------:R-:W-:-:S02]  /*16d60*/  ISETP.GT.U32.AND P5, PT, R247, R139, PT ;  /* 0x0000008bf700720c */ /* 0x000fc40003fa4070 */
[C---:B------:R-:W-:Y:S01]  /*16d70*/  ISETP.GT.U32.AND P3, PT, R247.reuse, R141, PT ;  /* 0x0000008df700720c */ /* 0x040fe20003f64070 */
[----:B------:R-:W-:Y:S01]  /*16d80*/  IMAD.MOV.U32 R3, RZ, RZ, R0 ;  /* 0x000000ffff037224 */ /* 0x000fe200078e0000 */
[----:B------:R-:W-:Y:S01]  /*16d90*/  ISETP.GT.U32.AND P2, PT, R247, R142, PT ;  /* 0x0000008ef700720c */ /* 0x000fe20003f44070 */
[----:B------:R-:W-:Y:S01]  /*16da0*/  @!P0 IMAD.IADD R137, R137, 0x1, -R247 ;  /* 0x0000000189898824 */ /* 0x000fe200078e0af7 */
[----:B------:R-:W-:Y:S01]  /*16db0*/  ISETP.GT.U32.AND P0, PT, R247, R143, PT ;  /* 0x0000008ff700720c */ /* 0x000fe20003f04070 */
[----:B------:R-:W-:-:S04]  /*16dc0*/  IMAD.HI.U32 R0, R2, R3, RZ ;  /* 0x0000000302007227 */ /* 0x000fc800078e00ff */
[----:B------:R-:W-:Y:S02]  /*16dd0*/  IMAD.MOV R0, RZ, RZ, -R0 ;  /* 0x000000ffff007224 */ /* 0x000fe400078e0a00 */
        /* <DEDUP_REMOVED lines=9> */
[----:B------:R-:W-:Y:S01]  /*16e70*/  ISETP.GT.U32.AND P3, PT, R247, R148, PT ;  /* 0x00000094f700720c */ /* 0x000fe20003f64070 */
[----:B------:R-:W-:-:S02]  /*16e80*/  IMAD R0, R246, R0, R3 ;  /* 0x00000000f6007224 */ /* 0x000fc400078e0203 */
[----:B------:R-:W-:Y:S02]  /*16e90*/  VIADD R3, R223, 0x40 ;  /* 0x00000040df037836 */ /* 0x000fe40000000000 */
[--C-:B------:R-:W-:Y:S01]  /*16ea0*/  @!P2 IMAD.IADD R142, R142, 0x1, -R247.reuse ;  /* 0x000000018e8ea824 */ /* 0x100fe200078e0af7 */
[----:B------:R-:W-:Y:S01]  /*16eb0*/  ISETP.GT.U32.AND P2, PT, R247, R149, PT ;  /* 0x00000095f700720c */ /* 0x000fe20003f44070 */
[--C-:B------:R-:W-:Y:S01]  /*16ec0*/  @!P0 IMAD.IADD R143, R143, 0x1, -R247.reuse ;  /* 0x000000018f8f8824 */ /* 0x100fe200078e0af7 */
[----:B------:R-:W-:Y:S01]  /*16ed0*/  ISETP.GT.U32.AND P0, PT, R247, R150, PT ;  /* 0x00000096f700720c */ /* 0x000fe20003f04070 */
[----:B------:R1:W-:Y:S01]  /*16ee0*/  STL [R1+0x4c], R3 ;  /* 0x00004c0301007387 */ /* 0x0003e20000100800 */
[--C-:B------:R-:W-:Y:S01]  /*16ef0*/  @!P4 IMAD.IADD R147, R147, 0x1, -R247.reuse ;  /* 0x000000019393c824 */ /* 0x100fe200078e0af7 */
[----:B------:R-:W-:Y:S01]  /*16f00*/  ISETP.GT.U32.AND P4, PT, R247, R154, PT ;  /* 0x0000009af700720c */ /* 0x000fe20003f84070 */
[--C-:B------:R-:W-:Y:S01]  /*16f10*/  @!P6 IMAD.IADD R144, R144, 0x1, -R247.reuse ;  /* 0x000000019090e824 */ /* 0x100fe200078e0af7 */
[----:B-1----:R-:W-:Y:S01]  /*16f20*/  IABS R3, R3 ;  /* 0x0000000300037213 */ /* 0x002fe20000000000 */
[--C-:B------:R-:W-:Y:S01]  /*16f30*/  @!P1 IMAD.IADD R145, R145, 0x1, -R247.reuse ;  /* 0x0000000191919824 */ /* 0x100fe200078e0af7 */
[----:B------:R-:W-:Y:S01]  /*16f40*/  ISETP.GT.U32.AND P6, PT, R247, R151, PT ;  /* 0x00000097f700720c */ /* 0x000fe20003fc4070 */
[----:B------:R-:W-:-:S02]  /*16f50*/  @!P5 IMAD.IADD R146, R146, 0x1, -R247 ;  /* 0x000000019292d824 */ /* 0x000fc400078e0af7 */
[----:B------:R-:W-:Y:S01]  /*16f60*/  IMAD.MOV.U32 R4, RZ, RZ, R3 ;  /* 0x000000ffff047224 */ /* 0x000fe200078e0003 */
[C---:B------:R-:W-:Y:S01]  /*16f70*/  ISETP.GT.U32.AND P1, PT, R247.reuse, R152, PT ;  /* 0x00000098f700720c */ /* 0x040fe20003f24070 */
[--C-:B------:R-:W-:Y:S01]  /*16f80*/  @!P3 IMAD.IADD R148, R148, 0x1, -R247.reuse ;  /* 0x000000019494b824 */ /* 0x100fe200078e0af7 */
[----:B------:R-:W-:Y:S01]  /*16f90*/  ISETP.GT.U32.AND P5, PT, R247, R153, PT ;  /* 0x00000099f700720c */ /* 0x000fe20003fa4070 */
[----:B------:R-:W-:Y:S01]  /*16fa0*/  @!P2 IMAD.IADD R149, R149, 0x1, -R247 ;  /* 0x000000019595a824 */ /* 0x000fe200078e0af7 */
[C---:B------:R-:W-:Y:S01]  /*16fb0*/  ISETP.GT.U32.AND P3, PT, R247.reuse, R155, PT ;  /* 0x0000009bf700720c */ /* 0x040fe20003f64070 */
[----:B------:R-:W-:Y:S01]  /*16fc0*/  IMAD.HI.U32 R3, R2, R4, RZ ;  /* 0x0000000402037227 */ /* 0x000fe200078e00ff */
[----:B------:R-:W-:-:S03]  /*16fd0*/  ISETP.GT.U32.AND P2, PT, R247, R156, PT ;  /* 0x0000009cf700720c */ /* 0x000fc60003f44070 */
[----:B------:R-:W-:Y:S01]  /*16fe0*/  @!P0 IMAD.IADD R150, R150, 0x1, -R247 ;  /* 0x0000000196968824 */ /* 0x000fe200078e0af7 */
[----:B------:R-:W-:Y:S01]  /*16ff0*/  ISETP.GT.U32.AND P0, PT, R247, R157, PT ;  /* 0x0000009df700720c */ /* 0x000fe20003f04070 */
[----:B------:R-:W-:Y:S02]  /*17000*/  IMAD.MOV R3, RZ, RZ, -R3 ;  /* 0x000000ffff037224 */ /* 0x000fe400078e0a03 */
[--C-:B------:R-:W-:Y:S02]  /*17010*/  @!P4 IMAD.IADD R154, R154, 0x1, -R247.reuse ;  /* 0x000000019a9ac824 */ /* 0x100fe400078e0af7 */
[----:B------:R-:W-:Y:S02]  /*17020*/  IMAD R251, R246, R3, R4 ;  /* 0x00000003f6fb7224 */ /* 0x000fe400078e0204 */
[----:B------:R-:W-:Y:S01]  /*17030*/  VIADD R3, R223, 0x60 ;  /* 0x00000060df037836 */ /* 0x000fe20000000000 */
[----:B------:R-:W-:Y:S01]  /*17040*/  ISETP.GT.U32.AND P4, PT, R247, R148, PT ;  /* 0x00000094f700720c */ /* 0x000fe20003f84070 */
[----:B------:R-:W2:Y:S01]  /*17050*/  LDL.LU R223, [R1+0x5a44] ;  /* 0x005a440001df7983 */ /* 0x000ea20000300800 */
[----:B------:R-:W-:-:S02]  /*17060*/  @!P6 IMAD.IADD R151, R151, 0x1, -R247 ;  /* 0x000000019797e824 */ /* 0x000fc400078e0af7 */
        /* <DEDUP_REMOVED lines=10> */
[----:B------:R-:W-:Y:S01]  /*17110*/  @!P4 IMAD.IADD R148, R148, 0x1, -R247 ;  /* 0x000000019494c824 */ /* 0x000fe200078e0af7 */
[----:B------:R-:W-:-:S02]  /*17120*/  ISETP.GT.U32.AND P6, PT, R247, R145, PT ;  /* 0x00000091f700720c */ /* 0x000fc40003fc4070 */
        /* <DEDUP_REMOVED lines=67> */
[----:B------:R-:W-:-:S04]  /*17560*/  @!P6 IMAD.IADD R158, R158, 0x1, -R247 ;  /* 0x000000019e9ee824 */ /* 0x000fc800078e0af7 */
[----:B------:R-:W-:Y:S01]  /*17570*/  IMAD.MOV.U32 R4, RZ, RZ, R3 ;  /* 0x000000ffff047224 */ /* 0x000fe200078e0003 */
[C---:B------:R-:W-:Y:S01]  /*17580*/  ISETP.GT.U32.AND P6, PT, R247.reuse, R170, PT ;  /* 0x000000aaf700720c */ /* 0x040fe20003fc4070 */
[--C-:B------:R-:W-:Y:S02]  /*17590*/  @!P4 IMAD.IADD R168, R168, 0x1, -R247.reuse ;  /* 0x00000001a8a8c824 */ /* 0x100fe400078e0af7 */
[----:B------:R-:W-:Y:S01]  /*175a0*/  IMAD.HI.U32 R3, R2, R4, RZ ;  /* 0x0000000402037227 */ /* 0x000fe200078e00ff */
[C---:B------:R-:W-:Y:S01]  /*175b0*/  ISETP.GT.U32.AND P4, PT, R247.reuse, R175, PT ;  /* 0x000000aff700720c */ /* 0x040fe20003f84070 */
[----:B------:R-:W3:Y:S02]  /*175c0*/  LDL.LU R2, [R1+0x5a40] ;  /* 0x005a400001027983 */ /* 0x000ee40000300800 */
        /* <DEDUP_REMOVED lines=14> */
[----:B------:R-:W4:Y:S01]  /*176b0*/  LDL R7, [R1+0x430] ;  /* 0x0004300001077983 */ /* 0x000f220000100800 */
        /* <DEDUP_REMOVED lines=11> */
[----:B------:R-:W4:Y:S01]  /*17770*/  LDL R248, [R1+0x56a4] ;  /* 0x0056a40001f87983 */ /* 0x000f220000100800 */
        /* <DEDUP_REMOVED lines=8> */
[----:B------:R-:W-:Y:S01]  /*17800*/  @!P2 IMAD.IADD R172, R172, 0x1, -R247 ;  /* 0x00000001acaca824 */ /* 0x000fe200078e0af7 */
[----:B------:R-:W-:Y:S01]  /*17810*/  ISETP.GT.U32.AND P2, PT, R247, R178, PT ;  /* 0x000000b2f700720c */ /* 0x000fe20003f44070 */
[----:B------:R-:W-:Y:S01]  /*17820*/  IMAD.MOV R3, RZ, RZ, -R3 ;  /* 0x000000ffff037224 */ /* 0x000fe200078e0a03 */
[----:B------:R-:W4:Y:S01]  /*17830*/  LDL R249, [R1+0x56a0] ;  /* 0x0056a00001f97983 */ /* 0x000f220000100800 */
[--C-:B------:R-:W-:Y:S01]  /*17840*/  @!P0 IMAD.IADD R173, R173, 0x1, -R247.reuse ;  /* 0x00000001adad8824 */ /* 0x100fe200078e0af7 */
[C---:B------:R-:W-:Y:S01]  /*17850*/  ISETP.GT.U32.AND P0, PT, R247.reuse, R179, PT ;  /* 0x000000b3f700720c */ /* 0x040fe20003f04070 */
[----:B------:R-:W-:Y:S01]  /*17860*/  IMAD R6, R246, R3, R4 ;  /* 0x00000003f6067224 */ /* 0x000fe200078e0204 */
[C---:B------:R-:W-:Y:S01]  /*17870*/  ISETP.GT.U32.AND P6, PT, R247.reuse, R171, PT ;  /* 0x000000abf700720c */ /* 0x040fe20003fc4070 */
        /* <DEDUP_REMOVED lines=53> */
[C---:B------:R-:W-:Y:S01]  /*17bd0*/  ISETP.GT.U32.AND P2, PT, R247.reuse, R192, PT ;  /* 0x000000c0f700720c */ /* 0x040fe20003f44070 */
[----:B------:R-:W4:Y:S01]  /*17be0*/  LDL R252, [R1+0x569c] ;  /* 0x00569c0001fc7983 */ /* 0x000f220000100800 */
        /* <DEDUP_REMOVED lines=55> */
[----:B------:R-:W-:-:S03]  /*17f60*/  ISETP.GT.U32.AND P0, PT, R247, R207, PT ;  /* 0x000000cff700720c */ /* 0x000fc60003f04070 */
        /* <DEDUP_REMOVED lines=66> */
[----:B--2---:R-:W-:Y:S01]  /*18390*/  ISETP.GT.U32.AND P1, PT, R247, R223, PT ;  /* 0x000000dff700720c */ /* 0x004fe20003f24070 */
        /* <DEDUP_REMOVED lines=58> */
[----:B------:R-:W-:-:S02]  /*18740*/  @!P4 IMAD.IADD R239, R239, 0x1, -R247 ;  /* 0x00000001efefc824 */ /* 0x000fc400078e0af7 */
[--C-:B------:R-:W-:Y:S02]  /*18750*/  @!P5 IMAD.IADD R238, R238, 0x1, -R247.reuse ;  /* 0x00000001eeeed824 */ /* 0x100fe400078e0af7 */
[--C-:B------:R-:W-:Y:S02]  /*18760*/  @!P3 IMAD.IADD R240, R240, 0x1, -R247.reuse ;  /* 0x00000001f0f0b824 */ /* 0x100fe400078e0af7 */
[--C-:B------:R-:W-:Y:S01]  /*18770*/  @!P2 IMAD.IADD R242, R242, 0x1, -R247.reuse ;  /* 0x00000001f2f2a824 */ /* 0x100fe200078e0af7 */
[----:B------:R-:W-:Y:S01]  /*18780*/  ISETP.GT.U32.AND P2, PT, R247, R239, PT ;  /* 0x000000eff700720c */ /* 0x000fe20003f44070 */
[--C-:B------:R-:W-:Y:S01]  /*18790*/  @!P1 IMAD.IADD R237, R237, 0x1, -R247.reuse ;  /* 0x00000001eded9824 */ /* 0x100fe200078e0af7 */
[----:B------:R-:W-:Y:S01]  /*187a0*/  ISETP.GT.U32.AND P1, PT, R247, R244, PT ;  /* 0x000000f4f700720c */ /* 0x000fe20003f24070 */
[--C-:B------:R-:W-:Y:S01]  /*187b0*/  @!P6 IMAD.IADD R241, R241, 0x1, -R247.reuse ;  /* 0x00000001f1f1e824 */ /* 0x100fe200078e0af7 */
[----:B------:R-:W-:Y:S01]  /*187c0*/  ISETP.GT.U32.AND P6, PT, R247, R238, PT ;  /* 0x000000eef700720c */ /* 0x000fe20003fc4070 */
[----:B------:R-:W-:Y:S01]  /*187d0*/  @!P0 IMAD.IADD R243, R243, 0x1, -R247 ;  /* 0x00000001f3f38824 */ /* 0x000fe200078e0af7 */
[----:B------:R-:W-:-:S02]  /*187e0*/  ISETP.GT.U32.AND P0, PT, R247, R240, PT ;  /* 0x000000f0f700720c */ /* 0x000fc40003f04070 */
[C---:B------:R-:W-:Y:S02]  /*187f0*/  ISETP.GT.U32.AND P4, PT, R247.reuse, R236, PT ;  /* 0x000000ecf700720c */ /* 0x040fe40003f84070 */
[C---:B------:R-:W-:Y:S02]  /*18800*/  ISETP.GT.U32.AND P3, PT, R247.reuse, R237, PT ;  /* 0x000000edf700720c */ /* 0x040fe40003f64070 */
[----:B------:R-:W-:Y:S01]  /*18810*/  ISETP.GT.U32.AND P5, PT, R247, R245, PT ;  /* 0x000000f5f700720c */ /* 0x000fe20003fa4070 */
[--C-:B------:R-:W-:Y:S01]  /*18820*/  @!P2 IMAD.IADD R239, R239, 0x1, -R247.reuse ;  /* 0x00000001efefa824 */ /* 0x100fe200078e0af7 */
[----:B------:R-:W-:Y:S01]  /*18830*/  ISETP.GT.U32.AND P2, PT, R246, R0, PT ;  /* 0x00000000f600720c */ /* 0x000fe20003f44070 */
[--C-:B------:R-:W-:Y:S01]  /*18840*/  @!P1 IMAD.IADD R244, R244, 0x1, -R247.reuse ;  /* 0x00000001f4f49824 */ /* 0x100fe200078e0af7 */
[C---:B---3--:R-:W-:Y:S01]  /*18850*/  ISETP.GT.U32.AND P1, PT, R247.reuse, R2, PT ;  /* 0x00000002f700720c */ /* 0x048fe20003f24070 */
        /* <DEDUP_REMOVED lines=8> */
[----:B------:R-:W-:Y:S01]  /*188e0*/  @!P5 IMAD.IADD R245, R245, 0x1, -R247 ;  /* 0x00000001f5f5d824 */ /* 0x000fe200078e0af7 */
[----:B------:R-:W-:Y:S01]  /*188f0*/  ISETP.GT.U32.AND P5, PT, R247, R243, PT ;  /* 0x000000f3f700720c */ /* 0x000fe20003fa4070 */
[----:B------:R-:W-:-:S02]  /*18900*/  @!P2 IMAD.IADD R0, R0, 0x1, -R246 ;  /* 0x000000010000a824 */ /* 0x000fc400078e0af6 */
[--C-:B------:R-:W-:Y:S02]  /*18910*/  @!P1 IMAD.IADD R2, R2, 0x1, -R247.reuse ;  /* 0x0000000102029824 */ /* 0x100fe400078e0af7 */
[--C-:B------:R-:W-:Y:S02]  /*18920*/  @!P6 IMAD.IADD R251, R251, 0x1, -R246.reuse ;  /* 0x00000001fbfbe824 */ /* 0x100fe400078e0af6 */
[----:B------:R-:W-:Y:S01]  /*18930*/  @!P0 IMAD.IADD R6, R6, 0x1, -R246 ;  /* 0x0000000106068824 */ /* 0x000fe200078e0af6 */
[----:B----4-:R-:W-:Y:S01]  /*18940*/  ISETP.GT.U32.AND P0, PT, R246, R7, PT ;  /* 0x00000007f600720c */ /* 0x010fe20003f04070 */
[--C-:B------:R-:W-:Y:S01]  /*18950*/  @!P4 IMAD.IADD R241, R241, 0x1, -R247.reuse ;  /* 0x00000001f1f1c824 */ /* 0x100fe200078e0af7 */
[----:B------:R-:W-:Y:S01]  /*18960*/  ISETP.GT.U32.AND P1, PT, R247, R244, PT ;  /* 0x000000f4f700720c */ /* 0x000fe20003f24070 */
[--C-:B------:R-:W-:Y:S01]  /*18970*/  @!P3 IMAD.IADD R242, R242, 0x1, -R247.reuse ;  /* 0x00000001f2f2b824 */ /* 0x100fe200078e0af7 */
[----:B------:R-:W-:Y:S01]  /*18980*/  ISETP.GT.U32.AND P6, PT, R246, R0, PT ;  /* 0x00000000f600720c */ /* 0x000fe20003fc4070 */
[----:B------:R-:W-:Y:S01]  /*18990*/  @!P5 IMAD.IADD R243, R243, 0x1, -R247 ;  /* 0x00000001f3f3d824 */ /* 0x000fe200078e0af7 */
[----:B------:R-:W-:-:S02]  /*189a0*/  ISETP.GT.U32.AND P4, PT, R247, R245, PT ;  /* 0x000000f5f700720c */ /* 0x000fc40003f84070 */
[----:B------:R-:W-:Y:S02]  /*189b0*/  ISETP.GT.U32.AND P3, PT, R247, R2, PT ;  /* 0x00000002f700720c */ /* 0x000fe40003f64070 */
[C---:B------:R-:W-:Y:S02]  /*189c0*/  ISETP.GT.U32.AND P5, PT, R246.reuse, R251, PT ;  /* 0x000000fbf600720c */ /* 0x040fe40003fa4070 */
[----:B------:R-:W-:Y:S01]  /*189d0*/  ISETP.GT.U32.AND P2, PT, R246, R6, PT ;  /* 0x00000006f600720c */ /* 0x000fe20003f44070 */
[--C-:B------:R-:W-:Y:S02]  /*189e0*/  @!P0 IMAD.IADD R7, R7, 0x1, -R246.reuse ;  /* 0x0000000107078824 */ /* 0x100fe400078e0af6 */
[--C-:B------:R-:W-:Y:S01]  /*189f0*/  @!P1 IMAD.IADD R244, R244, 0x1, -R247.reuse ;  /* 0x00000001f4f49824 */ /* 0x100fe200078e0af7 */
[----:B------:R-:W-:Y:S01]  /*18a00*/  ISETP.GE.AND P1, PT, R250, RZ, PT ;  /* 0x000000fffa00720c */ /* 0x000fe20003f26270 */
[----:B------:R-:W-:Y:S01]  /*18a10*/  @!P6 IMAD.IADD R0, R0, 0x1, -R246 ;  /* 0x000000010000e824 */ /* 0x000fe200078e0af6 */
[----:B------:R-:W2:Y:S01]  /*18a20*/  LDL R250, [R1+0x5694] ;  /* 0x0056940001fa7983 */ /* 0x000ea20000100800 */
[----:B------:R-:W-:-:S02]  /*18a30*/  @!P4 IMAD.IADD R245, R245, 0x1, -R247 ;  /* 0x00000001f5f5c824 */ /* 0x000fc400078e0af7 */
[----:B------:R-:W-:Y:S02]  /*18a40*/  @!P3 IMAD.IADD R2, R2, 0x1, -R247 ;  /* 0x000000010202b824 */ /* 0x000fe400078e0af7 */
[----:B------:R-:W3:Y:S01]  /*18a50*/  LDL R247, [R1+0x56b0] ;  /* 0x0056b00001f77983 */ /* 0x000ee20000100800 */
[--C-:B------:R-:W-:Y:S02]  /*18a60*/  @!P5 IMAD.IADD R251, R251, 0x1, -R246.reuse ;  /* 0x00000001fbfbd824 */ /* 0x100fe400078e0af6 */
[----:B------:R-:W-:Y:S01]  /*18a70*/  @!P2 IMAD.IADD R6, R6, 0x1, -R246 ;  /* 0x000000010606a824 */ /* 0x000fe200078e0af6 */
[----:B------:R1:W-:Y:S01]  /*18a80*/  @!P0 STL [R1+0x430], R7 ;  /* 0x0004300701008387 */ /* 0x0003e20000100800 */
[----:B------:R-:W-:-:S03]  /*18a90*/  ISETP.GE.AND P2, PT, R3, RZ, PT ;  /* 0x000000ff0300720c */ /* 0x000fc60003f46270 */
[----:B-1----:R-:W4:Y:S04]  /*18aa0*/  LDL.LU R7, [R1+0x5a3c] ;  /* 0x005a3c0001077983 */ /* 0x002f280000300800 */
[----:B------:R1:W-:Y:S04]  /*18ab0*/  STL [R1+0x42c], R0 ;  /* 0x00042c0001007387 */ /* 0x0003e80000100800 */
[----:B-1----:R-:W4:Y:S04]  /*18ac0*/  LDL R0, [R1+0x5690] ;  /* 0x0056900001007983 */ /* 0x002f280000100800 */
[----:B------:R1:W-:Y:S04]  /*18ad0*/  STL [R1+0x428], R251 ;  /* 0x000428fb01007387 */ /* 0x0003e80000100800 */
[----:B-1----:R-:W4:Y:S04]  /*18ae0*/  LDL R251, [R1+0x568c] ;  /* 0x00568c0001fb7983 */ /* 0x002f280000100800 */
[----:B------:R1:W-:Y:S04]  /*18af0*/  STL [R1+0x424], R6 ;  /* 0x0004240601007387 */ /* 0x0003e80000100800 */
[----:B------:R-:W4:Y:S04]  /*18b00*/  LDL R3, [R1+0x5688] ;  /* 0x0056880001037983 */ /* 0x000f280000100800 */
[----:B-1----:R-:W2:Y:S01]  /*18b10*/  LDL.LU R6, [R1+0x420] ;  /* 0x0004200001067983 */ /* 0x002ea20000300800 */
[----:B------:R-:W-:-:S02]  /*18b20*/  ISETP.GE.AND P0, PT, R248, RZ, PT ;  /* 0x000000fff800720c */ /* 0x000fc40003f06270 */
[----:B------:R-:W-:Y:S01]  /*18b30*/  ISETP.GE.AND P5, PT, R4, RZ, PT ;  /* 0x000000ff0400720c */ /* 0x000fe20003fa6270 */
[----:B------:R-:W4:Y:S04]  /*18b40*/  LDL R248, [R1+0x5684] ;  /* 0x0056840001f87983 */ /* 0x000f280000100800 */
[----:B------:R-:W4:Y:S01]  /*18b50*/  LDL.LU R4, [R1+0x41c] ;  /* 0x00041c0001047983 */ /* 0x000f220000300800 */
[----:B--2---:R-:W-:Y:S01]  /*18b60*/  @!P1 IMAD.MOV R6, RZ, RZ, -R6 ;  /* 0x000000ffff069224 */ /* 0x004fe200078e0a06 */
[----:B------:R-:W-:Y:S02]  /*18b70*/  ISETP.GE.AND P1, PT, R249, RZ, PT ;  /* 0x000000fff900720c */ /* 0x000fe40003f26270 */
[----:B------:R-:W2:Y:S04]  /*18b80*/  LDL R249, [R1+0x5680] ;  /* 0x0056800001f97983 */ /* 0x000ea80000100800 */
[----:B------:R1:W-:Y:S04]  /*18b90*/  STL [R1+0x420], R6 ;  /* 0x0004200601007387 */ /* 0x0003e80000100800 */
[----:B-1----:R-:W2:Y:S01]  /*18ba0*/  LDL.LU R6, [R1+0x418] ;  /* 0x0004180001067983 */ /* 0x002ea20000300800 */
[----:B---3--:R-:W-:-:S13]  /*18bb0*/  ISETP.GE.AND P3, PT, R247, RZ, PT ;  /* 0x000000fff700720c */ /* 0x008fda0003f66270 */
[----:B----4-:R-:W-:Y:S01]  /*18bc0*/  @!P3 IMAD.MOV R4, RZ, RZ, -R4 ;  /* 0x000000ffff04b224 */ /* 0x010fe200078e0a04 */
[----:B------:R-:W-:Y:S02]  /*18bd0*/  ISETP.GE.AND P3, PT, R252, RZ, PT ;  /* 0x000000fffc00720c */ /* 0x000fe40003f66270 */
[----:B------:R-:W3:Y:S04]  /*18be0*/  LDL R252, [R1+0x567c] ;  /* 0x00567c0001fc7983 */ /* 0x000ee80000100800 */
[----:B------:R1:W-:Y:S04]  /*18bf0*/  STL [R1+0x41c], R4 ;  /* 0x00041c0401007387 */ /* 0x0003e80000100800 */
[----:B-1----:R-:W4:Y:S01]  /*18c00*/  LDL.LU R4, [R1+0x414] ;  /* 0x0004140001047983 */ /* 0x002f220000300800 */
[----:B--2---:R-:W-:Y:S01]  /*18c10*/  @!P5 IMAD.MOV R6, RZ, RZ, -R6 ;  /* 0x000000ffff06d224 */ /* 0x004fe200078e0a06 */
[----:B------:R-:W-:-:S02]  /*18c20*/  ISETP.GE.AND P5, PT, R5, RZ, PT ;  /* 0x000000ff0500720c */ /* 0x000fc40003fa6270 */
[----:B------:R-:W2:Y:S04]  /*18c30*/  LDL R5, [R1+0x5678] ;  /* 0x0056780001057983 */ /* 0x000ea80000100800 */
[----:B------:R1:W-:Y:S04]  /*18c40*/  STL [R1+0x418], R6 ;  /* 0x0004180601007387 */ /* 0x0003e80000100800 */
[----:B-1----:R-:W3:Y:S01]  /*18c50*/  LDL.LU R6, [R1+0x410] ;  /* 0x0004100001067983 */ /* 0x002ee20000300800 */
[----:B----4-:R-:W-:Y:S01]  /*18c60*/  @!P2 IMAD.MOV R4, RZ, RZ, -R4 ;  /* 0x000000ffff04a224 */ /* 0x010fe200078e0a04 */
[----:B------:R-:W-:-:S02]  /*18c70*/  ISETP.GE.AND P2, PT, R250, RZ, PT ;  /* 0x000000fffa00720c */ /* 0x000fc40003f46270 */
[----:B------:R-:W4:Y:S04]  /*18c80*/  LDL R250, [R1+0x5674] ;  /* 0x0056740001fa7983 */ /* 0x000f280000100800 */
[----:B------:R1:W-:Y:S04]  /*18c90*/  STL [R1+0x414], R4 ;  /* 0x0004140401007387 */ /* 0x0003e80000100800 */
[----:B-1----:R-:W2:Y:S01]  /*18ca0*/  LDL.LU R4, [R1+0x40c] ;  /* 0x00040c0001047983 */ /* 0x002ea20000300800 */
[----:B---3--:R-:W-:Y:S01]  /*18cb0*/  @!P0 IMAD.MOV R6, RZ, RZ, -R6 ;  /* 0x000000ffff068224 */ /* 0x008fe200078e0a06 */
[----:B------:R-:W-:-:S02]  /*18cc0*/  ISETP.GE.AND P0, PT, R0, RZ, PT ;  /* 0x000000ff0000720c */ /* 0x000fc40003f06270 */
        /* <DEDUP_REMOVED lines=1183> */
[----:B---3--:R-:W-:-:S05]  /*1d6c0*/  @!P3 IMAD.MOV R4, RZ, RZ, -R4 ;  /* 0x000000ffff04b224 */ /* 0x008fca00078e0a04 */
[----:B------:R1:W-:Y:S01]  /*1d6d0*/  STL [R1+0x5c], R4 ;  /* 0x00005c0401007387 */ /* 0x0003e20000100800 */
[----:B------:R-:W-:-:S03]  /*1d6e0*/  ISETP.GE.AND P3, PT, R252, RZ, PT ;  /* 0x000000fffc00720c */ /* 0x000fc60003f66270 */
[----:B-1----:R-:W3:Y:S04]  /*1d6f0*/  LDL.LU R4, [R1+0x54] ;  /* 0x0000540001047983 */ /* 0x002ee80000300800 */
[----:B------:R-:W4:Y:S01]  /*1d700*/  LDL R252, [R1+0x52bc] ;  /* 0x0052bc0001fc7983 */ /* 0x000f220000100800 */
[----:B--2---:R-:W-:Y:S01]  /*1d710*/  @!P5 IMAD.MOV R6, RZ, RZ, -R6 ;  /* 0x000000ffff06d224 */ /* 0x004fe200078e0a06 */
[----:B------:R-:W-:Y:S02]  /*1d720*/  ISETP.GE.AND P5, PT, R5, RZ, PT ;  /* 0x000000ff0500720c */ /* 0x000fe40003fa6270 */
[----:B------:R-:W2:Y:S04]  /*1d730*/  LDL.LU R5, [R1+0x50] ;  /* 0x0000500001057983 */ /* 0x000ea80000300800 */
[----:B------:R1:W-:Y:S04]  /*1d740*/  STL [R1+0x58], R6 ;  /* 0x0000580601007387 */ /* 0x0003e80000100800 */
[----:B-1----:R-:W4:Y:S01]  /*1d750*/  LDL R6, [R1+0x52b8] ;  /* 0x0052b80001067983 */ /* 0x002f220000100800 */
[----:B---3--:R-:W-:Y:S01]  /*1d760*/  @!P2 IMAD.MOV R4, RZ, RZ, -R4 ;  /* 0x000000ffff04a224 */ /* 0x008fe200078e0a04 */
[----:B------:R-:W-:-:S04]  /*1d770*/  ISETP.GE.AND P2, PT, R250, RZ, PT ;  /* 0x000000fffa00720c */ /* 0x000fc80003f46270 */
[----:B------:R1:W-:Y:S04]  /*1d780*/  STL [R1+0x54], R4 ;  /* 0x0000540401007387 */ /* 0x0003e80000100800 */
[----:B-1----:R-:W3:Y:S04]  /*1d790*/  LDL.LU R4, [R1+0x40] ;  /* 0x0000400001047983 */ /* 0x002ee80000300800 */
[----:B------:R-:W4:Y:S01]  /*1d7a0*/  LDL R250, [R1+0x52b4] ;  /* 0x0052b40001fa7983 */ /* 0x000f220000100800 */
[----:B--2---:R-:W-:-:S05]  /*1d7b0*/  @!P0 IMAD.MOV R5, RZ, RZ, -R5 ;  /* 0x000000ffff058224 */ /* 0x004fca00078e0a05 */
[----:B------:R1:W-:Y:S04]  /*1d7c0*/  STL [R1+0x50], R5 ;  /* 0x0000500501007387 */ /* 0x0003e80000100800 */
[----:B-1----:R-:W2:Y:S01]  /*1d7d0*/  LDL.LU R5, [R1+0x3c] ;  /* 0x00003c0001057983 */ /* 0x002ea20000300800 */
[----:B------:R-:W-:-:S03]  /*1d7e0*/  ISETP.GE.AND P0, PT, R0, RZ, PT ;  /* 0x000000ff0000720c */ /* 0x000fc60003f06270 */
[----:B------:R-:W4:Y:S01]  /*1d7f0*/  LDL R0, [R1+0x52b0] ;  /* 0x0052b00001007983 */ /* 0x000f220000100800 */
[----:B---3--:R-:W-:Y:S01]  /*1d800*/  @!P1 IMAD.MOV R4, RZ, RZ, -R4 ;  /* 0x000000ffff049224 */ /* 0x008fe200078e0a04 */
[----:B------:R-:W-:-:S04]  /*1d810*/  ISETP.GE.AND P1, PT, R251, RZ, PT ;  /* 0x000000fffb00720c */ /* 0x000fc80003f26270 */
[----:B------:R1:W-:Y:S04]  /*1d820*/  STL [R1+0x40], R4 ;  /* 0x0000400401007387 */ /* 0x0003e80000100800 */
[----:B-1----:R-:W3:Y:S04]  /*1d830*/  LDL.LU R4, [R1+0x38] ;  /* 0x0000380001047983 */ /* 0x002ee80000300800 */
[----:B------:R-:W4:Y:S01]  /*1d840*/  LDL R251, [R1+0x52ac] ;  /* 0x0052ac0001fb7983 */ /* 0x000f220000100800 */
[----:B--2---:R-:W-:Y:S01]  /*1d850*/  @!P3 IMAD.MOV R5, RZ, RZ, -R5 ;  /* 0x000000ffff05b224 */ /* 0x004fe200078e0a05 */
[----:B------:R-:W-:-:S02]  /*1d860*/  ISETP.GE.AND P3, PT, R3, RZ, PT ;  /* 0x000000ff0300720c */ /* 0x000fc40003f66270 */
[----:B------:R-:W2:Y:S04]  /*1d870*/  LDL.LU R3, [R1+0x34] ;  /* 0x0000340001037983 */ /* 0x000ea80000300800 */
[----:B------:R1:W-:Y:S04]  /*1d880*/  STL [R1+0x3c], R5 ;  /* 0x00003c0501007387 */ /* 0x0003e80000100800 */
[----:B-1----:R-:W4:Y:S01]  /*1d890*/  LDL R5, [R1+0x52a8] ;  /* 0x0052a80001057983 */ /* 0x002f220000100800 */
[----:B---3--:R-:W-:Y:S01]  /*1d8a0*/  @!P5 IMAD.MOV R4, RZ, RZ, -R4 ;  /* 0x000000ffff04d224 */ /* 0x008fe200078e0a04 */
[----:B------:R-:W-:-:S02]  /*1d8b0*/  ISETP.GE.AND P5, PT, R248, RZ, PT ;  /* 0x000000fff800720c */ /* 0x000fc40003fa6270 */
[----:B------:R-:W3:Y:S04]  /*1d8c0*/  LDL.LU R248, [R1+0x30] ;  /* 0x0000300001f87983 */ /* 0x000ee80000300800 */
[----:B------:R1:W-:Y:S04]  /*1d8d0*/  STL [R1+0x38], R4 ;  /* 0x0000380401007387 */ /* 0x0003e80000100800 */
[----:B-1----:R-:W3:Y:S01]  /*1d8e0*/  LDL R4, [R1+0x52a4] ;  /* 0x0052a40001047983 */ /* 0x002ee20000100800 */
[----:B--2---:R-:W-:-:S05]  /*1d8f0*/  @!P2 IMAD.MOV R3, RZ, RZ, -R3 ;  /* 0x000000ffff03a224 */ /* 0x004fca00078e0a03 */
[----:B------:R1:W-:Y:S04]  /*1d900*/  STL [R1+0x34], R3 ;  /* 0x0000340301007387 */ /* 0x0003e80000100800 */
[----:B-1----:R-:W2:Y:S04]  /*1d910*/  LDL R3, [R1+0x52a0] ;  /* 0x0052a00001037983 */ /* 0x002ea80000100800 */
[----:B------:R-:W2:Y:S01]  /*1d920*/  LDL.LU R247, [R1+0x2c] ;  /* 0x00002c0001f77983 */ /* 0x000ea20000300800 */
[----:B----4-:R-:W-:Y:S01]  /*1d930*/  ISETP.GE.AND P2, PT, R249, RZ, PT ;  /* 0x000000fff900720c */ /* 0x010fe20003f46270 */
[----:B---3--:R-:W-:Y:S01]  /*1d940*/  @!P0 IMAD.MOV R248, RZ, RZ, -R248 ;  /* 0x000000fffff88224 */ /* 0x008fe200078e0af8 */
[----:B------:R-:W-:-:S04]  /*1d950*/  ISETP.GE.AND P0, PT, R252, RZ, PT ;  /* 0x000000fffc00720c */ /* 0x000fc80003f06270 */
[----:B------:R1:W-:Y:S04]  /*1d960*/  STL [R1+0x30], R248 ;  /* 0x000030f801007387 */ /* 0x0003e80000100800 */
[----:B-1----:R-:W3:Y:S04]  /*1d970*/  LDL R248, [R1+0x529c] ;  /* 0x00529c0001f87983 */ /* 0x002ee80000100800 */
[----:B------:R-:W4:Y:S04]  /*1d980*/  LDL.LU R252, [R1+0x28] ;  /* 0x0000280001fc7983 */ /* 0x000f280000300800 */
[----:B------:R-:W3:Y:S01]  /*1d990*/  LDL R249, [R1+0x58a0] ;  /* 0x0058a00001f97983 */ /* 0x000ee20000100800 */
[----:B--2---:R-:W-:Y:S01]  /*1d9a0*/  @!P1 IMAD.MOV R247, RZ, RZ, -R247 ;  /* 0x000000fffff79224 */ /* 0x004fe200078e0af7 */
[----:B------:R-:W-:-:S04]  /*1d9b0*/  ISETP.GE.AND P1, PT, R6, RZ, PT ;  /* 0x000000ff0600720c */ /* 0x000fc80003f26270 */
[----:B------:R1:W-:Y:S04]  /*1d9c0*/  STL [R1+0x2c], R247 ;  /* 0x00002cf701007387 */ /* 0x0003e80000100800 */
[----:B-1----:R-:W2:Y:S04]  /*1d9d0*/  LDL R247, [R1+0x5298] ;  /* 0x0052980001f77983 */ /* 0x002ea80000100800 */
[----:B------:R-:W3:Y:S01]  /*1d9e0*/  LDL.LU R6, [R1+0x24] ;  /* 0x0000240001067983 */ /* 0x000ee20000300800 */
[----:B----4-:R-:W-:Y:S01]  /*1d9f0*/  @!P3 IMAD.MOV R252, RZ, RZ, -R252 ;  /* 0x000000fffffcb224 */ /* 0x010fe200078e0afc */
[----:B------:R-:W-:-:S04]  /*1da00*/  ISETP.GE.AND P3, PT, R250, RZ, PT ;  /* 0x000000fffa00720c */ /* 0x000fc80003f66270 */
[----:B------:R1:W-:Y:S04]  /*1da10*/  STL [R1+0x28], R252 ;  /* 0x000028fc01007387 */ /* 0x0003e80000100800 */
[----:B-1----:R-:W4:Y:S04]  /*1da20*/  LDL R252, [R1+0x5294] ;  /* 0x0052940001fc7983 */ /* 0x002f280000100800 */
[----:B------:R-:W2:Y:S01]  /*1da30*/  LDL.LU R250, [R1+0x20] ;  /* 0x0000200001fa7983 */ /* 0x000ea20000300800 */
[----:B---3--:R-:W-:Y:S01]  /*1da40*/  @!P5 IMAD.MOV R6, RZ, RZ, -R6 ;  /* 0x000000ffff06d224 */ /* 0x008fe200078e0a06 */
[----:B------:R-:W-:-:S02]  /*1da50*/  ISETP.GE.AND P5, PT, R0, RZ, PT ;  /* 0x000000ff0000720c */ /* 0x000fc40003fa6270 */
[----:B------:R-:W3:Y:S04]  /*1da60*/  LDL R0, [R1+0x5290] ;  /* 0x0052900001007983 */ /* 0x000ee80000100800 */
[----:B------:R1:W-:Y:S04]  /*1da70*/  STL [R1+0x24], R6 ;  /* 0x0000240601007387 */ /* 0x0003e80000100800 */
[----:B-1----:R-:W4:Y:S01]  /*1da80*/  LDL.LU R6, [R1+0x1c] ;  /* 0x00001c0001067983 */ /* 0x002f220000300800 */
[----:B--2---:R-:W-:Y:S01]  /*1da90*/  @!P2 IMAD.MOV R250, RZ, RZ, -R250 ;  /* 0x000000fffffaa224 */ /* 0x004fe200078e0afa */
[----:B------:R-:W-:-:S04]  /*1daa0*/  ISETP.GE.AND P2, PT, R251, RZ, PT ;  /* 0x000000fffb00720c */ /* 0x000fc80003f46270 */
[----:B------:R1:W-:Y:S04]  /*1dab0*/  STL [R1+0x20], R250 ;  /* 0x000020fa01007387 */ /* 0x0003e80000100800 */
[----:B-1----:R-:W2:Y:S04]  /*1dac0*/  LDL.LU R250, [R1+0x18] ;  /* 0x0000180001fa7983 */ /* 0x002ea80000300800 */
[----:B------:R-:W3:Y:S01]  /*1dad0*/  LDL R251, [R1+0x528c] ;  /* 0x00528c0001fb7983 */ /* 0x000ee20000100800 */
[----:B----4-:R-:W-:Y:S01]  /*1dae0*/  @!P0 IMAD.MOV R6, RZ, RZ, -R6 ;  /* 0x000000ffff068224 */ /* 0x010fe200078e0a06 */
[----:B------:R-:W-:-:S04]  /*1daf0*/  ISETP.GE.AND P0, PT, R5, RZ, PT ;  /* 0x000000ff0500720c */ /* 0x000fc80003f06270 */
[----:B------:R1:W-:Y:S04]  /*1db00*/  STL [R1+0x1c], R6 ;  /* 0x00001c0601007387 */ /* 0x0003e80000100800 */
[----:B-1----:R-:W4:Y:S04]  /*1db10*/  LDL.LU R6, [R1+0x5a38] ;  /* 0x005a380001067983 */ /* 0x002f280000300800 */
[----:B------:R-:W3:Y:S01]  /*1db20*/  LDL.LU R5, [R1+0x14] ;  /* 0x0000140001057983 */ /* 0x000ee20000300800 */
[----:B--2---:R-:W-:Y:S01]  /*1db30*/  @!P1 IMAD.MOV R250, RZ, RZ, -R250 ;  /* 0x000000fffffa9224 */ /* 0x004fe200078e0afa */
[----:B------:R-:W-:-:S04]  /*1db40*/  ISETP.GE.AND P1, PT, R4, RZ, PT ;  /* 0x000000ff0400720c */ /* 0x000fc80003f26270 */
[----:B------:R1:W-:Y:S04]  /*1db50*/  STL [R1+0x18], R250 ;  /* 0x000018fa01007387 */ /* 0x0003e80000100800 */
[----:B-1----:R-:W2:Y:S04]  /*1db60*/  LDL R250, [R1+0x5288] ;  /* 0x0052880001fa7983 */ /* 0x002ea80000100800 */
[----:B------:R-:W4:Y:S01]  /*1db70*/  LDL.LU R4, [R1+0x10] ;  /* 0x0000100001047983 */ /* 0x000f220000300800 */
[----:B---3--:R-:W-:Y:S01]  /*1db80*/  @!P3 IMAD.MOV R5, RZ, RZ, -R5 ;  /* 0x000000ffff05b224 */ /* 0x008fe200078e0a05 */
[----:B------:R-:W-:-:S04]  /*1db90*/  ISETP.GE.AND P3, PT, R3, RZ, PT ;  /* 0x000000ff0300720c */ /* 0x000fc80003f66270 */
[----:B------:R1:W-:Y:S04]  /*1dba0*/  STL [R1+0x14], R5 ;  /* 0x0000140501007387 */ /* 0x0003e80000100800 */
[----:B-1----:R-:W3:Y:S04]  /*1dbb0*/  LDL.LU R5, [R1+0x5a34] ;  /* 0x005a340001057983 */ /* 0x002ee80000300800 */
[----:B------:R-:W2:Y:S01]  /*1dbc0*/  LDL.LU R3, [R1+0xc] ;  /* 0x00000c0001037983 */ /* 0x000ea20000300800 */
        /* <DEDUP_REMOVED lines=8> */
[----:B-1----:R-:W2:Y:S04]  /*1dc50*/  LDL.LU R3, [R1+0x5a2c] ;  /* 0x005a2c0001037983 */ /* 0x002ea80000300800 */
[----:B------:R-:W4:Y:S01]  /*1dc60*/  LDL.LU R249, [R1+0x4] ;  /* 0x0000040001f97983 */ /* 0x000f220000300800 */
[----:B---3--:R-:W-:Y:S01]  /*1dc70*/  @!P0 IMAD.MOV R248, RZ, RZ, -R248 ;  /* 0x000000fffff88224 */ /* 0x008fe200078e0af8 */
[----:B------:R-:W-:-:S04]  /*1dc80*/  ISETP.GE.AND P0, PT, R247, RZ, PT ;  /* 0x000000fff700720c */ /* 0x000fc80003f06270 */
[----:B------:R1:W-:Y:S04]  /*1dc90*/  STL [R1+0x8], R248 ;  /* 0x000008f801007387 */ /* 0x0003e80000100800 */
[----:B-1----:R-:W3:Y:S04]  /*1dca0*/  LDL.LU R248, [R1+0x5a28] ;  /* 0x005a280001f87983 */ /* 0x002ee80000300800 */
[----:B------:R-:W2:Y:S01]  /*1dcb0*/  LDL.LU R247, [R1] ;  /* 0x0000000001f77983 */ /* 0x000ea20000300800 */
        /* <DEDUP_REMOVED lines=13> */
[----:B-1----:R-:W3:Y:S04]  /*1dd90*/  LDL R252, [R1+0x527c] ;  /* 0x00527c0001fc7983 */ /* 0x002ee80000100800 */
[----:B------:R-:W2:Y:S01]  /*1dda0*/  LDL.LU R251, [R1+0x5a18] ;  /* 0x005a180001fb7983 */ /* 0x000ea20000300800 */
[----:B----4-:R-:W-:Y:S01]  /*1ddb0*/  @!P2 IMAD.MOV R0, RZ, RZ, -R0 ;  /* 0x000000ffff00a224 */ /* 0x010fe200078e0a00 */
[----:B------:R-:W-:-:S04]  /*1ddc0*/  ISETP.GE.AND P2, PT, R250, RZ, PT ;  /* 0x000000fffa00720c */ /* 0x000fc80003f46270 */
[----:B------:R1:W-:Y:S04]  /*1ddd0*/  STL [R1+0x59a0], R0 ;  /* 0x0059a00001007387 */ /* 0x0003e80000100800 */
[----:B-1----:R-:W4:Y:S04]  /*1dde0*/  LDL R0, [R1+0x5280] ;  /* 0x0052800001007983 */ /* 0x002f280000100800 */
[----:B------:R-:W4:Y:S01]  /*1ddf0*/  LDL.LU R250, [R1+0x5a14] ;  /* 0x005a140001fa7983 */ /* 0x000f220000300800 */
[----:B--2---:R-:W-:-:S05]  /*1de00*/  @!P0 IMAD.MOV R251, RZ, RZ, -R251 ;  /* 0x000000fffffb8224 */ /* 0x004fca00078e0afb */
[----:B------:R1:W-:Y:S04]  /*1de10*/  STL [R1+0x59a4], R251 ;  /* 0x0059a4fb01007387 */ /* 0x0003e80000100800 */
[----:B-1----:R-:W2:Y:S01]  /*1de20*/  LDL R251, [R1+0x5284] ;  /* 0x0052840001fb7983 */ /* 0x002ea20000100800 */
[----:B------:R-:W-:Y:S02]  /*1de30*/  @!P3 IMAD.MOV R249, RZ, RZ, -R249 ;  /* 0x000000fffff9b224 */ /* 0x000fe400078e0af9 */
[----:B------:R-:W-:Y:S01]  /*1de40*/  @!P5 IMAD.MOV R248, RZ, RZ, -R248 ;  /* 0x000000fffff8d224 */ /* 0x000fe200078e0af8 */
[----:B---3--:R-:W-:Y:S01]  /*1de50*/  ISETP.GE.AND P3, PT, R252, RZ, PT ;  /* 0x000000fffc00720c */ /* 0x008fe20003f66270 */
[----:B----4-:R-:W-:Y:S01]  /*1de60*/  @!P1 IMAD.MOV R250, RZ, RZ, -R250 ;  /* 0x000000fffffa9224 */ /* 0x010fe200078e0afa */
[----:B------:R-:W-:-:S02]  /*1de70*/  ISETP.GE.AND P1, PT, R0, RZ, PT ;  /* 0x000000ff0000720c */ /* 0x000fc40003f26270 */
[----:B------:R-:W-:Y:S02]  /*1de80*/  ISETP.GE.AND P5, PT, R247, RZ, PT ;  /* 0x000000fff700720c */ /* 0x000fe40003fa6270 */
[----:B--2---:R-:W-:Y:S02]  /*1de90*/  ISETP.GE.AND P0, PT, R251, RZ, PT ;  /* 0x000000fffb00720c */ /* 0x004fe40003f06270 */
[----:B------:R-:W2:Y:S04]  /*1dea0*/  LDL R251, [R1+0x5268] ;  /* 0x0052680001fb7983 */ /* 0x000ea80000100800 */
[----:B------:R1:W-:Y:S04]  /*1deb0*/  STL [R1+0x59a8], R250 ;  /* 0x0059a8fa01007387 */ /* 0x0003e80000100800 */
[----:B------:R-:W3:Y:S04]  /*1dec0*/  LDL R0, [R1+0x5264] ;  /* 0x0052640001007983 */ /* 0x000ee80000100800 */
[----:B-1----:R-:W4:Y:S04]  /*1ded0*/  LDL R250, [R1+0x526c] ;  /* 0x00526c0001fa7983 */ /* 0x002f280000100800 */
[----:B------:R1:W-:Y:S04]  /*1dee0*/  STL [R1+0x59ac], R249 ;  /* 0x0059acf901007387 */ /* 0x0003e80000100800 */
[----:B------:R-:W3:Y:S04]  /*1def0*/  LDL R252, [R1+0x5260] ;  /* 0x0052600001fc7983 */ /* 0x000ee80000100800 */
[----:B-1----:R-:W3:Y:S04]  /*1df00*/  LDL R249, [R1+0x5270] ;  /* 0x0052700001f97983 */ /* 0x002ee80000100800 */
[----:B------:R1:W-:Y:S04]  /*1df10*/  STL [R1+0x59b0], R248 ;  /* 0x0059b0f801007387 */ /* 0x0003e80000100800 */
[----:B------:R-:W3:Y:S04]  /*1df20*/  LDL R247, [R1+0x525c] ;  /* 0x00525c0001f77983 */ /* 0x000ee80000100800 */
[----:B-1----:R-:W3:Y:S01]  /*1df30*/  LDL R248, [R1+0x5274] ;  /* 0x0052740001f87983 */ /* 0x002ee20000100800 */
[----:B------:R-:W-:-:S02]  /*1df40*/  @!P2 IMAD.MOV R3, RZ, RZ, -R3 ;  /* 0x000000ffff03a224 */ /* 0x000fc400078e0a03 */
[----:B------:R-:W-:Y:S02]  /*1df50*/  @!P0 IMAD.MOV R4, RZ, RZ, -R4 ;  /* 0x000000ffff048224 */ /* 0x000fe400078e0a04 */
[----:B------:R-:W-:Y:S01]  /*1df60*/  @!P1 IMAD.MOV R5, RZ, RZ, -R5 ;  /* 0x000000ffff059224 */ /* 0x000fe200078e0a05 */
[----:B------:R1:W-:Y:S01]  /*1df70*/  STL [R1+0x59b4], R3 ;  /* 0x0059b40301007387 */ /* 0x0003e20000100800 */
[----:B------:R-:W-:Y:S02]  /*1df80*/  @!P3 IMAD.MOV R6, RZ, RZ, -R6 ;  /* 0x000000ffff06b224 */ /* 0x000fe400078e0a06 */
[----:B------:R-:W-:Y:S01]  /*1df90*/  @!P5 IMAD.MOV R7, RZ, RZ, -R7 ;  /* 0x000000ffff07d224 */ /* 0x000fe200078e0a07 */
[----:B--2---:R-:W-:Y:S02]  /*1dfa0*/  ISETP.GE.AND P3, PT, R251, RZ, PT ;  /* 0x000000fffb00720c */ /* 0x004fe40003f66270 */
[----:B----4-:R-:W-:Y:S02]  /*1dfb0*/  ISETP.GE.AND P1, PT, R250, RZ, PT ;  /* 0x000000fffa00720c */ /* 0x010fe40003f26270 */
[----:B---3--:R-:W-:-:S02]  /*1dfc0*/  ISETP.GE.AND P0, PT, R249, RZ, PT ;  /* 0x000000fff900720c */ /* 0x008fc40003f06270 */
[----:B------:R-:W-:Y:S02]  /*1dfd0*/  ISETP.GE.AND P2, PT, R248, RZ, PT ;  /* 0x000000fff800720c */ /* 0x000fe40003f46270 */
[----:B------:R-:W2:Y:S04]  /*1dfe0*/  LDL R248, [R1+0x5258] ;  /* 0x0052580001f87983 */ /* 0x000ea80000100800 */
[----:B------:R3:W-:Y:S04]  /*1dff0*/  STL [R1+0x59b8], R4 ;  /* 0x0059b80401007387 */ /* 0x0007e80000100800 */
[----:B------:R-:W4:Y:S04]  /*1e000*/  LDL R249, [R1+0x5254] ;  /* 0x0052540001f97983 */ /* 0x000f280000100800 */
[----:B------:R-:W-:Y:S04]  /*1e010*/  STL [R1+0x59bc], R5 ;  /* 0x0059bc0501007387 */ /* 0x000fe80000100800 */
[----:B------:R-:W3:Y:S01]  /*1e020*/  LDL R250, [R1+0x5250] ;  /* 0x0052500001fa7983 */ /* 0x000ee20000100800 */
[----:B------:R-:W-:Y:S01]  /*1e030*/  @!P2 IMAD.MOV R8, RZ, RZ, -R8 ;  /* 0x000000ffff08a224 */ /* 0x000fe200078e0a08 */
[----:B------:R-:W-:Y:S01]  /*1e040*/  ISETP.GE.AND P5, PT, R0, RZ, PT ;  /* 0x000000ff0000720c */ /* 0x000fe20003fa6270 */
[----:B------:R-:W-:Y:S01]  /*1e050*/  @!P0 IMAD.MOV R9, RZ, RZ, -R9 ;  /* 0x000000ffff098224 */ /* 0x000fe200078e0a09 */
[----:B------:R-:W-:Y:S01]  /*1e060*/  STL [R1+0x59c0], R6 ;  /* 0x0059c00601007387 */ /* 0x000fe20000100800 */
[----:B------:R-:W-:-:S03]  /*1e070*/  ISETP.GE.AND P2, PT, R252, RZ, PT ;  /* 0x000000fffc00720c */ /* 0x000fc60003f46270 */
[----:B------:R-:W3:Y:S04]  /*1e080*/  LDL R251, [R1+0x524c] ;  /* 0x00524c0001fb7983 */ /* 0x000ee80000100800 */
[----:B------:R-:W-:Y:S01]  /*1e090*/  STL [R1+0x59c4], R7 ;  /* 0x0059c40701007387 */ /* 0x000fe20000100800 */
[----:B------:R-:W-:-:S03]  /*1e0a0*/  ISETP.GE.AND P0, PT, R247, RZ, PT ;  /* 0x000000fff700720c */ /* 0x000fc60003f06270 */
[----:B------:R-:W3:Y:S04]  /*1e0b0*/  LDL R0, [R1+0x5248] ;  /* 0x0052480001007983 */ /* 0x000ee80000100800 */
[----:B------:R-:W-:Y:S04]  /*1e0c0*/  STL [R1+0x59c8], R8 ;  /* 0x0059c80801007387 */ /* 0x000fe80000100800 */
[----:B------:R-:W3:Y:S04]  /*1e0d0*/  LDL R252, [R1+0x5244] ;  /* 0x0052440001fc7983 */ /* 0x000ee80000100800 */
[----:B------:R-:W-:Y:S04]  /*1e0e0*/  STL [R1+0x59cc], R9 ;  /* 0x0059cc0901007387 */ /* 0x000fe80000100800 */
[----:B------:R-:W3:Y:S01]  /*1e0f0*/  LDL R247, [R1+0x5240] ;  /* 0x0052400001f77983 */ /* 0x000ee20000100800 */
[----:B------:R-:W-:-:S02]  /*1e100*/  @!P1 IMAD.MOV R10, RZ, RZ, -R10 ;  /* 0x000000ffff0a9224 */ /* 0x000fc400078e0a0a */
[----:B------:R-:W-:Y:S02]  /*1e110*/  @!P3 IMAD.MOV R11, RZ, RZ, -R11 ;  /* 0x000000ffff0bb224 */ /* 0x000fe400078e0a0b */
[----:B------:R-:W-:Y:S01]  /*1e120*/  @!P5 IMAD.MOV R12, RZ, RZ, -R12 ;  /* 0x000000ffff0cd224 */ /* 0x000fe200078e0a0c */
[----:B------:R-:W-:Y:S01]  /*1e130*/  STL [R1+0x59d0], R10 ;  /* 0x0059d00a01007387 */ /* 0x000fe20000100800 */
[----:B------:R-:W-:Y:S02]  /*1e140*/  @!P2 IMAD.MOV R13, RZ, RZ, -R13 ;  /* 0x000000ffff0da224 */ /* 0x000fe400078e0a0d */
[----:B------:R-:W-:Y:S01]  /*1e150*/  @!P0 IMAD.MOV R14, RZ, RZ, -R14 ;  /* 0x000000ffff0e8224 */ /* 0x000fe200078e0a0e */
[----:B--2---:R-:W-:Y:S02]  /*1e160*/  ISETP.GE.AND P1, PT, R248, RZ, PT ;  /* 0x000000fff800720c */ /* 0x004fe40003f26270 */
[----:B------:R-:W2:Y:S04]  /*1e170*/  LDL R248, [R1+0x523c] ;  /* 0x00523c0001f87983 */ /* 0x000ea80000100800 */
[----:B------:R-:W-:Y:S01]  /*1e180*/  STL [R1+0x59d4], R11 ;  /* 0x0059d40b01007387 */ /* 0x000fe20000100800 */
[----:B----4-:R-:W-:-:S03]  /*1e190*/  ISETP.GE.AND P3, PT, R249, RZ, PT ;  /* 0x000000fff900720c */ /* 0x010fc60003f66270 */
[----:B------:R-:W4:Y:S04]  /*1e1a0*/  LDL R249, [R1+0x5238] ;  /* 0x0052380001f97983 */ /* 0x000f280000100800 */
[----:B------:R-:W-:Y:S01]  /*1e1b0*/  STL [R1+0x59d8], R12 ;  /* 0x0059d80c01007387 */ /* 0x000fe20000100800 */
[----:B---3--:R-:W-:-:S03]  /*1e1c0*/  ISETP.GE.AND P5, PT, R250, RZ, PT ;  /* 0x000000fffa00720c */ /* 0x008fc60003fa6270 */
[----:B------:R-:W3:Y:S01]  /*1e1d0*/  LDL R250, [R1+0x5234] ;  /* 0x0052340001fa7983 */ /* 0x000ee20000100800 */
[----:B------:R-:W-:Y:S02]  /*1e1e0*/  @!P1 IMAD.MOV R15, RZ, RZ, -R15 ;  /* 0x000000ffff0f9224 */ /* 0x000fe400078e0a0f */
[----:B------:R-:W-:Y:S01]  /*1e1f0*/  @!P3 IMAD.MOV R16, RZ, RZ, -R16 ;  /* 0x000000ffff10b224 */ /* 0x000fe200078e0a10 */
[----:B------:R-:W-:Y:S01]  /*1e200*/  STL [R1+0x59dc], R13 ;  /* 0x0059dc0d01007387 */ /* 0x000fe20000100800 */
[----:B------:R-:W-:-:S03]  /*1e210*/  ISETP.GE.AND P2, PT, R251, RZ, PT ;  /* 0x000000fffb00720c */ /* 0x000fc60003f46270 */
[----:B------:R-:W3:Y:S04]  /*1e220*/  LDL R251, [R1+0x5230] ;  /* 0x0052300001fb7983 */ /* 0x000ee80000100800 */
[----:B------:R1:W-:Y:S01]  /*1e230*/  STL [R1+0x59e0], R14 ;  /* 0x0059e00e01007387 */ /* 0x0003e20000100800 */
[----:B------:R-:W-:-:S03]  /*1e240*/  ISETP.GE.AND P0, PT, R0, RZ, PT ;  /* 0x000000ff0000720c */ /* 0x000fc60003f06270 */
[----:B------:R-:W3:Y:S04]  /*1e250*/  LDL R0, [R1+0x522c] ;  /* 0x00522c0001007983 */ /* 0x000ee80000100800 */
[----:B------:R-:W-:Y:S01]  /*1e260*/  STL [R1+0x59e4], R15 ;  /* 0x0059e40f01007387 */ /* 0x000fe20000100800 */
[----:B------:R-:W-:-:S03]  /*1e270*/  ISETP.GE.AND P1, PT, R252, RZ, PT ;  /* 0x000000fffc00720c */ /* 0x000fc60003f26270 */
[----:B------:R-:W3:Y:S04]  /*1e280*/  LDL R252, [R1+0x5228] ;  /* 0x0052280001fc7983 */ /* 0x000ee80000100800 */
[----:B------:R-:W-:Y:S01]  /*1e290*/  STL [R1+0x59e8], R16 ;  /* 0x0059e81001007387 */ /* 0x000fe20000100800 */
[----:B------:R-:W-:-:S03]  /*1e2a0*/  ISETP.GE.AND P3, PT, R247, RZ, PT ;  /* 0x000000fff700720c */ /* 0x000fc60003f66270 */
[----:B------:R-:W3:Y:S01]  /*1e2b0*/  LDL R247, [R1+0x5224] ;  /* 0x0052240001f77983 */ /* 0x000ee20000100800 */
[----:B------:R-:W-:Y:S02]  /*1e2c0*/  @!P5 IMAD.MOV R17, RZ, RZ, -R17 ;  /* 0x000000ffff11d224 */ /* 0x000fe400078e0a11 */
[----:B------:R-:W-:Y:S02]  /*1e2d0*/  @!P2 IMAD.MOV R18, RZ, RZ, -R18 ;  /* 0x000000ffff12a224 */ /* 0x000fe400078e0a12 */
[----:B------:R-:W-:Y:S01]  /*1e2e0*/  @!P0 IMAD.MOV R19, RZ, RZ, -R19 ;  /* 0x000000ffff138224 */ /* 0x000fe200078e0a13 */
[----:B------:R-:W-:Y:S01]  /*1e2f0*/  STL [R1+0x59ec], R17 ;  /* 0x0059ec1101007387 */ /* 0x000fe20000100800 */
[----:B------:R-:W-:-:S03]  /*1e300*/  @!P1 IMAD.MOV R20, RZ, RZ, -R20 ;  /* 0x000000ffff149224 */ /* 0x000fc600078e0a14 */
[----:B------:R-:W-:Y:S01]  /*1e310*/  STL [R1+0x59f0], R18 ;  /* 0x0059f01201007387 */ /* 0x000fe20000100800 */
        /* <DEDUP_REMOVED lines=11> */
[----:B------:R-:W-:Y:S02]  /*1e3d0*/  ISETP.GE.AND P1, PT, R251, RZ, PT ;  /* 0x000000fffb00720c */ /* 0x000fe40003f26270 */
[----:B------:R-:W3:Y:S04]  /*1e3e0*/  LDL R251, [R1+0x5214] ;  /* 0x0052140001fb7983 */ /* 0x000ee80000100800 */
[----:B------:R-:W-:Y:S01]  /*1e3f0*/  STL [R1+0x59fc], R21 ;  /* 0x0059fc1501007387 */ /* 0x000fe20000100800 */
        /* <DEDUP_REMOVED lines=9> */
[----:B------:R-:W-:Y:S01]  /*1e490*/  @!P1 IMAD.MOV R25, RZ, RZ, -R25 ;  /* 0x000000ffff199224 */ /* 0x000fe200078e0a19 */
[----:B-1----:R-:W3:Y:S01]  /*1e4a0*/  LDL R3, [R1+0x5208] ;  /* 0x0052080001037983 */ /* 0x002ee20000100800 */
[----:B------:R-:W-:-:S03]  /*1e4b0*/  @!P3 IMAD.MOV R26, RZ, RZ, -R26 ;  /* 0x000000ffff1ab224 */ /* 0x000fc600078e0a1a */
        /* <DEDUP_REMOVED lines=11> */
[----:B------:R-:W-:Y:S01]  /*1e570*/  @!P0 IMAD.MOV R29, RZ, RZ, -R29 ;  /* 0x000000ffff1d8224 */ /* 0x000fe200078e0a1d */
[----:B------:R-:W-:Y:S02]  /*1e580*/  ISETP.GE.AND P5, PT, R251, RZ, PT ;  /* 0x000000fffb00720c */ /* 0x000fe40003fa6270 */
[----:B------:R-:W-:Y:S01]  /*1e590*/  ISETP.GE.AND P2, PT, R0, RZ, PT ;  /* 0x000000ff0000720c */ /* 0x000fe20003f46270 */
[----:B------:R-:W3:Y:S05]  /*1e5a0*/  LDL R251, [R1+0x51f4] ;  /* 0x0051f40001fb7983 */ /* 0x000eea0000100800 */
[----:B------:R-:W-:Y:S01]  /*1e5b0*/  @!P3 IMAD.MOV R31, RZ, RZ, -R31 ;  /* 0x000000ffff1fb224 */ /* 0x000fe200078e0a1f */
[----:B------:R-:W3:Y:S01]  /*1e5c0*/  LDL R0, [R1+0x51f0] ;  /* 0x0051f00001007983 */ /* 0x000ee20000100800 */
[----:B------:R-:W-:Y:S01]  /*1e5d0*/  ISETP.GE.AND P0, PT, R252, RZ, PT ;  /* 0x000000fffc00720c */ /* 0x000fe20003f06270 */
[----:B------:R-:W-:-:S02]  /*1e5e0*/  @!P1 IMAD.MOV R30, RZ, RZ, -R30 ;  /* 0x000000ffff1e9224 */ /* 0x000fc400078e0a1e */
[----:B------:R-:W3:Y:S04]  /*1e5f0*/  LDL R252, [R1+0x51ec] ;  /* 0x0051ec0001fc7983 */ /* 0x000ee80000100800 */
[----:B------:R-:W3:Y:S01]  /*1e600*/  LDL R4, [R1+0x56dc] ;  /* 0x0056dc0001047983 */ /* 0x000ee20000100800 */
[----:B------:R-:W-:-:S03]  /*1e610*/  ISETP.GE.AND P3, PT, R247, RZ, PT ;  /* 0x000000fff700720c */ /* 0x000fc60003f66270 */
[----:B------:R-:W3:Y:S01]  /*1e620*/  LDL R247, [R1+0x51e4] ;  /* 0x0051e40001f77983 */ /* 0x000ee20000100800 */
[----:B------:R-:W-:Y:S01]  /*1e630*/  ISETP.GE.AND P1, PT, R3, RZ, PT ;  /* 0x000000ff0300720c */ /* 0x000fe20003f26270 */
[----:B------:R-:W-:Y:S02]  /*1e640*/  @!P5 IMAD.MOV R32, RZ, RZ, -R32 ;  /* 0x000000ffff20d224 */ /* 0x000fe400078e0a20 */
[----:B------:R-:W3:Y:S01]  /*1e650*/  LDL R3, [R1+0x51e8] ;  /* 0x0051e80001037983 */ /* 0x000ee20000100800 */
[----:B------:R-:W-:Y:S02]  /*1e660*/  @!P2 IMAD.MOV R33, RZ, RZ, -R33 ;  /* 0x000000ffff21a224 */ /* 0x000fe400078e0a21 */
[----:B------:R-:W-:Y:S01]  /*1e670*/  @!P0 IMAD.MOV R34, RZ, RZ, -R34 ;  /* 0x000000ffff228224 */ /* 0x000fe200078e0a22 */
[----:B------:R-:W3:Y:S02]  /*1e680*/  LDL R14, [R1+0x56b4] ;  /* 0x0056b400010e7983 */ /* 0x000ee40000100800 */
[----:B------:R-:W-:-:S02]  /*1e690*/  @!P3 IMAD.MOV R36, RZ, RZ, -R36 ;  /* 0x000000ffff24b224 */ /* 0x000fc400078e0a24 */
[----:B------:R-:W3:Y:S02]  /*1e6a0*/  LDL R13, [R1+0x58a4] ;  /* 0x0058a400010d7983 */ /* 0x000ee40000100800 */
[----:B------:R-:W-:Y:S02]  /*1e6b0*/  @!P1 IMAD.MOV R35, RZ, RZ, -R35 ;  /* 0x000000ffff239224 */ /* 0x000fe400078e0a23 */
[----:B------:R-:W3:Y:S04]  /*1e6c0*/  LDL R12, [R1+0x44] ;  /* 0x00004400010c7983 */ /* 0x000ee80000100800 */
[----:B------:R-:W3:Y:S04]  /*1e6d0*/  LDL R11, [R1+0x48] ;  /* 0x00004800010b7983 */ /* 0x000ee80000100800 */
[----:B------:R-:W3:Y:S04]  /*1e6e0*/  LDL R10, [R1+0x4d4] ;  /* 0x0004d400010a7983 */ /* 0x000ee80000100800 */
[----:B------:R-:W3:Y:S01]  /*1e6f0*/  LDL R9, [R1+0x4c] ;  /* 0x00004c0001097983 */ /* 0x000ee20000100800 */
[----:B--2---:R-:W-:-:S03]  /*1e700*/  ISETP.GE.AND P5, PT, R248, RZ, PT ;  /* 0x000000fff800720c */ /* 0x004fc60003fa6270 */
[----:B------:R-:W2:Y:S01]  /*1e710*/  LDL R248, [R1+0x51e0] ;  /* 0x0051e00001f87983 */ /* 0x000ea20000100800 */
[----:B----4-:R-:W-:-:S03]  /*1e720*/  ISETP.GE.AND P2, PT, R249, RZ, PT ;  /* 0x000000fff900720c */ /* 0x010fc60003f46270 */
[----:B------:R-:W4:Y:S01]  /*1e730*/  LDL R249, [R1+0x51dc] ;  /* 0x0051dc0001f97983 */ /* 0x000f220000100800 */
[----:B---3--:R-:W-:-:S03]  /*1e740*/  ISETP.GE.AND P0, PT, R250, RZ, PT ;  /* 0x000000fffa00720c */ /* 0x008fc60003f06270 */
[----:B------:R-:W3:Y:S02]  /*1e750*/  LDL R250, [R1+0x51d8] ;  /* 0x0051d80001fa7983 */ /* 0x000ee40000100800 */
[----:B------:R-:W-:Y:S01]  /*1e760*/  @!P5 IMAD.MOV R37, RZ, RZ, -R37 ;  /* 0x000000ffff25d224 */ /* 0x000fe200078e0a25 */
[----:B------:R-:W-:Y:S02]  /*1e770*/  ISETP.GE.AND P1, PT, R251, RZ, PT ;  /* 0x000000fffb00720c */ /* 0x000fe40003f26270 */
[----:B------:R-:W3:Y:S01]  /*1e780*/  LDL R251, [R1+0x51d4] ;  /* 0x0051d40001fb7983 */ /* 0x000ee20000100800 */
[----:B------:R-:W-:-:S03]  /*1e790*/  ISETP.GE.AND P3, PT, R0, RZ, PT ;  /* 0x000000ff0000720c */ /* 0x000fc60003f66270 */
[----:B------:R-:W3:Y:S01]  /*1e7a0*/  LDL R0, [R1+0x51d0] ;  /* 0x0051d00001007983 */ /* 0x000ee20000100800 */
[----:B------:R-:W-:Y:S01]  /*1e7b0*/  @!P0 IMAD.MOV R39, RZ, RZ, -R39 ;  /* 0x000000ffff278224 */ /* 0x000fe200078e0a27 */
[----:B------:R-:W-:Y:S02]  /*1e7c0*/  ISETP.GE.AND P5, PT, R252, RZ, PT ;  /* 0x000000fffc00720c */ /* 0x000fe40003fa6270 */
[----:B------:R-:W3:Y:S01]  /*1e7d0*/  LDL R252, [R1+0x51cc] ;  /* 0x0051cc0001fc7983 */ /* 0x000ee20000100800 */
[----:B------:R-:W-:-:S03]  /*1e7e0*/  ISETP.GE.AND P0, PT, R247, RZ, PT ;  /* 0x000000fff700720c */ /* 0x000fc60003f06270 */
[----:B------:R-:W3:Y:S01]  /*1e7f0*/  LDL R247, [R1+0x51c4] ;  /* 0x0051c40001f77983 */ /* 0x000ee20000100800 */
[----:B------:R-:W-:Y:S01]  /*1e800*/  @!P2 IMAD.MOV R38, RZ, RZ, -R38 ;  /* 0x000000ffff26a224 */ /* 0x000fe200078e0a26 */
[----:B------:R-:W-:Y:S01]  /*1e810*/  ISETP.GE.AND P2, PT, R3, RZ, PT ;  /* 0x000000ff0300720c */ /* 0x000fe20003f46270 */
[----:B------:R-:W-:Y:S01]  /*1e820*/  @!P1 IMAD.MOV R40, RZ, RZ, -R40 ;  /* 0x000000ffff289224 */ /* 0x000fe200078e0a28 */
[----:B------:R-:W3:Y:S01]  /*1e830*/  LDL R3, [R1+0x51c8] ;  /* 0x0051c80001037983 */ /* 0x000ee20000100800 */
[----:B------:R-:W-:Y:S02]  /*1e840*/  @!P3 IMAD.MOV R41, RZ, RZ, -R41 ;  /* 0x000000ffff29b224 */ /* 0x000fe400078e0a29 */
[----:B------:R-:W-:-:S03]  /*1e850*/  @!P5 IMAD.MOV R42, RZ, RZ, -R42 ;  /* 0x000000ffff2ad224 */ /* 0x000fc600078e0a2a */
[----:B------:R-:W-:-:S05]  /*1e860*/  @!P0 IMAD.MOV R44, RZ, RZ, -R44 ;  /* 0x000000ffff2c8224 */ /* 0x000fca00078e0a2c */
[----:B------:R-:W-:Y:S01]  /*1e870*/  @!P2 IMAD.MOV R43, RZ, RZ, -R43 ;  /* 0x000000ffff2ba224 */ /* 0x000fe200078e0a2b */
[----:B--2---:R-:W-:Y:S02]  /*1e880*/  ISETP.GE.AND P1, PT, R248, RZ, PT ;  /* 0x000000fff800720c */ /* 0x004fe40003f26270 */
[----:B------:R-:W2:Y:S01]  /*1e890*/  LDL R248, [R1+0x51c0] ;  /* 0x0051c00001f87983 */ /* 0x000ea20000100800 */
[----:B----4-:R-:W-:-:S03]  /*1e8a0*/  ISETP.GE.AND P3, PT, R249, RZ, PT ;  /* 0x000000fff900720c */ /* 0x010fc60003f66270 */
[----:B------:R-:W4:Y:S01]  /*1e8b0*/  LDL R249, [R1+0x51bc] ;  /* 0x0051bc0001f97983 */ /* 0x000f220000100800 */
[----:B---3--:R-:W-:-:S03]  /*1e8c0*/  ISETP.GE.AND P5, PT, R250, RZ, PT ;  /* 0x000000fffa00720c */ /* 0x008fc60003fa6270 */
[----:B------:R-:W3:Y:S03]  /*1e8d0*/  LDL R250, [R1+0x51b8] ;  /* 0x0051b80001fa7983 */ /* 0x000ee60000100800 */
        /* <DEDUP_REMOVED lines=565> */
[----:B------:R-:W3:Y:S01]  /*20c30*/  LDL.LU R8, [R1+0x420] ;  /* 0x0004200001087983 */ /* 0x000ee20000300800 */
[----:B------:R-:W-:Y:S01]  /*20c40*/  ISETP.GE.AND P5, PT, R3, RZ, PT ;  /* 0x000000ff0300720c */ /* 0x000fe20003fa6270 */
[----:B------:R-:W-:Y:S02]  /*20c50*/  @!P2 IMAD.MOV R233, RZ, RZ, -R233 ;  /* 0x000000ffffe9a224 */ /* 0x000fe400078e0ae9 */
[----:B------:R-:W3:Y:S01]  /*20c60*/  LDL.LU R7, [R1+0x41c] ;  /* 0x00041c0001077983 */ /* 0x000ee20000300800 */
[----:B------:R-:W-:-:S03]  /*20c70*/  @!P0 IMAD.MOV R234, RZ, RZ, -R234 ;  /* 0x000000ffffea8224 */ /* 0x000fc600078e0aea */
[----:B------:R-:W3:Y:S04]  /*20c80*/  LDL.LU R6, [R1+0x418] ;  /* 0x0004180001067983 */ /* 0x000ee80000300800 */
[----:B------:R-:W3:Y:S04]  /*20c90*/  LDL.LU R5, [R1+0x414] ;  /* 0x0004140001057983 */ /* 0x000ee80000300800 */
[----:B------:R-:W3:Y:S04]  /*20ca0*/  LDL.LU R4, [R1+0x410] ;  /* 0x0004100001047983 */ /* 0x000ee80000300800 */
[----:B------:R-:W3:Y:S01]  /*20cb0*/  LDL.LU R3, [R1+0x40c] ;  /* 0x00040c0001037983 */ /* 0x000ee20000300800 */
[----:B------:R-:W-:-:S02]  /*20cc0*/  @!P1 IMAD.MOV R235, RZ, RZ, -R235 ;  /* 0x000000ffffeb9224 */ /* 0x000fc400078e0aeb */
[----:B------:R-:W-:Y:S02]  /*20cd0*/  @!P3 IMAD.MOV R236, RZ, RZ, -R236 ;  /* 0x000000ffffecb224 */ /* 0x000fe400078e0aec */
[----:B------:R-:W-:Y:S01]  /*20ce0*/  @!P5 IMAD.MOV R237, RZ, RZ, -R237 ;  /* 0x000000ffffedd224 */ /* 0x000fe200078e0aed */
[----:B--2---:R-:W-:Y:S02]  /*20cf0*/  ISETP.GE.AND P2, PT, R248, RZ, PT ;  /* 0x000000fff800720c */ /* 0x004fe40003f46270 */
[----:B------:R-:W2:Y:S01]  /*20d00*/  LDL.LU R248, [R1+0x408] ;  /* 0x0004080001f87983 */ /* 0x000ea20000300800 */
[----:B----4-:R-:W-:-:S03]  /*20d10*/  ISETP.GE.AND P0, PT, R249, RZ, PT ;  /* 0x000000fff900720c */ /* 0x010fc60003f06270 */
[----:B------:R-:W4:Y:S01]  /*20d20*/  LDL.LU R249, [R1+0x404] ;  /* 0x0004040001f97983 */ /* 0x000f220000300800 */
[----:B---3--:R-:W-:-:S03]  /*20d30*/  ISETP.GE.AND P1, PT, R250, RZ, PT ;  /* 0x000000fffa00720c */ /* 0x008fc60003f26270 */
[----:B------:R-:W3:Y:S03]  /*20d40*/  LDL.LU R250, [R1+0x400] ;  /* 0x0004000001fa7983 */ /* 0x000ee60000300800 */
[----:B------:R-:W-:-:S03]  /*20d50*/  @!P2 IMAD.MOV R238, RZ, RZ, -R238 ;  /* 0x000000ffffeea224 */ /* 0x000fc600078e0aee */
[----:B------:R-:W-:Y:S01]  /*20d60*/  @!P0 IMAD.MOV R239, RZ, RZ, -R239 ;  /* 0x000000ffffef8224 */ /* 0x000fe200078e0aef */
[----:B------:R-:W-:Y:S02]  /*20d70*/  ISETP.GE.AND P3, PT, R251, RZ, PT ;  /* 0x000000fffb00720c */ /* 0x000fe40003f66270 */
[----:B------:R-:W3:Y:S01]  /*20d80*/  LDL.LU R251, [R1+0x3fc] ;  /* 0x0003fc0001fb7983 */ /* 0x000ee20000300800 */
[----:B------:R-:W-:-:S03]  /*20d90*/  ISETP.GE.AND P5, PT, R0, RZ, PT ;  /* 0x000000ff0000720c */ /* 0x000fc60003fa6270 */
[----:B------:R-:W3:Y:S01]  /*20da0*/  LDL.LU R0, [R1+0x3f8] ;  /* 0x0003f80001007983 */ /* 0x000ee20000300800 */
[----:B------:R-:W-:-:S03]  /*20db0*/  ISETP.GE.AND P2, PT, R252, RZ, PT ;  /* 0x000000fffc00720c */ /* 0x000fc60003f46270 */
[----:B------:R-:W3:Y:S01]  /*20dc0*/  LDL.LU R252, [R1+0x3f4] ;  /* 0x0003f40001fc7983 */ /* 0x000ee20000300800 */
[----:B------:R-:W-:-:S03]  /*20dd0*/  ISETP.GE.AND P0, PT, R247, RZ, PT ;  /* 0x000000fff700720c */ /* 0x000fc60003f06270 */
[----:B------:R-:W3:Y:S01]  /*20de0*/  LDL.LU R247, [R1+0x3f0] ;  /* 0x0003f00001f77983 */ /* 0x000ee20000300800 */
[----:B------:R-:W-:Y:S02]  /*20df0*/  ISETP.NE.AND P4, PT, RZ, UR4, PT ;  /* 0x00000004ff007c0c */ /* 0x000fe4000bf85270 */
[----:B------:R-:W-:Y:S01]  /*20e00*/  LOP3.LUT R246, RZ, UR4, RZ, 0x33, !PT ;  /* 0x00000004fff67c12 */ /* 0x000fe2000f8e33ff */
[----:B------:R-:W-:Y:S01]  /*20e10*/  @!P1 IMAD.MOV R240, RZ, RZ, -R240 ;  /* 0x000000fffff09224 */ /* 0x000fe200078e0af0 */
[----:B------:R-:W-:Y:S01]  /*20e20*/  ISETP.GE.AND P6, PT, R10, RZ, PT ;  /* 0x000000ff0a00720c */ /* 0x000fe20003fc6270 */
[----:B------:R-:W-:Y:S01]  /*20e30*/  @!P3 IMAD.MOV R241, RZ, RZ, -R241 ;  /* 0x000000fffff1b224 */ /* 0x000fe200078e0af1 */
[C---:B------:R-:W-:Y:S01]  /*20e40*/  SEL R8, R246.reuse, R8, !P4 ;  /* 0x00000008f6087207 */ /* 0x040fe20006000000 */
[----:B------:R-:W-:Y:S01]  /*20e50*/  @!P5 IMAD.MOV R242, RZ, RZ, -R242 ;  /* 0x000000fffff2d224 */ /* 0x000fe200078e0af2 */
[C---:B------:R-:W-:Y:S01]  /*20e60*/  SEL R7, R246.reuse, R7, !P4 ;  /* 0x00000007f6077207 */ /* 0x040fe20006000000 */
[----:B------:R-:W-:Y:S01]  /*20e70*/  @!P2 IMAD.MOV R243, RZ, RZ, -R243 ;  /* 0x000000fffff3a224 */ /* 0x000fe200078e0af3 */
[C---:B------:R-:W-:Y:S01]  /*20e80*/  SEL R6, R246.reuse, R6, !P4 ;  /* 0x00000006f6067207 */ /* 0x040fe20006000000 */
[----:B------:R-:W-:Y:S01]  /*20e90*/  STL [R1+0x420], R8 ;  /* 0x0004200801007387 */ /* 0x000fe20000100800 */
[----:B------:R-:W-:Y:S01]  /*20ea0*/  @!P0 IMAD.MOV R244, RZ, RZ, -R244 ;  /* 0x000000fffff48224 */ /* 0x000fe200078e0af4 */
[C---:B------:R-:W-:Y:S01]  /*20eb0*/  SEL R5, R246.reuse, R5, !P4 ;  /* 0x00000005f6057207 */ /* 0x040fe20006000000 */
[----:B------:R-:W-:Y:S01]  /*20ec0*/  ULDC.64 UR4, c[0x0][0x218] ;  /* 0x0000860000047ab9 */ /* 0x000fe20000000a00 */
[----:B------:R-:W-:Y:S01]  /*20ed0*/  STL [R1+0x5f4], R7 ;  /* 0x0005f40701007387 */ /* 0x000fe20000100800 */
[----:B------:R-:W-:-:S03]  /*20ee0*/  SEL R4, R246, R4, !P4 ;  /* 0x00000004f6047207 */ /* 0x000fc60006000000 */
[----:B------:R-:W-:Y:S01]  /*20ef0*/  STL [R1+0x5f0], R6 ;  /* 0x0005f00601007387 */ /* 0x000fe20000100800 */
[----:B------:R-:W-:-:S03]  /*20f00*/  SEL R3, R246, R3, !P4 ;  /* 0x00000003f6037207 */ /* 0x000fc60006000000 */
[----:B------:R2:W-:Y:S04]  /*20f10*/  STL [R1+0x5ec], R5 ;  /* 0x0005ec0501007387 */ /* 0x0005e80000100800 */
[----:B------:R4:W-:Y:S04]  /*20f20*/  STL [R1+0x5e8], R4 ;  /* 0x0005e80401007387 */ /* 0x0009e80000100800 */
[----:B------:R3:W-:Y:S01]  /*20f30*/  STL [R1+0x5e4], R3 ;  /* 0x0005e40301007387 */ /* 0x0007e20000100800 */
[----:B------:R-:W-:Y:S02]  /*20f40*/  ISETP.GE.AND P1, PT, R14, RZ, PT ;  /* 0x000000ff0e00720c */ /* 0x000fe40003f26270 */
[----:B------:R-:W-:-:S02]  /*20f50*/  ISETP.GE.AND P3, PT, R13, RZ, PT ;  /* 0x000000ff0d00720c */ /* 0x000fc40003f66270 */
[----:B------:R-:W-:Y:S02]  /*20f60*/  ISETP.GE.AND P5, PT, R12, RZ, PT ;  /* 0x000000ff0c00720c */ /* 0x000fe40003fa6270 */
[----:B------:R-:W-:Y:S02]  /*20f70*/  ISETP.GE.AND P2, PT, R11, RZ, PT ;  /* 0x000000ff0b00720c */ /* 0x000fe40003f46270 */
[----:B------:R-:W-:Y:S02]  /*20f80*/  ISETP.GE.AND P0, PT, R9, RZ, PT ;  /* 0x000000ff0900720c */ /* 0x000fe40003f06270 */
[C---:B--2---:R-:W-:Y:S02]  /*20f90*/  SEL R5, R246.reuse, R248, !P4 ;  /* 0x000000f8f6057207 */ /* 0x044fe40006000000 */
[----:B----4-:R-:W-:-:S03]  /*20fa0*/  SEL R4, R246, R249, !P4 ;  /* 0x000000f9f6047207 */ /* 0x010fc60006000000 */
[----:B------:R1:W-:Y:S04]  /*20fb0*/  STL [R1+0x5e0], R5 ;  /* 0x0005e00501007387 */ /* 0x0003e80000100800 */
[----:B------:R2:W-:Y:S01]  /*20fc0*/  STL [R1+0x5dc], R4 ;  /* 0x0005dc0401007387 */ /* 0x0005e20000100800 */
[----:B---3--:R-:W-:-:S05]  /*20fd0*/  SEL R3, R246, R250, !P4 ;  /* 0x000000faf6037207 */ /* 0x008fca0006000000 */
[----:B------:R3:W-:Y:S01]  /*20fe0*/  STL [R1+0x514], R3 ;  /* 0x0005140301007387 */ /* 0x0007e20000100800 */
[C---:B-1----:R-:W-:Y:S02]  /*20ff0*/  SEL R5, R246.reuse, R251, !P4 ;  /* 0x000000fbf6057207 */ /* 0x042fe40006000000 */
[----:B--2---:R-:W-:-:S03]  /*21000*/  SEL R4, R246, R0, !P4 ;  /* 0x00000000f6047207 */ /* 0x004fc60006000000 */
[----:B------:R1:W-:Y:S01]  /*21010*/  STL [R1+0x5d8], R5 ;  /* 0x0005d80501007387 */ /* 0x0003e20000100800 */
[----:B---3--:R-:W-:-:S03]  /*21020*/  SEL R3, R246, R252, !P4 ;  /* 0x000000fcf6037207 */ /* 0x008fc60006000000 */
[----:B------:R2:W-:Y:S04]  /*21030*/  STL [R1+0x5d4], R4 ;  /* 0x0005d40401007387 */ /* 0x0005e80000100800 */
[----:B------:R-:W3:Y:S01]  /*21040*/  LDL.LU R26, [R1+0x3ec] ;  /* 0x0003ec00011a7983 */ /* 0x000ee20000300800 */
[----:B------:R-:W-:-:S03]  /*21050*/  SEL R0, R246, R247, !P4 ;  /* 0x000000f7f6007207 */ /* 0x000fc60006000000 */
[----:B------:R4:W-:Y:S04]  /*21060*/  STL [R1+0x5d0], R3 ;  /* 0x0005d00301007387 */ /* 0x0009e80000100800 */
[----:B------:R-:W3:Y:S04]  /*21070*/  LDL.LU R25, [R1+0x3e8] ;  /* 0x0003e80001197983 */ /* 0x000ee80000300800 */
[----:B------:R4:W-:Y:S04]  /*21080*/  STL [R1+0x5cc], R0 ;  /* 0x0005cc0001007387 */ /* 0x0009e80000100800 */
[----:B------:R-:W3:Y:S04]  /*21090*/  LDL.LU R24, [R1+0x3e4] ;  /* 0x0003e40001187983 */ /* 0x000ee80000300800 */
        /* <DEDUP_REMOVED lines=18> */
[----:B-1----:R-:W3:Y:S04]  /*211c0*/  LDL.LU R5, [R1+0x398] ;  /* 0x0003980001057983 */ /* 0x002ee80000300800 */
[----:B--2---:R-:W2:Y:S04]  /*211d0*/  LDL.LU R4, [R1+0x394] ;  /* 0x0003940001047983 */ /* 0x004ea80000300800 */
[----:B----4-:R-:W4:Y:S04]  /*211e0*/  LDL.LU R3, [R1+0x390] ;  /* 0x0003900001037983 */ /* 0x010f280000300800 */
[----:B------:R-:W4:Y:S04]  /*211f0*/  LDL.LU R248, [R1+0x38c] ;  /* 0x00038c0001f87983 */ /* 0x000f280000300800 */
[----:B------:R-:W4:Y:S04]  /*21200*/  LDL.LU R249, [R1+0x388] ;  /* 0x0003880001f97983 */ /* 0x000f280000300800 */
[----:B------:R-:W4:Y:S04]  /*21210*/  LDL.LU R250, [R1+0x384] ;  /* 0x0003840001fa7983 */ /* 0x000f280000300800 */
[----:B------:R-:W4:Y:S04]  /*21220*/  LDL.LU R251, [R1+0x380] ;  /* 0x0003800001fb7983 */ /* 0x000f280000300800 */
[----:B------:R-:W4:Y:S04]  /*21230*/  LDL.LU R0, [R1+0x37c] ;  /* 0x00037c0001007983 */ /* 0x000f280000300800 */
[----:B------:R-:W4:Y:S04]  /*21240*/  LDL.LU R252, [R1+0x378] ;  /* 0x0003780001fc7983 */ /* 0x000f280000300800 */
[----:B------:R-:W4:Y:S01]  /*21250*/  LDL.LU R247, [R1+0x374] ;  /* 0x0003740001f77983 */ /* 0x000f220000300800 */
[----:B---3--:R-:W-:-:S02]  /*21260*/  SEL R26, R246, R26, !P4 ;  /* 0x0000001af61a7207 */ /* 0x008fc40006000000 */
[----:B------:R-:W-:-:S03]  /*21270*/  SEL R25, R246, R25, !P4 ;  /* 0x00000019f6197207 */ /* 0x000fc60006000000 */
[----:B------:R-:W-:Y:S01]  /*21280*/  STL [R1+0x5c8], R26 ;  /* 0x0005c81a01007387 */ /* 0x000fe20000100800 */
        /* <DEDUP_REMOVED lines=40> */
[----:B--2---:R-:W-:-:S03]  /*21510*/  SEL R4, R246, R4, !P4 ;  /* 0x00000004f6047207 */ /* 0x004fc60006000000 */
[----:B------:R1:W-:Y:S01]  /*21520*/  STL [R1+0x580], R5 ;  /* 0x0005800501007387 */ /* 0x0003e20000100800 */
[----:B----4-:R-:W-:-:S03]  /*21530*/  SEL R3, R246, R3, !P4 ;  /* 0x00000003f6037207 */ /* 0x010fc60006000000 */
[----:B------:R2:W-:Y:S04]  /*21540*/  STL [R1+0x57c], R4 ;  /* 0x00057c0401007387 */ /* 0x0005e80000100800 */
[----:B------:R3:W-:Y:S01]  /*21550*/  STL [R1+0x578], R3 ;  /* 0x0005780301007387 */ /* 0x0007e20000100800 */
[C---:B-1----:R-:W-:Y:S02]  /*21560*/  SEL R5, R246.reuse, R248, !P4 ;  /* 0x000000f8f6057207 */ /* 0x042fe40006000000 */
[----:B--2---:R-:W-:-:S03]  /*21570*/  SEL R4, R246, R249, !P4 ;  /* 0x000000f9f6047207 */ /* 0x004fc60006000000 */
[----:B------:R1:W-:Y:S01]  /*21580*/  STL [R1+0x574], R5 ;  /* 0x0005740501007387 */ /* 0x0003e20000100800 */
[----:B---3--:R-:W-:-:S03]  /*21590*/  SEL R3, R246, R250, !P4 ;  /* 0x000000faf6037207 */ /* 0x008fc60006000000 */
[----:B------:R2:W-:Y:S04]  /*215a0*/  STL [R1+0x570], R4 ;  /* 0x0005700401007387 */ /* 0x0005e80000100800 */
[----:B------:R3:W-:Y:S01]  /*215b0*/  STL [R1+0x56c], R3 ;  /* 0x00056c0301007387 */ /* 0x0007e20000100800 */
[C---:B-1----:R-:W-:Y:S02]  /*215c0*/  SEL R5, R246.reuse, R251, !P4 ;  /* 0x000000fbf6057207 */ /* 0x042fe40006000000 */
[----:B--2---:R-:W-:-:S03]  /*215d0*/  SEL R4, R246, R0, !P4 ;  /* 0x00000000f6047207 */ /* 0x004fc60006000000 */
[----:B------:R1:W-:Y:S01]  /*215e0*/  STL [R1+0x384], R5 ;  /* 0x0003840501007387 */ /* 0x0003e20000100800 */
[C---:B------:R-:W-:Y:S02]  /*215f0*/  SEL R0, R246.reuse, R247, !P4 ;  /* 0x000000f7f6007207 */ /* 0x040fe40006000000 */
[C---:B---3--:R-:W-:Y:S01]  /*21600*/  SEL R3, R246.reuse, R252, !P4 ;  /* 0x000000fcf6037207 */ /* 0x048fe20006000000 */
[----:B------:R2:W-:Y:S04]  /*21610*/  STL [R1+0x568], R4 ;  /* 0x0005680401007387 */ /* 0x0005e80000100800 */
[----:B------:R-:W3:Y:S04]  /*21620*/  LDL.LU R26, [R1+0x370] ;  /* 0x00037000011a7983 */ /* 0x000ee80000300800 */
        /* <DEDUP_REMOVED lines=590> */
[----:B---3--:R-:W-:-:S05]  /*23b10*/  SEL R26, R246, R26, !P4 ;  /* 0x0000001af61a7207 */ /* 0x008fca0006000000 */
[----:B------:R1:W-:Y:S01]  /*23b20*/  STL [R1+0x28c], R26 ;  /* 0x00028c1a01007387 */ /* 0x0003e20000100800 */
[----:B------:R-:W-:-:S03]  /*23b30*/  SEL R25, R246, R25, !P4 ;  /* 0x00000019f6197207 */ /* 0x000fc60006000000 */
[----:B-1----:R-:W3:Y:S01]  /*23b40*/  LDL.LU R26, [R1+0x5a10] ;  /* 0x005a1000011a7983 */ /* 0x002ee20000300800 */
[----:B------:R-:W-:-:S03]  /*23b50*/  SEL R24, R246, R24, !P4 ;  /* 0x00000018f6187207 */ /* 0x000fc60006000000 */
[----:B------:R1:W-:Y:S01]  /*23b60*/  STL [R1+0x288], R25 ;  /* 0x0002881901007387 */ /* 0x0003e20000100800 */
[C---:B------:R-:W-:Y:S02]  /*23b70*/  SEL R23, R246.reuse, R23, !P4 ;  /* 0x00000017f6177207 */ /* 0x040fe40006000000 */
[C---:B------:R-:W-:Y:S01]  /*23b80*/  SEL R22, R246.reuse, R22, !P4 ;  /* 0x00000016f6167207 */ /* 0x040fe20006000000 */
[----:B-1----:R-:W3:Y:S01]  /*23b90*/  LDL.LU R25, [R1+0x5a0c] ;  /* 0x005a0c0001197983 */ /* 0x002ee20000300800 */
[----:B------:R-:W-:-:S03]  /*23ba0*/  SEL R21, R246, R21, !P4 ;  /* 0x00000015f6157207 */ /* 0x000fc60006000000 */
[----:B------:R1:W-:Y:S01]  /*23bb0*/  STL [R1+0x80], R24 ;  /* 0x0000801801007387 */ /* 0x0003e20000100800 */
[C---:B------:R-:W-:Y:S02]  /*23bc0*/  SEL R20, R246.reuse, R20, !P4 ;  /* 0x00000014f6147207 */ /* 0x040fe40006000000 */
[C---:B------:R-:W-:Y:S01]  /*23bd0*/  SEL R19, R246.reuse, R19, !P4 ;  /* 0x00000013f6137207 */ /* 0x040fe20006000000 */
[----:B-1----:R-:W3:Y:S04]  /*23be0*/  LDL.LU R24, [R1+0x5a08] ;  /* 0x005a080001187983 */ /* 0x002ee80000300800 */
[----:B------:R1:W-:Y:S01]  /*23bf0*/  STL [R1+0x280], R23 ;  /* 0x0002801701007387 */ /* 0x0003e20000100800 */
[C---:B------:R-:W-:Y:S02]  /*23c00*/  SEL R18, R246.reuse, R18, !P4 ;  /* 0x00000012f6127207 */ /* 0x040fe40006000000 */
[C---:B------:R-:W-:Y:S01]  /*23c10*/  SEL R17, R246.reuse, R17, !P4 ;  /* 0x00000011f6117207 */ /* 0x040fe20006000000 */
[----:B-1----:R-:W3:Y:S04]  /*23c20*/  LDL.LU R23, [R1+0x5a04] ;  /* 0x005a040001177983 */ /* 0x002ee80000300800 */
[----:B------:R1:W-:Y:S01]  /*23c30*/  STL [R1+0x278], R22 ;  /* 0x0002781601007387 */ /* 0x0003e20000100800 */
[----:B------:R-:W-:-:S03]  /*23c40*/  SEL R16, R246, R16, !P4 ;  /* 0x00000010f6107207 */ /* 0x000fc60006000000 */
        /* <DEDUP_REMOVED lines=35> */
[----:B--2---:R-:W-:-:S03]  /*23e80*/  SEL R4, R246, R4, !P4 ;  /* 0x00000004f6047207 */ /* 0x004fc60006000000 */
[----:B-1----:R-:W2:Y:S04]  /*23e90*/  LDL.LU R10, [R1+0x59d0] ;  /* 0x0059d000010a7983 */ /* 0x002ea80000300800 */
[----:B------:R1:W-:Y:S01]  /*23ea0*/  STL [R1+0x22c], R9 ;  /* 0x00022c0901007387 */ /* 0x0003e20000100800 */
[----:B----4-:R-:W-:-:S03]  /*23eb0*/  SEL R3, R246, R3, !P4 ;  /* 0x00000003f6037207 */ /* 0x010fc60006000000 */
[----:B-1----:R-:W4:Y:S04]  /*23ec0*/  LDL.LU R9, [R1+0x59cc] ;  /* 0x0059cc0001097983 */ /* 0x002f280000300800 */
[----:B------:R1:W-:Y:S01]  /*23ed0*/  STL [R1+0x3c], R8 ;  /* 0x00003c0801007387 */ /* 0x0003e20000100800 */
[----:B------:R-:W-:-:S03]  /*23ee0*/  SEL R248, R246, R248, !P4 ;  /* 0x000000f8f6f87207 */ /* 0x000fc60006000000 */
[----:B-1----:R-:W3:Y:S04]  /*23ef0*/  LDL.LU R8, [R1+0x59c8] ;  /* 0x0059c80001087983 */ /* 0x002ee80000300800 */
[----:B------:R1:W-:Y:S01]  /*23f00*/  STL [R1+0x224], R7 ;  /* 0x0002240701007387 */ /* 0x0003e20000100800 */
[----:B------:R-:W-:-:S03]  /*23f10*/  SEL R249, R246, R249, !P4 ;  /* 0x000000f9f6f97207 */ /* 0x000fc60006000000 */
[----:B-1----:R-:W2:Y:S04]  /*23f20*/  LDL.LU R7, [R1+0x59c4] ;  /* 0x0059c40001077983 */ /* 0x002ea80000300800 */
[----:B------:R1:W-:Y:S01]  /*23f30*/  STL [R1+0x220], R6 ;  /* 0x0002200601007387 */ /* 0x0003e20000100800 */
[----:B------:R-:W-:-:S03]  /*23f40*/  SEL R250, R246, R250, !P4 ;  /* 0x000000faf6fa7207 */ /* 0x000fc60006000000 */
        /* <DEDUP_REMOVED lines=13> */
[----:B------:R1:W-:Y:S04]  /*24020*/  STL [R1+0x200], R249 ;  /* 0x000200f901007387 */ /* 0x0003e80000100800 */
[----:B-1----:R-:W2:Y:S04]  /*24030*/  LDL.LU R249, [R1+0x59ac] ;  /* 0x0059ac0001f97983 */ /* 0x002ea80000300800 */
[----:B------:R1:W-:Y:S04]  /*24040*/  STL [R1], R250 ;  /* 0x000000fa01007387 */ /* 0x0003e80000100800 */
[----:B-1----:R-:W4:Y:S04]  /*24050*/  LDL.LU R250, [R1+0x59a8] ;  /* 0x0059a80001fa7983 */ /* 0x002f280000300800 */
[----:B------:R1:W-:Y:S04]  /*24060*/  STL [R1+0x1f4], R251 ;  /* 0x0001f4fb01007387 */ /* 0x0003e80000100800 */
[----:B-1----:R-:W3:Y:S04]  /*24070*/  LDL.LU R251, [R1+0x59a4] ;  /* 0x0059a40001fb7983 */ /* 0x002ee80000300800 */
[----:B------:R1:W-:Y:S04]  /*24080*/  STL [R1+0x1f0], R0 ;  /* 0x0001f00001007387 */ /* 0x0003e80000100800 */
[----:B-1----:R-:W4:Y:S04]  /*24090*/  LDL.LU R0, [R1+0x59a0] ;  /* 0x0059a00001007983 */ /* 0x002f280000300800 */
[----:B------:R1:W-:Y:S04]  /*240a0*/  STL [R1+0x1ec], R252 ;  /* 0x0001ecfc01007387 */ /* 0x0003e80000100800 */
[----:B-1----:R-:W3:Y:S04]  /*240b0*/  LDL.LU R252, [R1+0x599c] ;  /* 0x00599c0001fc7983 */ /* 0x002ee80000300800 */
[----:B------:R1:W-:Y:S04]  /*240c0*/  STL [R1+0x1e4], R247 ;  /* 0x0001e4f701007387 */ /* 0x0003e80000100800 */
[----:B-1----:R-:W4:Y:S01]  /*240d0*/  LDL.LU R247, [R1+0x5998] ;  /* 0x0059980001f77983 */ /* 0x002f220000300800 */
[----:B------:R-:W-:-:S02]  /*240e0*/  SEL R77, R246, R77, !P4 ;  /* 0x0000004df64d7207 */ /* 0x000fc40006000000 */
[C---:B------:R-:W-:Y:S02]  /*240f0*/  SEL R78, R246.reuse, R78, !P4 ;  /* 0x0000004ef64e7207 */ /* 0x040fe40006000000 */
[C---:B------:R-:W-:Y:S02]  /*24100*/  SEL R79, R246.reuse, R79, !P4 ;  /* 0x0000004ff64f7207 */ /* 0x040fe40006000000 */
[C---:B------:R-:W-:Y:S02]  /*24110*/  SEL R80, R246.reuse, R80, !P4 ;  /* 0x00000050f6507207 */ /* 0x040fe40006000000 */
[C---:B------:R-:W-:Y:S02]  /*24120*/  SEL R81, R246.reuse, R81, !P4 ;  /* 0x00000051f6517207 */ /* 0x040fe40006000000 */
[C---:B------:R-:W-:Y:S02]  /*24130*/  SEL R82, R246.reuse, R82, !P4 ;  /* 0x00000052f6527207 */ /* 0x040fe40006000000 */
        /* <DEDUP_REMOVED lines=11> */
[C---:B--2---:R-:W-:Y:S02]  /*241f0*/  SEL R249, R246.reuse, R249, !P4 ;  /* 0x000000f9f6f97207 */ /* 0x044fe40006000000 */
[----:B----4-:R-:W-:-:S05]  /*24200*/  SEL R247, R246, R247, !P4 ;  /* 0x000000f7f6f77207 */ /* 0x010fca0006000000 */
[----:B------:R3:W-:Y:S02]  /*24210*/  STL [R1+0x1e0], R247 ;  /* 0x0001e0f701007387 */ /* 0x0007e40000100800 */
[C---:B---3--:R-:W-:Y:S02]  /*24220*/  SEL R247, R246.reuse, R252, !P4 ;  /* 0x000000fcf6f77207 */ /* 0x048fe40006000000 */
[----:B------:R-:W-:-:S03]  /*24230*/  SEL R252, R246, R0, !P4 ;  /* 0x00000000f6fc7207 */ /* 0x000fc60006000000 */
[----:B------:R1:W-:Y:S01]  /*24240*/  STL [R1+0x1d8], R247 ;  /* 0x0001d8f701007387 */ /* 0x0003e20000100800 */
[C---:B------:R-:W-:Y:S01]  /*24250*/  SEL R0, R246.reuse, R250, !P4 ;  /* 0x000000faf6007207 */ /* 0x040fe20006000000 */
[----:B------:R-:W-:Y:S01]  /*24260*/  @!P1 IMAD.MOV R245, RZ, RZ, -R245 ;  /* 0x000000fffff59224 */ /* 0x000fe200078e0af5 */
[----:B------:R-:W2:Y:S01]  /*24270*/  LDC R250, c[0x0][0x23c] ;  /* 0x00008f00fffa7b82 */ /* 0x000ea20000000800 */
[----:B------:R-:W-:Y:S01]  /*24280*/  STL [R1+0x1d4], R252 ;  /* 0x0001d4fc01007387 */ /* 0x000fe20000100800 */
[----:B-1----:R-:W-:-:S05]  /*24290*/  SEL R247, R246, R251, !P4 ;  /* 0x000000fbf6f77207 */ /* 0x002fca0006000000 */
[----:B------:R1:W-:Y:S04]  /*242a0*/  STL [R1+0x1cc], R247 ;  /* 0x0001ccf701007387 */ /* 0x0003e80000100800 */
[----:B------:R3:W-:Y:S01]  /*242b0*/  STL [R1+0x1c4], R0 ;  /* 0x0001c40001007387 */ /* 0x0007e20000100800 */
[----:B-1----:R-:W-:-:S03]  /*242c0*/  SEL R247, R246, R248, !P4 ;  /* 0x000000f8f6f77207 */ /* 0x002fc60006000000 */
[----:B------:R-:W-:Y:S01]  /*242d0*/  STL [R1+0x1c0], R249 ;  /* 0x0001c0f901007387 */ /* 0x000fe20000100800 */
[----:B---3--:R-:W-:-:S03]  /*242e0*/  SEL R0, R246, R3, !P4 ;  /* 0x00000003f6007207 */ /* 0x008fc60006000000 */
[----:B------:R-:W-:Y:S01]  /*242f0*/  STL [R1+0x1b8], R247 ;  /* 0x0001b8f701007387 */ /* 0x000fe20000100800 */
[C---:B------:R-:W-:Y:S02]  /*24300*/  SEL R3, R246.reuse, R4, !P4 ;  /* 0x00000004f6037207 */ /* 0x040fe40006000000 */
[C---:B------:R-:W-:Y:S01]  /*24310*/  SEL R4, R246.reuse, R5, !P4 ;  /* 0x00000005f6047207 */ /* 0x040fe20006000000 */
[----:B------:R1:W-:Y:S04]  /*24320*/  STL [R1+0x1b4], R0 ;  /* 0x0001b40001007387 */ /* 0x0003e80000100800 */
[----:B------:R3:W-:Y:S01]  /*24330*/  STL [R1+0x1ac], R3 ;  /* 0x0001ac0301007387 */ /* 0x0007e20000100800 */
[----:B-1----:R-:W-:-:S03]  /*24340*/  SEL R0, R246, R6, !P4 ;  /* 0x00000006f6007207 */ /* 0x002fc60006000000 */
[----:B------:R1:W-:Y:S01]  /*24350*/  STL [R1+0x1a8], R4 ;  /* 0x0001a80401007387 */ /* 0x0003e20000100800 */
[----:B---3--:R-:W-:-:S03]  /*24360*/  SEL R3, R246, R7, !P4 ;  /* 0x00000007f6037207 */ /* 0x008fc60006000000 */
[----:B------:R3:W-:Y:S04]  /*24370*/  STL [R1+0x1a0], R0 ;  /* 0x0001a00001007387 */ /* 0x0007e80000100800 */
[----:B------:R4:W-:Y:S01]  /*24380*/  STL [R1+0x198], R3 ;  /* 0x0001980301007387 */ /* 0x0009e20000100800 */
[C---:B-1----:R-:W-:Y:S02]  /*24390*/  SEL R4, R246.reuse, R10, !P4 ;  /* 0x0000000af6047207 */ /* 0x042fe40006000000 */
[C---:B---3--:R-:W-:Y:S02]  /*243a0*/  SEL R0, R246.reuse, R9, !P4 ;  /* 0x00000009f6007207 */ /* 0x048fe40006000000 */
[----:B----4-:R-:W-:-:S03]  /*243b0*/  SEL R3, R246, R11, !P4 ;  /* 0x0000000bf6037207 */ /* 0x010fc60006000000 */
[----:B------:R1:W-:Y:S04]  /*243c0*/  STL [R1+0x194], R0 ;  /* 0x0001940001007387 */ /* 0x0003e80000100800 */
[----:B------:R3:W-:Y:S04]  /*243d0*/  STL [R1+0x18c], R4 ;  /* 0x00018c0401007387 */ /* 0x0007e80000100800 */
[----:B------:R4:W-:Y:S01]  /*243e0*/  STL [R1+0x184], R3 ;  /* 0x0001840301007387 */ /* 0x0009e20000100800 */
[C---:B-1----:R-:W-:Y:S02]  /*243f0*/  SEL R0, R246.reuse, R12, !P4 ;  /* 0x0000000cf6007207 */ /* 0x042fe40006000000 */
[----:B---3--:R-:W-:-:S03]  /*24400*/  SEL R4, R246, R13, !P4 ;  /* 0x0000000df6047207 */ /* 0x008fc60006000000 */
[----:B------:R1:W-:Y:S01]  /*24410*/  STL [R1+0x180], R0 ;  /* 0x0001800001007387 */ /* 0x0003e20000100800 */
[----:B----4-:R-:W-:-:S03]  /*24420*/  SEL R3, R246, R14, !P4 ;  /* 0x0000000ef6037207 */ /* 0x010fc60006000000 */
[----:B------:R-:W-:Y:S04]  /*24430*/  STL [R1+0x178], R4 ;  /* 0x0001780401007387 */ /* 0x000fe80000100800 */
[----:B------:R3:W-:Y:S01]  /*24440*/  STL [R1+0x174], R3 ;  /* 0x0001740301007387 */ /* 0x0007e20000100800 */
[----:B-1----:R-:W-:-:S05]  /*24450*/  SEL R0, R246, R15, !P4 ;  /* 0x0000000ff6007207 */ /* 0x002fca0006000000 */
[----:B------:R1:W-:Y:S01]  /*24460*/  STL [R1+0x16c], R0 ;  /* 0x00016c0001007387 */ /* 0x0003e20000100800 */
[C---:B---3--:R-:W-:Y:S02]  /*24470*/  SEL R3, R246.reuse, R17, !P4 ;  /* 0x00000011f6037207 */ /* 0x048fe40006000000 */
[----:B------:R-:W-:-:S03]  /*24480*/  SEL R4, R246, R19, !P4 ;  /* 0x00000013f6047207 */ /* 0x000fc60006000000 */
[----:B------:R3:W-:Y:S01]  /*24490*/  STL [R1+0x164], R3 ;  /* 0x0001640301007387 */ /* 0x0007e20000100800 */
[----:B-1----:R-:W-:-:S05]  /*244a0*/  SEL R0, R246, R18, !P4 ;  /* 0x00000012f6007207 */ /* 0x002fca0006000000 */
[----:B------:R1:W-:Y:S01]  /*244b0*/  STL [R1+0x154], R0 ;  /* 0x0001540001007387 */ /* 0x0003e20000100800 */
[----:B---3--:R-:W-:-:S03]  /*244c0*/  SEL R3, R246, R20, !P4 ;  /* 0x00000014f6037207 */ /* 0x008fc60006000000 */
[----:B------:R3:W-:Y:S04]  /*244d0*/  STL [R1+0x150], R4 ;  /* 0x0001500401007387 */ /* 0x0007e80000100800 */
[----:B------:R4:W-:Y:S01]  /*244e0*/  STL [R1+0x148], R3 ;  /* 0x0001480301007387 */ /* 0x0009e20000100800 */
[C---:B-1----:R-:W-:Y:S02]  /*244f0*/  SEL R0, R246.reuse, R21, !P4 ;  /* 0x00000015f6007207 */ /* 0x042fe40006000000 */
[----:B---3--:R-:W-:-:S03]  /*24500*/  SEL R4, R246, R22, !P4 ;  /* 0x00000016f6047207 */ /* 0x008fc60006000000 */
[----:B------:R1:W-:Y:S01]  /*24510*/  STL [R1+0x140], R0 ;  /* 0x0001400001007387 */ /* 0x0003e20000100800 */
[----:B----4-:R-:W-:-:S03]  /*24520*/  SEL R3, R246, R23, !P4 ;  /* 0x00000017f6037207 */ /* 0x010fc60006000000 */
        /* <DEDUP_REMOVED lines=90> */
[----:B------:R3:W-:Y:S01]  /*24ad0*/  STL [R1+0x1c], R4 ;  /* 0x00001c0401007387 */ /* 0x0007e20000100800 */
[----:B------:R-:W-:-:S03]  /*24ae0*/  SEL R252, R246, R72, !P4 ;  /* 0x00000048f6fc7207 */ /* 0x000fc60006000000 */
[----:B------:R4:W-:Y:S01]  /*24af0*/  STL [R1+0x14], R3 ;  /* 0x0000140301007387 */ /* 0x0009e20000100800 */
[C---:B-1----:R-:W-:Y:S02]  /*24b00*/  SEL R0, R246.reuse, R69, !P4 ;  /* 0x00000045f6007207 */ /* 0x042fe40006000000 */
[----:B---3--:R-:W-:-:S03]  /*24b10*/  SEL R4, R246, R70, !P4 ;  /* 0x00000046f6047207 */ /* 0x008fc60006000000 */
[----:B------:R1:W-:Y:S01]  /*24b20*/  STL [R1+0xc], R0 ;  /* 0x00000c0001007387 */ /* 0x0003e20000100800 */
[C---:B------:R-:W-:Y:S02]  /*24b30*/  SEL R251, R246.reuse, R73, !P4 ;  /* 0x00000049f6fb7207 */ /* 0x040fe40006000000 */
[C---:B----4-:R-:W-:Y:S02]  /*24b40*/  SEL R3, R246.reuse, R71, !P4 ;  /* 0x00000047f6037207 */ /* 0x050fe40006000000 */
[C---:B------:R-:W-:Y:S02]  /*24b50*/  SEL R249, R246.reuse, R74, !P4 ;  /* 0x0000004af6f97207 */ /* 0x040fe40006000000 */
[C---:B------:R-:W-:Y:S01]  /*24b60*/  SEL R248, R246.reuse, R75, !P4 ;  /* 0x0000004bf6f87207 */ /* 0x040fe20006000000 */
[----:B-1----:R-:W3:Y:S01]  /*24b70*/  LDL R0, [R1+0x50a8] ;  /* 0x0050a80001007983 */ /* 0x002ee20000100800 */
[----:B------:R-:W-:-:S03]  /*24b80*/  SEL R69, R246, R76, !P4 ;  /* 0x0000004cf6457207 */ /* 0x000fc60006000000 */
[----:B------:R-:W-:Y:S04]  /*24b90*/  STL [R1+0x8], R4 ;  /* 0x0000080401007387 */ /* 0x000fe80000100800 */
[----:B------:R1:W-:Y:S04]  /*24ba0*/  STL [R1+0x4], R3 ;  /* 0x0000040301007387 */ /* 0x0003e80000100800 */
[----:B------:R-:W-:Y:S04]  /*24bb0*/  STL [R1+0x5958], R252 ;  /* 0x005958fc01007387 */ /* 0x000fe80000100800 */
        /* <DEDUP_REMOVED lines=21> */
[----:B-1----:R-:W4:Y:S04]  /*24d10*/  LDL.LU R3, [R1+0x430] ;  /* 0x0004300001037983 */ /* 0x002f280000300800 */
[----:B------:R-:W2:Y:S04]  /*24d20*/  LDL.LU R4, [R1+0x42c] ;  /* 0x00042c0001047983 */ /* 0x000ea80000300800 */
[----:B------:R-:W2:Y:S04]  /*24d30*/  LDL.LU R5, [R1+0x428] ;  /* 0x0004280001057983 */ /* 0x000ea80000300800 */
[----:B------:R-:W2:Y:S01]  /*24d40*/  LDL.LU R6, [R1+0x424] ;  /* 0x0004240001067983 */ /* 0x000ea20000300800 */
[----:B---3--:R-:W-:-:S02]  /*24d50*/  ISETP.NE.AND P1, PT, R0, RZ, PT ;  /* 0x000000ff0000720c */ /* 0x008fc40003f25270 */
[----:B------:R-:W-:Y:S01]  /*24d60*/  LOP3.LUT R0, RZ, R0, RZ, 0x33, !PT ;  /* 0x00000000ff007212 */ /* 0x000fe200078e33ff */
[----:B----4-:R-:W-:Y:S02]  /*24d70*/  @!P5 IMAD.MOV R3, RZ, RZ, -R3 ;  /* 0x000000ffff03d224 */ /* 0x010fe400078e0a03 */
[----:B--2---:R-:W-:-:S03]  /*24d80*/  @!P2 IMAD.MOV R4, RZ, RZ, -R4 ;  /* 0x000000ffff04a224 */ /* 0x004fc600078e0a04 */
[C---:B------:R-:W-:Y:S01]  /*24d90*/  SEL R3, R0.reuse, R3, !P1 ;  /* 0x0000000300037207 */ /* 0x040fe20004800000 */
[----:B------:R-:W-:Y:S01]  /*24da0*/  @!P0 IMAD.MOV R5, RZ, RZ, -R5 ;  /* 0x000000ffff058224 */ /* 0x000fe200078e0a05 */
[----:B------:R-:W-:-:S03]  /*24db0*/  SEL R7, R0, R4, !P1 ;  /* 0x0000000400077207 */ /* 0x000fc60004800000 */
[----:B------:R-:W-:Y:S01]  /*24dc0*/  STL [R1+0xd90], R3 ;  /* 0x000d900301007387 */ /* 0x000fe20000100800 */
[----:B------:R-:W-:-:S03]  /*24dd0*/  SEL R4, R0, R5, !P1 ;  /* 0x0000000500047207 */ /* 0x000fc60004800000 */
[----:B------:R1:W-:Y:S04]  /*24de0*/  STL [R1+0xd94], R7 ;  /* 0x000d940701007387 */ /* 0x0003e80000100800 */
[----:B------:R2:W-:Y:S04]  /*24df0*/  STL [R1+0xd8c], R4 ;  /* 0x000d8c0401007387 */ /* 0x0005e80000100800 */
[----:B-1----:R-:W3:Y:S01]  /*24e00*/  LDL.LU R7, [R1+0x420] ;  /* 0x0004200001077983 */ /* 0x002ee20000300800 */
[----:B------:R-:W1:Y:S01]  /*24e10*/  S2R R247, SR_TID.X ;  /* 0x0000000000f77919 */ /* 0x000e620000002100 */
[----:B------:R-:W-:-:S05]  /*24e20*/  @!P6 IMAD.MOV R6, RZ, RZ, -R6 ;  /* 0x000000ffff06e224 */ /* 0x000fca00078e0a06 */
[----:B------:R-:W-:Y:S01]  /*24e30*/  SEL R3, R0, R6, !P1 ;  /* 0x0000000600037207 */ /* 0x000fe20004800000 */
[----:B------:R-:W-:-:S04]  /*24e40*/  @!P3 IMAD.MOV R2, RZ, RZ, -R2 ;  /* 0x000000ffff02b224 */ /* 0x000fc800078e0a02 */
[----:B------:R4:W-:Y:S04]  /*24e50*/  STL [R1+0xd88], R3 ;  /* 0x000d880301007387 */ /* 0x0009e80000100800 */
[----:B------:R-:W2:Y:S01]  /*24e60*/  LDL.LU R14, [R1] ;  /* 0x00000000010e7983 */ /* 0x000ea20000300800 */
[----:B------:R-:W-:-:S03]  /*24e70*/  SEL R8, R246, R8, !P4 ;  /* 0x00000008f6087207 */ /* 0x000fc60006000000 */
[----:B------:R-:W4:Y:S01]  /*24e80*/  LDL.LU R13, [R1+0x3c] ;  /* 0x00003c00010d7983 */ /* 0x000f220000300800 */
[C---:B------:R-:W-:Y:S02]  /*24e90*/  SEL R16, R246.reuse, R16, !P4 ;  /* 0x00000010f6107207 */ /* 0x040fe40006000000 */
[C---:B------:R-:W-:Y:S01]  /*24ea0*/  SEL R94, R246.reuse, R94, !P4 ;  /* 0x0000005ef65e7207 */ /* 0x040fe20006000000 */
[----:B------:R-:W4:Y:S01]  /*24eb0*/  LDL.LU R12, [R1+0x6c] ;  /* 0x00006c00010c7983 */ /* 0x000f220000300800 */
[C---:B------:R-:W-:Y:S02]  /*24ec0*/  SEL R95, R246.reuse, R95, !P4 ;  /* 0x0000005ff65f7207 */ /* 0x040fe40006000000 */
[C---:B------:R-:W-:Y:S01]  /*24ed0*/  SEL R96, R246.reuse, R96, !P4 ;  /* 0x00000060f6607207 */ /* 0x040fe20006000000 */
[----:B------:R-:W4:Y:S01]  /*24ee0*/  LDL.LU R11, [R1+0x80] ;  /* 0x00008000010b7983 */ /* 0x000f220000300800 */
[----:B-1----:R-:W-:Y:S02]  /*24ef0*/  LOP3.LUT R247, R247, 0x1f, RZ, 0xc0, !PT ;  /* 0x0000001ff7f77812 */ /* 0x002fe400078ec0ff */
[----:B------:R-:W-:-:S03]  /*24f00*/  SEL R97, R246, R97, !P4 ;  /* 0x00000061f6617207 */ /* 0x000fc60006000000 */
[----:B------:R-:W-:Y:S01]  /*24f10*/  IMAD R247, R247, R250, RZ ;  /* 0x000000faf7f77224 */ /* 0x000fe200078e02ff */
[C---:B------:R-:W-:Y:S01]  /*24f20*/  SEL R98, R246.reuse, R98, !P4 ;  /* 0x00000062f6627207 */ /* 0x040fe20006000000 */
[----:B------:R-:W4:Y:S01]  /*24f30*/  LDL.LU R250, [R1+0xa4] ;  /* 0x0000a40001fa7983 */ /* 0x000f220000300800 */
        /* <DEDUP_REMOVED lines=147> */
[----:B------:R-:W-:Y:S02]  /*25870*/  SEL R246, R246, R2, !P4 ;  /* 0x00000002f6f67207 */ /* 0x000fe40006000000 */
[----:B------:R-:W-:Y:S01]  /*25880*/  LEA R2, P3, R247, UR4, 0x2 ;  /* 0x00000004f7027c11 */ /* 0x000fe2000f8610ff */
[----:B---3--:R-:W-:Y:S01]  /*25890*/  IMAD R75, R7, UR38, RZ ;  /* 0x00000026074b7c24 */ /* 0x008fe2000f8e02ff */
[----:B------:R-:W-:-:S02]  /*258a0*/  ULDC UR4, c[0x0][0x240] ;  /* 0x0000900000047ab9 */ /* 0x000fc40000000800 */
[----:B------:R-:W-:Y:S01]  /*258b0*/  LEA.HI.X.SX32 R0, R247, UR5, 0x2, P3 ;  /* 0x00000005f7007c11 */ /* 0x000fe200098f16ff */
[----:B--2---:R-:W-:Y:S01]  /*258c0*/  IMAD R71, R14, UR38, RZ ;  /* 0x000000260e477c24 */ /* 0x004fe2000f8e02ff */
[----:B------:R-:W2:Y:S01]  /*258d0*/  LDL.LU R247, [R1+0xc4] ;  /* 0x0000c40001f77983 */ /* 0x000ea20000300800 */
[----:B----4-:R-:W-:Y:S01]  /*258e0*/  IMAD R70, R13, UR38, RZ ;  /* 0x000000260d467c24 */ /* 0x010fe2000f8e02ff */
[----:B------:R-:W-:Y:S02]  /*258f0*/  ULDC UR5, c[0x0][0x240] ;  /* 0x0000900000057ab9 */ /* 0x000fe40000000800 */
[----:B------:R-:W3:Y:S04]  /*25900*/  LDL.LU R28, [R1+0xe4] ;  /* 0x0000e400011c7983 */ /* 0x000ee80000300800 */
[----:B------:R-:W4:Y:S04]  /*25910*/  LDL.LU R10, [R1+0x100] ;  /* 0x00010000010a7983 */ /* 0x000f280000300800 */
        /* <DEDUP_REMOVED lines=9> */
[----:B------:R-:W3:Y:S01]  /*259b0*/  LDL.LU R22, [R1+0x244] ;  /* 0x0002440001167983 */ /* 0x000ee20000300800 */
[----:B------:R-:W-:-:S03]  /*259c0*/  IMAD R68, R12, UR38, RZ ;  /* 0x000000260c447c24 */ /* 0x000fc6000f8e02ff */
[----:B------:R-:W3:Y:S04]  /*259d0*/  LDL.LU R21, [R1+0x264] ;  /* 0x0002640001157983 */ /* 0x000ee80000300800 */
[----:B------:R-:W3:Y:S04]  /*259e0*/  LDL.LU R13, [R1+0x284] ;  /* 0x00028400010d7983 */ /* 0x000ee80000300800 */
[----:B------:R-:W3:Y:S01]  /*259f0*/  LDL.LU R20, [R1+0x2a4] ;  /* 0x0002a40001147983 */ /* 0x000ee20000300800 */
[----:B------:R-:W-:-:S03]  /*25a00*/  IMAD R67, R11, UR38, RZ ;  /* 0x000000260b437c24 */ /* 0x000fc6000f8e02ff */
[----:B------:R-:W3:Y:S01]  /*25a10*/  LDL.LU R19, [R1+0x2c4] ;  /* 0x0002c40001137983 */ /* 0x000ee20000300800 */
[----:B------:R-:W-:-:S03]  /*25a20*/  IMAD R66, R250, UR38, RZ ;  /* 0x00000026fa427c24 */ /* 0x000fc6000f8e02ff */
[----:B------:R-:W3:Y:S04]  /*25a30*/  LDL.LU R12, [R1+0x2e0] ;  /* 0x0002e000010c7983 */ /* 0x000ee80000300800 */
[----:B------:R-:W3:Y:S04]  /*25a40*/  LDL.LU R18, [R1+0x304] ;  /* 0x0003040001127983 */ /* 0x000ee80000300800 */
[----:B------:R-:W3:Y:S04]  /*25a50*/  LDL.LU R17, [R1+0x320] ;  /* 0x0003200001117983 */ /* 0x000ee80000300800 */
[----:B------:R-:W3:Y:S04]  /*25a60*/  LDL.LU R11, [R1+0x340] ;  /* 0x00034000010b7983 */ /* 0x000ee80000300800 */
[----:B------:R-:W3:Y:S01]  /*25a70*/  LDL.LU R250, [R1+0x364] ;  /* 0x0003640001fa7983 */ /* 0x000ee20000300800 */
[----:B--2---:R-:W-:-:S03]  /*25a80*/  IMAD R65, R247, UR38, RZ ;  /* 0x00000026f7417c24 */ /* 0x004fc6000f8e02ff */
[----:B------:R-:W2:Y:S01]  /*25a90*/  LDL.LU R247, [R1+0x384] ;  /* 0x0003840001f77983 */ /* 0x000ea20000300800 */
[----:B----4-:R-:W-:-:S03]  /*25aa0*/  IMAD R63, R10, UR38, RZ ;  /* 0x000000260a3f7c24 */ /* 0x010fc6000f8e02ff */
[----:B------:R-:W4:Y:S01]  /*25ab0*/  LDL.LU R10, [R1+0x3a0] ;  /* 0x0003a000010a7983 */ /* 0x000f220000300800 */
[----:B---3--:R-:W-:-:S03]  /*25ac0*/  IMAD R61, R9, UR38, RZ ;  /* 0x00000026093d7c24 */ /* 0x008fc6000f8e02ff */
[----:B------:R-:W3:Y:S01]  /*25ad0*/  LDL.LU R9, [R1+0x3c0] ;  /* 0x0003c00001097983 */ /* 0x000ee20000300800 */
[----:B------:R-:W-:-:S03]  /*25ae0*/  IMAD R60, R15, UR38, RZ ;  /* 0x000000260f3c7c24 */ /* 0x000fc6000f8e02ff */
[----:B------:R-:W3:Y:S01]  /*25af0*/  LDL.LU R15, [R1+0x448] ;  /* 0x00044800010f7983 */ /* 0x000ee20000300800 */
[----:B------:R-:W-:-:S03]  /*25b00*/  IMAD R57, R7, UR38, RZ ;  /* 0x0000002607397c24 */ /* 0x000fc6000f8e02ff */
[----:B------:R-:W3:Y:S01]  /*25b10*/  LDL.LU R7, [R1+0x514] ;  /* 0x0005140001077983 */ /* 0x000ee20000300800 */
[----:B------:R-:W-:Y:S02]  /*25b20*/  IMAD R64, R28, UR38, RZ ;  /* 0x000000261c407c24 */ /* 0x000fe4000f8e02ff */
[----:B------:R-:W-:Y:S02]  /*25b30*/  IMAD R54, R14, UR38, RZ ;  /* 0x000000260e367c24 */ /* 0x000fe4000f8e02ff */
[----:B------:R-:W3:Y:S01]  /*25b40*/  LDL.LU R14, [R1+0x5f4] ;  /* 0x0005f400010e7983 */ /* 0x000ee20000300800 */
[----:B------:R-:W-:-:S03]  /*25b50*/  IMAD R51, R13, UR38, RZ ;  /* 0x000000260d337c24 */ /* 0x000fc6000f8e02ff */
[----:B------:R-:W3:Y:S01]  /*25b60*/  LDL.LU R13, [R1+0x5f0] ;  /* 0x0005f000010d7983 */ /* 0x000ee20000300800 */
[----:B------:R-:W-:-:S03]  /*25b70*/  IMAD R48, R12, UR38, RZ ;  /* 0x000000260c307c24 */ /* 0x000fc6000f8e02ff */
[----:B------:R-:W3:Y:S01]  /*25b80*/  LDL.LU R12, [R1+0x5ec] ;  /* 0x0005ec00010c7983 */ /* 0x000ee20000300800 */
[----:B------:R-:W-:-:S03]  /*25b90*/  IMAD R45, R11, UR38, RZ ;  /* 0x000000260b2d7c24 */ /* 0x000fc6000f8e02ff */
[----:B------:R-:W3:Y:S01]  /*25ba0*/  LDL.LU R11, [R1+0x5e8] ;  /* 0x0005e800010b7983 */ /* 0x000ee20000300800 */
[----:B------:R-:W-:-:S03]  /*25bb0*/  IMAD R44, R250, UR38, RZ ;  /* 0x00000026fa2c7c24 */ /* 0x000fc6000f8e02ff */
[----:B------:R-:W3:Y:S04]  /*25bc0*/  LDL.LU R250, [R1+0x5e4] ;  /* 0x0005e40001fa7983 */ /* 0x000ee80000300800 */
[----:B------:R-:W3:Y:S01]  /*25bd0*/  LDL.LU R28, [R1+0x5e0] ;  /* 0x0005e000011c7983 */ /* 0x000ee20000300800 */
[----:B------:R-:W-:Y:S02]  /*25be0*/  IMAD R62, R27, UR38, RZ ;  /* 0x000000261b3e7c24 */ /* 0x000fe4000f8e02ff */
[----:B------:R-:W-:Y:S02]  /*25bf0*/  IMAD R59, R26, UR38, RZ ;  /* 0x000000261a3b7c24 */ /* 0x000fe4000f8e02ff */
[----:B------:R-:W-:Y:S02]  /*25c00*/  IMAD R58, R25, UR38, RZ ;  /* 0x00000026193a7c24 */ /* 0x000fe4000f8e02ff */
[----:B------:R-:W-:-:S02]  /*25c10*/  IMAD R56, R24, UR38, RZ ;  /* 0x0000002618387c24 */ /* 0x000fc4000f8e02ff */
[----:B------:R-:W-:Y:S02]  /*25c20*/  IMAD R55, R23, UR38, RZ ;  /* 0x0000002617377c24 */ /* 0x000fe4000f8e02ff */
[----:B------:R-:W-:Y:S02]  /*25c30*/  IMAD R53, R22, UR38, RZ ;  /* 0x0000002616357c24 */ /* 0x000fe4000f8e02ff */
[----:B--2---:R-:W-:Y:S02]  /*25c40*/  IMAD R43, R247, UR38, RZ ;  /* 0x00000026f72b7c24 */ /* 0x004fe4000f8e02ff */
[----:B------:R-:W2:Y:S04]  /*25c50*/  LDL.LU R247, [R1+0x5dc] ;  /* 0x0005dc0001f77983 */ /* 0x000ea80000300800 */
[----:B------:R-:W2:Y:S01]  /*25c60*/  LDL.LU R27, [R1+0x5d8] ;  /* 0x0005d800011b7983 */ /* 0x000ea20000300800 */
[----:B----4-:R-:W-:-:S03]  /*25c70*/  IMAD R42, R10, UR38, RZ ;  /* 0x000000260a2a7c24 */ /* 0x010fc6000f8e02ff */
[----:B------:R-:W4:Y:S01]  /*25c80*/  LDL.LU R10, [R1+0x5d4] ;  /* 0x0005d400010a7983 */ /* 0x000f220000300800 */
[----:B---3--:R-:W-:-:S03]  /*25c90*/  IMAD R41, R9, UR38, RZ ;  /* 0x0000002609297c24 */ /* 0x008fc6000f8e02ff */
        /* <DEDUP_REMOVED lines=8> */
[----:B------:R-:W-:Y:S02]  /*25d20*/  IMAD R52, R21, UR38, RZ ;  /* 0x0000002615347c24 */ /* 0x000fe4000f8e02ff */
[----:B------:R-:W-:Y:S01]  /*25d30*/  IMAD R50, R20, UR38, RZ ;  /* 0x0000002614327c24 */ /* 0x000fe2000f8e02ff */
[----:B------:R-:W3:Y:S01]  /*25d40*/  LDL.LU R21, [R1+0x5b4] ;  /* 0x0005b40001157983 */ /* 0x000ee20000300800 */
[----:B------:R-:W-:-:S02]  /*25d50*/  IMAD R49, R19, UR38, RZ ;  /* 0x0000002613317c24 */ /* 0x000fc4000f8e02ff */
[----:B------:R-:W-:Y:S01]  /*25d60*/  IMAD R47, R18, UR38, RZ ;  /* 0x00000026122f7c24 */ /* 0x000fe2000f8e02ff */
        /* <DEDUP_REMOVED lines=16> */
[----:B------:R-:W3:Y:S01]  /*25e70*/  LDL.LU R250, [R1+0x58c] ;  /* 0x00058c0001fa7983 */ /* 0x000ee20000300800 */
[----:B--2---:R-:W-:-:S03]  /*25e80*/  IMAD R32, R247, UR38, RZ ;  /* 0x00000026f7207c24 */ /* 0x004fc6000f8e02ff */
[----:B------:R-:W2:Y:S01]  /*25e90*/  LDL.LU R247, [R1+0x588] ;  /* 0x0005880001f77983 */ /* 0x000ea20000300800 */
[----:B------:R-:W-:Y:S02]  /*25ea0*/  IMAD R31, R27, UR38, RZ ;  /* 0x000000261b1f7c24 */ /* 0x000fe4000f8e02ff */
[----:B----4-:R-:W-:Y:S02]  /*25eb0*/  IMAD R30, R10, UR38, RZ ;  /* 0x000000260a1e7c24 */ /* 0x010fe4000f8e02ff */
[----:B------:R-:W4:Y:S01]  /*25ec0*/  LDL.LU R10, [R1+0x584] ;  /* 0x00058400010a7983 */ /* 0x000f220000300800 */
[----:B---3--:R-:W-:-:S03]  /*25ed0*/  IMAD R29, R9, UR38, RZ ;  /* 0x00000026091d7c24 */ /* 0x008fc6000f8e02ff */
[----:B------:R-:W3:Y:S04]  /*25ee0*/  LDL.LU R9, [R1+0x580] ;  /* 0x0005800001097983 */ /* 0x000ee80000300800 */
[----:B------:R-:W4:Y:S01]  /*25ef0*/  LDL.LU R78, [R1+0x57c] ;  /* 0x00057c00014e7983 */ /* 0x000f220000300800 */
[----:B------:R-:W-:Y:S02]  /*25f00*/  IMAD R27, R25, UR38, RZ ;  /* 0x00000026191b7c24 */ /* 0x000fe4000f8e02ff */
[----:B------:R-:W-:Y:S02]  /*25f10*/  IMAD R25, R23, UR38, RZ ;  /* 0x0000002617197c24 */ /* 0x000fe4000f8e02ff */
[----:B------:R-:W-:Y:S02]  /*25f20*/  IMAD R23, R7, UR38, RZ ;  /* 0x0000002607177c24 */ /* 0x000fe4000f8e02ff */
[----:B------:R-:W3:Y:S04]  /*25f30*/  LDL.LU R7, [R1+0x578] ;  /* 0x0005780001077983 */ /* 0x000ee80000300800 */
[----:B------:R-:W4:Y:S04]  /*25f40*/  LDL.LU R77, [R1+0x574] ;  /* 0x00057400014d7983 */ /* 0x000f280000300800 */
[----:B------:R-:W3:Y:S04]  /*25f50*/  LDL.LU R249, [R1+0x570] ;  /* 0x0005700001f97983 */ /* 0x000ee80000300800 */
[----:B------:R-:W3:Y:S04]  /*25f60*/  LDL.LU R251, [R1+0x56c] ;  /* 0x00056c0001fb7983 */ /* 0x000ee80000300800 */
[----:B------:R-:W3:Y:S01]  /*25f70*/  LDL.LU R252, [R1+0x568] ;  /* 0x0005680001fc7983 */ /* 0x000ee20000300800 */
[----:B------:R-:W-:-:S02]  /*25f80*/  IMAD R33, R28, UR38, RZ ;  /* 0x000000261c217c24 */ /* 0x000fc4000f8e02ff */
[----:B------:R-:W-:Y:S01]  /*25f90*/  IMAD R28, R26, UR38, RZ ;  /* 0x000000261a1c7c24 */ /* 0x000fe2000f8e02ff */
[----:B------:R-:W3:Y:S01]  /*25fa0*/  LDL.LU R74, [R1+0x564] ;  /* 0x00056400014a7983 */ /* 0x000ee20000300800 */
[----:B------:R-:W-:Y:S02]  /*25fb0*/  IMAD R26, R24, UR38, RZ ;  /* 0x00000026181a7c24 */ /* 0x000fe4000f8e02ff */
[----:B------:R-:W-:Y:S01]  /*25fc0*/  IMAD R24, R22, UR38, RZ ;  /* 0x0000002616187c24 */ /* 0x000fe2000f8e02ff */
[----:B------:R-:W3:Y:S01]  /*25fd0*/  LDL.LU R76, [R1+0x560] ;  /* 0x00056000014c7983 */ /* 0x000ee20000300800 */
[----:B------:R-:W-:Y:S02]  /*25fe0*/  IMAD R22, R21, UR38, RZ ;  /* 0x0000002615167c24 */ /* 0x000fe4000f8e02ff */
[----:B------:R-:W-:Y:S02]  /*25ff0*/  IMAD R21, R20, UR38, RZ ;  /* 0x0000002614157c24 */ /* 0x000fe4000f8e02ff */
[----:B------:R-:W-:-:S02]  /*26000*/  IMAD R20, R19, UR38, RZ ;  /* 0x0000002613147c24 */ /* 0x000fc4000f8e02ff */
[----:B------:R-:W-:Y:S02]  /*26010*/  IMAD R19, R18, UR38, RZ ;  /* 0x0000002612137c24 */ /* 0x000fe4000f8e02ff */
[----:B------:R-:W-:Y:S02]  /*26020*/  IMAD R18, R17, UR38, RZ ;  /* 0x0000002611127c24 */ /* 0x000fe4000f8e02ff */
[----:B------:R-:W-:Y:S02]  /*26030*/  IMAD R17, R15, UR38, RZ ;  /* 0x000000260f117c24 */ /* 0x000fe4000f8e02ff */
[----:B------:R-:W-:Y:S02]  /*26040*/  IMAD R73, R16, UR38, RZ ;  /* 0x0000002610497c24 */ /* 0x000fe4000f8e02ff */
[----:B------:R-:W-:Y:S02]  /*26050*/  IMAD R15, R13, UR38, RZ ;  /* 0x000000260d0f7c24 */ /* 0x000fe4000f8e02ff */
[----:B------:R-:W-:-:S02]  /*26060*/  IMAD R16, R14, UR38, RZ ;  /* 0x000000260e107c24 */ /* 0x000fc4000f8e02ff */
[----:B------:R-:W-:Y:S02]  /*26070*/  IMAD R13, R11, UR38, RZ ;  /* 0x000000260b0d7c24 */ /* 0x000fe4000f8e02ff */
[----:B------:R-:W-:Y:S02]  /*26080*/  IMAD R14, R12, UR38, RZ ;  /* 0x000000260c0e7c24 */ /* 0x000fe4000f8e02ff */
[----:B------:R-:W-:Y:S02]  /*26090*/  IMAD R12, R250, UR38, RZ ;  /* 0x00000026fa0c7c24 */ /* 0x000fe4000f8e02ff */
[----:B--2---:R-:W-:Y:S02]  /*260a0*/  IMAD R11, R247, UR38, RZ ;  /* 0x00000026f70b7c24 */ /* 0x004fe4000f8e02ff */
[----:B------:R-:W2:Y:S04]  /*260b0*/  LDL.LU R247, [R1+0x55c] ;  /* 0x00055c0001f77983 */ /* 0x000ea80000300800 */
        /* <DEDUP_REMOVED lines=11> */
[----:B------:R-:W2:Y:S01]  /*26170*/  LDL.LU R85, [R1+0x52c] ;  /* 0x00052c0001557983 */ /* 0x000ea20000300800 */
[----:B----4-:R-:W-:-:S03]  /*26180*/  IMAD R6, R77, UR38, RZ ;  /* 0x000000264d067c24 */ /* 0x010fc6000f8e02ff */
[----:B------:R-:W4:Y:S04]  /*26190*/  LDL.LU R84, [R1+0x528] ;  /* 0x0005280001547983 */ /* 0x000f280000300800 */
[----:B------:R-:W4:Y:S04]  /*261a0*/  LDL.LU R77, [R1+0x524] ;  /* 0x00052400014d7983 */ /* 0x000f280000300800 */
[----:B------:R-:W4:Y:S01]  /*261b0*/  LDL.LU R83, [R1+0x520] ;  /* 0x0005200001537983 */ /* 0x000f220000300800 */
[----:B---3--:R-:W-:-:S03]  /*261c0*/  IMAD R5, R249, UR38, RZ ;  /* 0x00000026f9057c24 */ /* 0x008fc6000f8e02ff */
[----:B------:R-:W3:Y:S04]  /*261d0*/  LDL.LU R82, [R1+0x51c] ;  /* 0x00051c0001527983 */ /* 0x000ee80000300800 */
[----:B------:R-:W3:Y:S01]  /*261e0*/  LDL.LU R249, [R1+0x518] ;  /* 0x0005180001f97983 */ /* 0x000ee20000300800 */
[----:B------:R-:W-:-:S03]  /*261f0*/  IMAD R4, R251, UR38, RZ ;  /* 0x00000026fb047c24 */ /* 0x000fc6000f8e02ff */
[----:B------:R-:W3:Y:S01]  /*26200*/  LDL.LU R251, [R1+0x510] ;  /* 0x0005100001fb7983 */ /* 0x000ee20000300800 */
[----:B------:R-:W-:-:S03]  /*26210*/  IMAD R3, R252, UR38, RZ ;  /* 0x00000026fc037c24 */ /* 0x000fc6000f8e02ff */
[----:B------:R-:W3:Y:S01]  /*26220*/  LDL.LU R252, [R1+0x50c] ;  /* 0x00050c0001fc7983 */ /* 0x000ee20000300800 */
[----:B------:R-:W-:Y:S02]  /*26230*/  IMAD R72, R8, UR38, RZ ;  /* 0x0000002608487c24 */ /* 0x000fe4000f8e02ff */
[----:B------:R-:W-:Y:S02]  /*26240*/  IMAD R8, R78, UR38, RZ ;  /* 0x000000264e087c24 */ /* 0x000fe4000f8e02ff */
[----:B------:R-:W3:Y:S04]  /*26250*/  LDL.LU R78, [R1+0x508] ;  /* 0x00050800014e7983 */ /* 0x000ee80000300800 */
[----:B------:R-:W3:Y:S01]  /*26260*/  LDL.LU R81, [R1+0x504] ;  /* 0x0005040001517983 */ /* 0x000ee20000300800 */
[----:B--2---:R-:W-:-:S03]  /*26270*/  IMAD R93, R69, UR38, RZ ;  /* 0x00000026455d7c24 */ /* 0x004fc6000f8e02ff */
[----:B------:R-:W2:Y:S01]  /*26280*/  LDL.LU R69, [R1+0x500] ;  /* 0x0005000001457983 */ /* 0x000ea20000300800 */
[----:B------:R-:W-:-:S03]  /*26290*/  IMAD R92, R91, UR38, RZ ;  /* 0x000000265b5c7c24 */ /* 0x000fc6000f8e02ff */
[----:B------:R-:W-:Y:S01]  /*262a0*/  STL [R1], R93 ;  /* 0x0000005d01007387 */ /* 0x000fe20000100800 */
[----:B------:R-:W-:-:S03]  /*262b0*/  IMAD R90, R90, UR38, RZ ;  /* 0x000000265a5a7c24 */ /* 0x000fc6000f8e02ff */
[----:B------:R-:W-:Y:S01]  /*262c0*/  STL [R1+0x10], R92 ;  /* 0x0000105c01007387 */ /* 0x000fe20000100800 */
[----:B------:R-:W-:-:S03]  /*262d0*/  IMAD R91, R248, UR38, RZ ;  /* 0x00000026f85b7c24 */ /* 0x000fc6000f8e02ff */
[----:B------:R-:W2:Y:S04]  /*262e0*/  LDL.LU R248, [R1+0x4fc] ;  /* 0x0004fc0001f87983 */ /* 0x000ea80000300800 */
[----:B------:R1:W-:Y:S01]  /*262f0*/  STL [R1+0x18], R90 ;  /* 0x0000185a01007387 */ /* 0x0003e20000100800 */
[----:B------:R-:W-:-:S03]  /*26300*/  IMAD R88, R88, UR38, RZ ;  /* 0x0000002658587c24 */ /* 0x000fc6000f8e02ff */
[----:B------:R-:W-:Y:S01]  /*26310*/  STL [R1+0x20], R91 ;  /* 0x0000205b01007387 */ /* 0x000fe20000100800 */
[----:B-1----:R-:W-:Y:S02]  /*26320*/  IMAD R90, R89, UR38, RZ ;  /* 0x00000026595a7c24 */ /* 0x002fe4000f8e02ff */
[----:B------:R-:W-:-:S03]  /*26330*/  IMAD R89, R80, UR38, RZ ;  /* 0x0000002650597c24 */ /* 0x000fc6000f8e02ff */
[----:B------:R-:W-:Y:S04]  /*26340*/  STL [R1+0x30], R90 ;  /* 0x0000305a01007387 */ /* 0x000fe80000100800 */
[----:B------:R-:W2:Y:S01]  /*26350*/  LDL.LU R80, [R1+0x4f8] ;  /* 0x0004f80001507983 */ /* 0x000ea20000300800 */
[----:B------:R-:W-:-:S03]  /*26360*/  IMAD R86, R86, UR38, RZ ;  /* 0x0000002656567c24 */ /* 0x000fc6000f8e02ff */
[----:B------:R1:W-:Y:S04]  /*26370*/  STL [R1+0x3c], R88 ;  /* 0x00003c5801007387 */ /* 0x0003e80000100800 */
[----:B------:R-:W-:Y:S01]  /*26380*/  STL [R1+0x50], R89 ;  /* 0x0000505901007387 */ /* 0x000fe20000100800 */
[----:B-1----:R-:W-:Y:S02]  /*26390*/  IMAD R88, R87, UR38, RZ ;  /* 0x0000002657587c24 */ /* 0x002fe4000f8e02ff */
[----:B------:R-:W-:-:S03]  /*263a0*/  IMAD R87, R79, UR38, RZ ;  /* 0x000000264f577c24 */ /* 0x000fc6000f8e02ff */
[----:B------:R-:W-:Y:S04]  /*263b0*/  STL [R1+0x5c], R88 ;  /* 0x00005c5801007387 */ /* 0x000fe80000100800 */
[----:B------:R-:W2:Y:S04]  /*263c0*/  LDL.LU R79, [R1+0x4f4] ;  /* 0x0004f400014f7983 */ /* 0x000ea80000300800 */
[----:B------:R1:W-:Y:S01]  /*263d0*/  STL [R1+0x6c], R86 ;  /* 0x00006c5601007387 */ /* 0x0003e20000100800 */
[----:B----4-:R-:W-:-:S03]  /*263e0*/  IMAD R84, R84, UR38, RZ ;  /* 0x0000002654547c24 */ /* 0x010fc6000f8e02ff */
[----:B------:R-:W-:Y:S01]  /*263f0*/  STL [R1+0x74], R87 ;  /* 0x0000745701007387 */ /* 0x000fe20000100800 */
[----:B-1----:R-:W-:Y:S02]  /*26400*/  IMAD R86, R85, UR38, RZ ;  /* 0x0000002655567c24 */ /* 0x002fe4000f8e02ff */
[----:B------:R-:W-:-:S03]  /*26410*/  IMAD R85, R77, UR38, RZ ;  /* 0x000000264d557c24 */ /* 0x000fc6000f8e02ff */
[----:B------:R-:W-:Y:S04]  /*26420*/  STL [R1+0x80], R86 ;  /* 0x0000805601007387 */ /* 0x000fe80000100800 */
[----:B------:R-:W4:Y:S04]  /*26430*/  LDL.LU R77, [R1+0x4f0] ;  /* 0x0004f000014d7983 */ /* 0x000f280000300800 */
[----:B------:R1:W-:Y:S04]  /*26440*/  STL [R1+0x8c], R84 ;  /* 0x00008c5401007387 */ /* 0x0003e80000100800 */
[----:B------:R-:W-:Y:S01]  /*26450*/  STL [R1+0x98], R85 ;  /* 0x0000985501007387 */ /* 0x000fe20000100800 */
[----:B-1----:R-:W-:-:S02]  /*26460*/  IMAD R84, R83, UR38, RZ ;  /* 0x0000002653547c24 */ /* 0x002fc4000f8e02ff */
[----:B---3--:R-:W-:Y:S02]  /*26470*/  IMAD R83, R82, UR38, RZ ;  /* 0x0000002652537c24 */ /* 0x008fe4000f8e02ff */
[----:B------:R-:W-:Y:S01]  /*26480*/  IMAD R82, R249, UR38, RZ ;  /* 0x00000026f9527c24 */ /* 0x000fe2000f8e02ff */
[----:B------:R-:W-:Y:S04]  /*26490*/  STL [R1+0xa4], R84 ;  /* 0x0000a45401007387 */ /* 0x000fe80000100800 */
[----:B------:R-:W3:Y:S04]  /*264a0*/  LDL.LU R249, [R1+0x4ec] ;  /* 0x0004ec0001f97983 */ /* 0x000ee80000300800 */
[----:B------:R1:W-:Y:S04]  /*264b0*/  STL [R1+0xac], R83 ;  /* 0x0000ac5301007387 */ /* 0x0003e80000100800 */
[----:B------:R1:W-:Y:S02]  /*264c0*/  STL [R1+0xbc], R82 ;  /* 0x0000bc5201007387 */ /* 0x0003e40000100800 */
[----:B-1----:R-:W-:-:S02]  /*264d0*/  IMAD R83, R251, UR38, RZ ;  /* 0x00000026fb537c24 */ /* 0x002fc4000f8e02ff */
[----:B------:R-:W3:Y:S04]  /*264e0*/  LDL.LU R251, [R1+0x4e8] ;  /* 0x0004e80001fb7983 */ /* 0x000ee80000300800 */
[----:B------:R-:W-:Y:S04]  /*264f0*/  STL [R1+0xc4], R83 ;  /* 0x0000c45301007387 */ /* 0x000fe80000100800 */
[----:B------:R-:W3:Y:S01]  /*26500*/  LDL.LU R93, [R1+0x4e4] ;  /* 0x0004e400015d7983 */ /* 0x000ee20000300800 */
[----:B------:R-:W-:-:S03]  /*26510*/  IMAD R82, R252, UR38, RZ ;  /* 0x00000026fc527c24 */ /* 0x000fc6000f8e02ff */
[----:B------:R-:W3:Y:S04]  /*26520*/  LDL.LU R252, [R1+0x4e0] ;  /* 0x0004e00001fc7983 */ /* 0x000ee80000300800 */
[----:B------:R1:W-:Y:S04]  /*26530*/  STL [R1+0xd0], R82 ;  /* 0x0000d05201007387 */ /* 0x0003e80000100800 */
[----:B------:R-:W3:Y:S01]  /*26540*/  LDL.LU R92, [R1+0x4dc] ;  /* 0x0004dc00015c7983 */ /* 0x000ee20000300800 */
[----:B-1----:R-:W-:-:S03]  /*26550*/  IMAD R82, R78, UR38, RZ ;  /* 0x000000264e527c24 */ /* 0x002fc6000f8e02ff */
[----:B------:R-:W3:Y:S04]  /*26560*/  LDL.LU R78, [R1+0x4d8] ;  /* 0x0004d800014e7983 */ /* 0x000ee80000300800 */
[----:B------:R1:W-:Y:S02]  /*26570*/  STL [R1+0xdc], R82 ;  /* 0x0000dc5201007387 */ /* 0x0003e40000100800 */
[----:B-1----:R-:W-:Y:S02]  /*26580*/  IMAD R82, R81, UR38, RZ ;  /* 0x0000002651527c24 */ /* 0x002fe4000f8e02ff */
[----:B------:R-:W3:Y:S04]  /*26590*/  LDL.LU R81, [R1+0x4cc] ;  /* 0x0004cc0001517983 */ /* 0x000ee80000300800 */
[----:B------:R1:W-:Y:S04]  /*265a0*/  STL [R1+0xe4], R82 ;  /* 0x0000e45201007387 */ /* 0x0003e80000100800 */
[----:B------:R-:W3:Y:S04]  /*265b0*/  LDL.LU R91, [R1+0x4c8] ;  /* 0x0004c800015b7983 */ /* 0x000ee80000300800 */
[----:B------:R-:W3:Y:S01]  /*265c0*/  LDL.LU R90, [R1+0x4c4] ;  /* 0x0004c400015a7983 */ /* 0x000ee20000300800 */
[----:B--2---:R-:W-:-:S05]  /*265d0*/  IMAD R69, R69, UR38, RZ ;  /* 0x0000002645457c24 */ /* 0x004fca000f8e02ff */
[----:B------:R2:W-:Y:S01]  /*265e0*/  STL [R1+0xf4], R69 ;  /* 0x0000f44501007387 */ /* 0x0005e20000100800 */
[----:B-1----:R-:W-:-:S03]  /*265f0*/  IMAD R82, R248, UR38, RZ ;  /* 0x00000026f8527c24 */ /* 0x002fc6000f8e02ff */
[----:B--2---:R-:W2:Y:S04]  /*26600*/  LDL.LU R69, [R1+0x4c0] ;  /* 0x0004c00001457983 */ /* 0x004ea80000300800 */
[----:B------:R-:W2:Y:S04]  /*26610*/  LDL.LU R89, [R1+0x4bc] ;  /* 0x0004bc0001597983 */ /* 0x000ea80000300800 */
[----:B------:R-:W2:Y:S04]  /*26620*/  LDL.LU R88, [R1+0x4b8] ;  /* 0x0004b80001587983 */ /* 0x000ea80000300800 */
[----:B------:R-:W-:Y:S04]  /*26630*/  STL [R1+0x100], R82 ;  /* 0x0001005201007387 */ /* 0x000fe80000100800 */
[----:B------:R-:W2:Y:S01]  /*26640*/  LDL.LU R248, [R1+0x4b4] ;  /* 0x0004b40001f87983 */ /* 0x000ea20000300800 */
[----:B------:R-:W-:-:S03]  /*26650*/  IMAD R80, R80, UR38, RZ ;  /* 0x0000002650507c24 */ /* 0x000fc6000f8e02ff */
[----:B------:R-:W2:Y:S04]  /*26660*/  LDL.LU R87, [R1+0x4b0] ;  /* 0x0004b00001577983 */ /* 0x000ea80000300800 */
[----:B------:R-:W2:Y:S04]  /*26670*/  LDL.LU R86, [R1+0x4ac] ;  /* 0x0004ac0001567983 */ /* 0x000ea80000300800 */
[----:B------:R1:W-:Y:S04]  /*26680*/  STL [R1+0x108], R80 ;  /* 0x0001085001007387 */ /* 0x0003e80000100800 */
[----:B-1----:R-:W2:Y:S01]  /*26690*/  LDL.LU R80, [R1+0x4a8] ;  /* 0x0004a80001507983 */ /* 0x002ea20000300800 */
[----:B------:R-:W-:-:S03]  /*266a0*/  IMAD R79, R79, UR38, RZ ;  /* 0x000000264f4f7c24 */ /* 0x000fc6000f8e02ff */
[----:B------:R-:W2:Y:S04]  /*266b0*/  LDL.LU R85, [R1+0x4a4] ;  /* 0x0004a40001557983 */ /* 0x000ea80000300800 */
[----:B------:R-:W2:Y:S04]  /*266c0*/  LDL.LU R84, [R1+0x4a0] ;  /* 0x0004a00001547983 */ /* 0x000ea80000300800 */
[----:B------:R1:W-:Y:S04]  /*266d0*/  STL [R1+0x114], R79 ;  /* 0x0001144f01007387 */ /* 0x0003e80000100800 */
[----:B-1----:R-:W2:Y:S01]  /*266e0*/  LDL.LU R79, [R1+0x49c] ;  /* 0x00049c00014f7983 */ /* 0x002ea20000300800 */
[----:B----4-:R-:W-:-:S03]  /*266f0*/  IMAD R77, R77, UR38, RZ ;  /* 0x000000264d4d7c24 */ /* 0x010fc6000f8e02ff */
[----:B------:R-:W4:Y:S04]  /*26700*/  LDL.LU R83, [R1+0x498] ;  /* 0x0004980001537983 */ /* 0x000f280000300800 */
[----:B------:R-:W4:Y:S04]  /*26710*/  LDL.LU R82, [R1+0x494] ;  /* 0x0004940001527983 */ /* 0x000f280000300800 */
[----:B------:R1:W-:Y:S04]  /*26720*/  STL [R1+0x124], R77 ;  /* 0x0001244d01007387 */ /* 0x0003e80000100800 */
[----:B-1----:R-:W4:Y:S01]  /*26730*/  LDL.LU R77, [R1+0x490] ;  /* 0x00049000014d7983 */ /* 0x002f220000300800 */
[----:B---3--:R-:W-:-:S05]  /*26740*/  IMAD R249, R249, UR38, RZ ;  /* 0x00000026f9f97c24 */ /* 0x008fca000f8e02ff */
[----:B------:R1:W-:Y:S04]  /*26750*/  STL [R1+0x12c], R249 ;  /* 0x00012cf901007387 */ /* 0x0003e80000100800 */
[----:B-1----:R-:W3:Y:S01]  /*26760*/  LDL.LU R249, [R1+0x48c] ;  /* 0x00048c0001f97983 */ /* 0x002ee20000300800 */
[----:B------:R-:W-:-:S05]  /*26770*/  IMAD R251, R251, UR38, RZ ;  /* 0x00000026fbfb7c24 */ /* 0x000fca000f8e02ff */
[----:B------:R1:W-:Y:S01]  /*26780*/  STL [R1+0x134], R251 ;  /* 0x000134fb01007387 */ /* 0x0003e20000100800 */
[----:B------:R-:W-:-:S03]  /*26790*/  IMAD R93, R93, UR38, RZ ;  /* 0x000000265d5d7c24 */ /* 0x000fc6000f8e02ff */
[----:B-1----:R-:W3:Y:S04]  /*267a0*/  LDL.LU R251, [R1+0x488] ;  /* 0x0004880001fb7983 */ /* 0x002ee80000300800 */
[----:B------:R1:W-:Y:S02]  /*267b0*/  STL [R1+0x144], R93 ;  /* 0x0001445d01007387 */ /* 0x0003e40000100800 */
[----:B-1----:R-:W-:Y:S02]  /*267c0*/  IMAD R93, R252, UR38, RZ ;  /* 0x00000026fc5d7c24 */ /* 0x002fe4000f8e02ff */
[----:B------:R-:W3:Y:S04]  /*267d0*/  LDL.LU R252, [R1+0x484] ;  /* 0x0004840001fc7983 */ /* 0x000ee80000300800 */
[----:B------:R1:W-:Y:S02]  /*267e0*/  STL [R1+0x14c], R93 ;  /* 0x00014c5d01007387 */ /* 0x0003e40000100800 */
[----:B-1----:R-:W-:-:S02]  /*267f0*/  IMAD R93, R92, UR38, RZ ;  /* 0x000000265c5d7c24 */ /* 0x002fc4000f8e02ff */
[----:B------:R-:W-:Y:S02]  /*26800*/  IMAD R92, R78, UR38, RZ ;  /* 0x000000264e5c7c24 */ /* 0x000fe4000f8e02ff */
[----:B------:R-:W3:Y:S04]  /*26810*/  LDL.LU R78, [R1+0x480] ;  /* 0x00048000014e7983 */ /* 0x000ee80000300800 */
[----:B------:R1:W-:Y:S04]  /*26820*/  STL [R1+0x158], R93 ;  /* 0x0001585d01007387 */ /* 0x0003e80000100800 */
[----:B------:R1:W-:Y:S01]  /*26830*/  STL [R1+0x15c], R92 ;  /* 0x00015c5c01007387 */ /* 0x0003e20000100800 */
[----:B------:R-:W-:-:S02]  /*26840*/  IMAD R90, R90, UR38, RZ ;  /* 0x000000265a5a7c24 */ /* 0x000fc4000f8e02ff */
[----:B-1----:R-:W-:Y:S02]  /*26850*/  IMAD R93, R81, UR38, RZ ;  /* 0x00000026515d7c24 */ /* 0x002fe4000f8e02ff */
[----:B------:R-:W3:Y:S01]  /*26860*/  LDL.LU R81, [R1+0x47c] ;  /* 0x00047c0001517983 */ /* 0x000ee20000300800 */
[----:B------:R-:W-:-:S03]  /*26870*/  IMAD R92, R91, UR38, RZ ;  /* 0x000000265b5c7c24 */ /* 0x000fc6000f8e02ff */
[----:B------:R-:W-:Y:S04]  /*26880*/  STL [R1+0x160], R93 ;  /* 0x0001605d01007387 */ /* 0x000fe80000100800 */
[----:B------:R-:W-:Y:S01]  /*26890*/  STL [R1+0x168], R92 ;  /* 0x0001685c01007387 */ /* 0x000fe20000100800 */
[----:B--2---:R-:W-:-:S03]  /*268a0*/  IMAD R91, R69, UR38, RZ ;  /* 0x00000026455b7c24 */ /* 0x004fc6000f8e02ff */
        /* <DEDUP_REMOVED lines=22> */
[----:B------:R4:W-:Y:S04]  /*26a10*/  STL [R1+0x1d0], R84 ;  /* 0x0001d05401007387 */ /* 0x0009e80000100800 */
[----:B------:R-:W-:Y:S01]  /*26a20*/  STL [R1+0x1dc], R85 ;  /* 0x0001dc5501007387 */ /* 0x000fe20000100800 */
[----:B----4-:R-:W-:-:S02]  /*26a30*/  IMAD R84, R83, UR38, RZ ;  /* 0x0000002653547c24 */ /* 0x010fc4000f8e02ff */
[----:B------:R-:W-:Y:S02]  /*26a40*/  IMAD R83, R82, UR38, RZ ;  /* 0x0000002652537c24 */ /* 0x000fe4000f8e02ff */
[----:B------:R-:W-:Y:S01]  /*26a50*/  IMAD R82, R77, UR38, RZ ;  /* 0x000000264d527c24 */ /* 0x000fe2000f8e02ff */
[----:B------:R-:W-:Y:S04]  /*26a60*/  STL [R1+0x1e8], R84 ;  /* 0x0001e85401007387 */ /* 0x000fe80000100800 */
[----:B------:R-:W4:Y:S04]  /*26a70*/  LDL.LU R77, [R1+0x468] ;  /* 0x00046800014d7983 */ /* 0x000f280000300800 */
[----:B------:R3:W-:Y:S04]  /*26a80*/  STL [R1+0x1f8], R83 ;  /* 0x0001f85301007387 */ /* 0x0007e80000100800 */
[----:B------:R1:W-:Y:S01]  /*26a90*/  STL [R1+0x1fc], R82 ;  /* 0x0001fc5201007387 */ /* 0x0003e20000100800 */
[----:B---3--:R-:W-:-:S03]  /*26aa0*/  IMAD R83, R249, UR38, RZ ;  /* 0x00000026f9537c24 */ /* 0x008fc6000f8e02ff */
[----:B------:R-:W3:Y:S04]  /*26ab0*/  LDL.LU R249, [R1+0x270] ;  /* 0x0002700001f97983 */ /* 0x000ee80000300800 */
[----:B------:R-:W-:Y:S04]  /*26ac0*/  STL [R1+0x208], R83 ;  /* 0x0002085301007387 */ /* 0x000fe80000100800 */
[----:B------:R-:W3:Y:S01]  /*26ad0*/  LDL.LU R93, [R1+0x27c] ;  /* 0x00027c00015d7983 */ /* 0x000ee20000300800 */
[----:B-1----:R-:W-:-:S03]  /*26ae0*/  IMAD R82, R251, UR38, RZ ;  /* 0x00000026fb527c24 */ /* 0x002fc6000f8e02ff */
        /* <DEDUP_REMOVED lines=8> */
[----:B------:R-:W-:Y:S04]  /*26b70*/  STL [R1+0x228], R82 ;  /* 0x0002285201007387 */ /* 0x000fe80000100800 */
[----:B------:R-:W3:Y:S04]  /*26b80*/  LDL.LU R91, [R1+0x2b0] ;  /* 0x0002b000015b7983 */ /* 0x000ee80000300800 */
[----:B------:R-:W3:Y:S01]  /*26b90*/  LDL.LU R90, [R1+0x2bc] ;  /* 0x0002bc00015a7983 */ /* 0x000ee20000300800 */
[----:B------:R-:W-:-:S05]  /*26ba0*/  IMAD R81, R81, UR38, RZ ;  /* 0x0000002651517c24 */ /* 0x000fca000f8e02ff */
[----:B------:R1:W-:Y:S04]  /*26bb0*/  STL [R1+0x234], R81 ;  /* 0x0002345101007387 */ /* 0x0003e80000100800 */
[----:B-1----:R-:W3:Y:S04]  /*26bc0*/  LDL.LU R81, [R1+0x45c] ;  /* 0x00045c0001517983 */ /* 0x002ee80000300800 */
[----:B------:R-:W3:Y:S04]  /*26bd0*/  LDL.LU R89, [R1+0x2d0] ;  /* 0x0002d00001597983 */ /* 0x000ee80000300800 */
[----:B------:R-:W3:Y:S01]  /*26be0*/  LDL.LU R88, [R1+0x2dc] ;  /* 0x0002dc0001587983 */ /* 0x000ee20000300800 */
[----:B--2---:R-:W-:-:S05]  /*26bf0*/  IMAD R69, R69, UR38, RZ ;  /* 0x0000002645457c24 */ /* 0x004fca000f8e02ff */
[----:B------:R1:W-:Y:S04]  /*26c00*/  STL [R1+0x23c], R69 ;  /* 0x00023c4501007387 */ /* 0x0003e80000100800 */
[----:B-1----:R-:W2:Y:S04]  /*26c10*/  LDL.LU R69, [R1+0x458] ;  /* 0x0004580001457983 */ /* 0x002ea80000300800 */
[----:B------:R-:W2:Y:S01]  /*26c20*/  LDL.LU R87, [R1+0x2ec] ;  /* 0x0002ec0001577983 */ /* 0x000ea20000300800 */
[----:B------:R-:W-:-:S03]  /*26c30*/  IMAD R82, R248, UR38, RZ ;  /* 0x00000026f8527c24 */ /* 0x000fc6000f8e02ff */
[----:B------:R-:W2:Y:S04]  /*26c40*/  LDL.LU R86, [R1+0x2fc] ;  /* 0x0002fc0001567983 */ /* 0x000ea80000300800 */
[----:B------:R-:W-:Y:S04]  /*26c50*/  STL [R1+0x244], R82 ;  /* 0x0002445201007387 */ /* 0x000fe80000100800 */
[----:B------:R-:W2:Y:S04]  /*26c60*/  LDL.LU R248, [R1+0x454] ;  /* 0x0004540001f87983 */ /* 0x000ea80000300800 */
[----:B------:R-:W2:Y:S04]  /*26c70*/  LDL.LU R85, [R1+0x30c] ;  /* 0x00030c0001557983 */ /* 0x000ea80000300800 */
[----:B------:R-:W2:Y:S01]  /*26c80*/  LDL.LU R84, [R1+0x318] ;  /* 0x0003180001547983 */ /* 0x000ea20000300800 */
[----:B------:R-:W-:-:S05]  /*26c90*/  IMAD R80, R80, UR38, RZ ;  /* 0x0000002650507c24 */ /* 0x000fca000f8e02ff */
[----:B------:R1:W-:Y:S04]  /*26ca0*/  STL [R1+0x254], R80 ;  /* 0x0002545001007387 */ /* 0x0003e80000100800 */
[----:B-1----:R-:W2:Y:S04]  /*26cb0*/  LDL.LU R80, [R1+0x450] ;  /* 0x0004500001507983 */ /* 0x002ea80000300800 */
[----:B------:R-:W2:Y:S01]  /*26cc0*/  LDL.LU R83, [R1+0x32c] ;  /* 0x00032c0001537983 */ /* 0x000ea20000300800 */
[----:B------:R-:W-:-:S03]  /*26cd0*/  IMAD R79, R79, UR38, RZ ;  /* 0x000000264f4f7c24 */ /* 0x000fc6000f8e02ff */
[----:B------:R-:W2:Y:S04]  /*26ce0*/  LDL.LU R82, [R1+0x338] ;  /* 0x0003380001527983 */ /* 0x000ea80000300800 */
[----:B------:R1:W-:Y:S04]  /*26cf0*/  STL [R1+0x258], R79 ;  /* 0x0002584f01007387 */ /* 0x0003e80000100800 */
[----:B-1----:R-:W2:Y:S01]  /*26d00*/  LDL.LU R79, [R1+0x44c] ;  /* 0x00044c00014f7983 */ /* 0x002ea20000300800 */
[----:B----4-:R-:W-:-:S05]  /*26d10*/  IMAD R77, R77, UR38, RZ ;  /* 0x000000264d4d7c24 */ /* 0x010fca000f8e02ff */
[----:B------:R1:W-:Y:S04]  /*26d20*/  STL [R1+0x264], R77 ;  /* 0x0002644d01007387 */ /* 0x0003e80000100800 */
[----:B-1----:R-:W4:Y:S01]  /*26d30*/  LDL.LU R77, [R1+0x34c] ;  /* 0x00034c00014d7983 */ /* 0x002f220000300800 */
[----:B---3--:R-:W-:-:S05]  /*26d40*/  IMAD R249, R249, UR38, RZ ;  /* 0x00000026f9f97c24 */ /* 0x008fca000f8e02ff */
        /* <DEDUP_REMOVED lines=18> */
[----:B------:R-:W-:-:S03]  /*26e70*/  IMAD R91, R81, UR38, RZ ;  /* 0x00000026515b7c24 */ /* 0x000fc6000f8e02ff */
[----:B------:R-:W3:Y:S04]  /*26e80*/  LDL.LU R81, [R1+0x440] ;  /* 0x0004400001517983 */ /* 0x000ee80000300800 */
[----:B------:R1:W-:Y:S01]  /*26e90*/  STL [R1+0x2bc], R90 ;  /* 0x0002bc5a01007387 */ /* 0x0003e20000100800 */
[----:B------:R-:W-:-:S03]  /*26ea0*/  IMAD R88, R88, UR38, RZ ;  /* 0x0000002658587c24 */ /* 0x000fc6000f8e02ff */
[----:B------:R-:W-:Y:S01]  /*26eb0*/  STL [R1+0x2c4], R91 ;  /* 0x0002c45b01007387 */ /* 0x000fe20000100800 */
[----:B-1----:R-:W-:-:S05]  /*26ec0*/  IMAD R90, R89, UR38, RZ ;  /* 0x00000026595a7c24 */ /* 0x002fca000f8e02ff */
        /* <DEDUP_REMOVED lines=13> */
[----:B-1----:R-:W-:-:S05]  /*26fa0*/  IMAD R86, R85, UR38, RZ ;  /* 0x0000002655567c24 */ /* 0x002fca000f8e02ff */
[----:B------:R-:W-:Y:S01]  /*26fb0*/  STL [R1+0x30c], R86 ;  /* 0x00030c5601007387 */ /* 0x000fe20000100800 */
[----:B------:R-:W-:-:S03]  /*26fc0*/  IMAD R85, R80, UR38, RZ ;  /* 0x0000002650557c24 */ /* 0x000fc6000f8e02ff */
[----:B------:R-:W2:Y:S04]  /*26fd0*/  LDL.LU R80, [R1+0x43c] ;  /* 0x00043c0001507983 */ /* 0x000ea80000300800 */
[----:B------:R1:W-:Y:S04]  /*26fe0*/  STL [R1+0x318], R84 ;  /* 0x0003185401007387 */ /* 0x0003e80000100800 */
[----:B------:R-:W-:Y:S01]  /*26ff0*/  STL [R1+0x320], R85 ;  /* 0x0003205501007387 */ /* 0x000fe20000100800 */
[----:B-1----:R-:W-:Y:S02]  /*27000*/  IMAD R84, R83, UR38, RZ ;  /* 0x0000002653547c24 */ /* 0x002fe4000f8e02ff */
[----:B------:R-:W-:-:S03]  /*27010*/  IMAD R83, R82, UR38, RZ ;  /* 0x0000002652537c24 */ /* 0x000fc6000f8e02ff */
[----:B------:R-:W-:Y:S01]  /*27020*/  STL [R1+0x32c], R84 ;  /* 0x00032c5401007387 */ /* 0x000fe20000100800 */
[----:B------:R-:W-:-:S03]  /*27030*/  IMAD R82, R79, UR38, RZ ;  /* 0x000000264f527c24 */ /* 0x000fc6000f8e02ff */
[----:B------:R-:W2:Y:S04]  /*27040*/  LDL.LU R79, [R1+0x3ac] ;  /* 0x0003ac00014f7983 */ /* 0x000ea80000300800 */
[----:B------:R4:W-:Y:S04]  /*27050*/  STL [R1+0x338], R83 ;  /* 0x0003385301007387 */ /* 0x0009e80000100800 */
[----:B------:R3:W-:Y:S01]  /*27060*/  STL [R1+0x340], R82 ;  /* 0x0003405201007387 */ /* 0x0007e20000100800 */
[----:B----4-:R-:W-:-:S03]  /*27070*/  IMAD R83, R77, UR38, RZ ;  /* 0x000000264d537c24 */ /* 0x010fc6000f8e02ff */
[----:B------:R-:W4:Y:S04]  /*27080*/  LDL.LU R77, [R1+0x3b4] ;  /* 0x0003b400014d7983 */ /* 0x000f280000300800 */
[----:B------:R-:W-:Y:S04]  /*27090*/  STL [R1+0x34c], R83 ;  /* 0x00034c5301007387 */ /* 0x000fe80000100800 */
[----:B------:R-:W4:Y:S01]  /*270a0*/  LDL.LU R93, [R1+0x438] ;  /* 0x00043800015d7983 */ /* 0x000f220000300800 */
[----:B---3--:R-:W-:-:S03]  /*270b0*/  IMAD R82, R249, UR38, RZ ;  /* 0x00000026f9527c24 */ /* 0x008fc6000f8e02ff */
        /* <DEDUP_REMOVED lines=12> */
[----:B------:R1:W-:Y:S01]  /*27180*/  STL [R1+0x374], R78 ;  /* 0x0003744e01007387 */ /* 0x0003e20000100800 */
[----:B------:R-:W-:-:S03]  /*27190*/  IMAD R81, R81, UR38, RZ ;  /* 0x0000002651517c24 */ /* 0x000fc6000f8e02ff */
[----:B-1----:R-:W3:Y:S04]  /*271a0*/  LDL.LU R78, [R1+0x408] ;  /* 0x00040800014e7983 */ /* 0x002ee80000300800 */
[----:B------:R-:W3:Y:S04]  /*271b0*/  LDL.LU R89, [R1+0x410] ;  /* 0x0004100001597983 */ /* 0x000ee80000300800 */
[----:B------:R-:W3:Y:S04]  /*271c0*/  LDL.LU R88, [R1+0x41c] ;  /* 0x00041c0001587983 */ /* 0x000ee80000300800 */
        /* <DEDUP_REMOVED lines=10> */
[----:B------:R1:W-:Y:S04]  /*27270*/  STL [R1+0x394], R82 ;  /* 0x0003945201007387 */ /* 0x0003e80000100800 */
[----:B------:R-:W2:Y:S04]  /*27280*/  LDL.LU R248, [R1+0x3fc] ;  /* 0x0003fc0001f87983 */ /* 0x000ea80000300800 */
[----:B------:R-:W2:Y:S04]  /*27290*/  LDL.LU R83, [R1+0x3f4] ;  /* 0x0003f40001537983 */ /* 0x000ea80000300800 */
[----:B-1----:R-:W2:Y:S01]  /*272a0*/  LDL.LU R82, [R1+0x3ec] ;  /* 0x0003ec0001527983 */ /* 0x002ea20000300800 */
[----:B------:R-:W-:-:S05]  /*272b0*/  IMAD R80, R80, UR38, RZ ;  /* 0x0000002650507c24 */ /* 0x000fca000f8e02ff */
[----:B------:R1:W-:Y:S04]  /*272c0*/  STL [R1+0x3a0], R80 ;  /* 0x0003a05001007387 */ /* 0x0003e80000100800 */
[----:B-1----:R-:W2:Y:S01]  /*272d0*/  LDL.LU R80, [R1+0x3e4] ;  /* 0x0003e40001507983 */ /* 0x002ea20000300800 */
[----:B------:R-:W-:-:S05]  /*272e0*/  IMAD R79, R79, UR38, RZ ;  /* 0x000000264f4f7c24 */ /* 0x000fca000f8e02ff */
[----:B------:R1:W-:Y:S04]  /*272f0*/  STL [R1+0x3ac], R79 ;  /* 0x0003ac4f01007387 */ /* 0x0003e80000100800 */
[----:B-1----:R-:W2:Y:S01]  /*27300*/  LDL.LU R79, [R1+0x3dc] ;  /* 0x0003dc00014f7983 */ /* 0x002ea20000300800 */
[----:B----4-:R-:W-:-:S05]  /*27310*/  IMAD R77, R77, UR38, RZ ;  /* 0x000000264d4d7c24 */ /* 0x010fca000f8e02ff */
[----:B------:R1:W-:Y:S01]  /*27320*/  STL [R1+0x3b4], R77 ;  /* 0x0003b44d01007387 */ /* 0x0003e20000100800 */
[----:B------:R-:W-:-:S03]  /*27330*/  IMAD R93, R93, UR38, RZ ;  /* 0x000000265d5d7c24 */ /* 0x000fc6000f8e02ff */
[----:B-1----:R-:W4:Y:S04]  /*27340*/  LDL.LU R77, [R1+0x3d8] ;  /* 0x0003d800014d7983 */ /* 0x002f280000300800 */
[----:B------:R3:W-:Y:S02]  /*27350*/  STL [R1+0x3c0], R93 ;  /* 0x0003c05d01007387 */ /* 0x0007e40000100800 */
[----:B---3--:R-:W-:Y:S02]  /*27360*/  IMAD R93, R249, UR38, RZ ;  /* 0x00000026f95d7c24 */ /* 0x008fe4000f8e02ff */
[----:B------:R-:W3:Y:S04]  /*27370*/  LDL.LU R249, [R1+0x3d0] ;  /* 0x0003d00001f97983 */ /* 0x000ee80000300800 */
[----:B------:R1:W-:Y:S02]  /*27380*/  STL [R1+0x3c4], R93 ;  /* 0x0003c45d01007387 */ /* 0x0003e40000100800 */
[----:B-1----:R-:W-:-:S02]  /*27390*/  IMAD R93, R92, UR38, RZ ;  /* 0x000000265c5d7c24 */ /* 0x002fc4000f8e02ff */
[----:B------:R-:W-:Y:S02]  /*273a0*/  IMAD R92, R251, UR38, RZ ;  /* 0x00000026fb5c7c24 */ /* 0x000fe4000f8e02ff */
[----:B------:R-:W3:Y:S04]  /*273b0*/  LDL.LU R251, [R1+0x3cc] ;  /* 0x0003cc0001fb7983 */ /* 0x000ee80000300800 */
[----:B------:R1:W-:Y:S04]  /*273c0*/  STL [R1+0x3d4], R93 ;  /* 0x0003d45d01007387 */ /* 0x0003e80000100800 */
[----:B------:R1:W-:Y:S02]  /*273d0*/  STL [R1+0x3e0], R92 ;  /* 0x0003e05c01007387 */ /* 0x0003e40000100800 */
[----:B-1----:R-:W-:-:S02]  /*273e0*/  IMAD R93, R252, UR38, RZ ;  /* 0x00000026fc5d7c24 */ /* 0x002fc4000f8e02ff */
[----:B------:R-:W3:Y:S01]  /*273f0*/  LDL.LU R252, [R1+0x3c8] ;  /* 0x0003c80001fc7983 */ /* 0x000ee20000300800 */
[----:B------:R-:W-:Y:S02]  /*27400*/  IMAD R92, R91, UR38, RZ ;  /* 0x000000265b5c7c24 */ /* 0x000fe4000f8e02ff */
[----:B------:R-:W-:Y:S01]  /*27410*/  IMAD R90, R90, UR38, RZ ;  /* 0x000000265a5a7c24 */ /* 0x000fe2000f8e02ff */
        /* <DEDUP_REMOVED lines=24> */
[----:B------:R-:W2:Y:S04]  /*275a0*/  LDL.LU R248, [R1+0x3a8] ;  /* 0x0003a80001f87983 */ /* 0x000ea80000300800 */
[----:B------:R1:W-:Y:S04]  /*275b0*/  STL [R1+0x400], R84 ;  /* 0x0004005401007387 */ /* 0x0003e80000100800 */
[----:B------:R-:W-:Y:S01]  /*275c0*/  STL [R1+0x3fc], R85 ;  /* 0x0003fc5501007387 */ /* 0x000fe20000100800 */
[----:B-1----:R-:W-:-:S02]  /*275d0*/  IMAD R84, R83, UR38, RZ ;  /* 0x0000002653547c24 */ /* 0x002fc4000f8e02ff */
[----:B------:R-:W-:-:S03]  /*275e0*/  IMAD R83, R82, UR38, RZ ;  /* 0x0000002652537c24 */ /* 0x000fc6000f8e02ff */
[----:B------:R-:W-:Y:S01]  /*275f0*/  STL [R1+0x3f4], R84 ;  /* 0x0003f45401007387 */ /* 0x000fe20000100800 */
[----:B------:R-:W-:-:S03]  /*27600*/  IMAD R82, R80, UR38, RZ ;  /* 0x0000002650527c24 */ /* 0x000fc6000f8e02ff */
[----:B------:R-:W2:Y:S04]  /*27610*/  LDL.LU R80, [R1+0x3a4] ;  /* 0x0003a40001507983 */ /* 0x000ea80000300800 */
[----:B------:R1:W-:Y:S04]  /*27620*/  STL [R1+0x3ec], R83 ;  /* 0x0003ec5301007387 */ /* 0x0003e80000100800 */
[----:B------:R4:W-:Y:S01]  /*27630*/  STL [R1+0x3e4], R82 ;  /* 0x0003e45201007387 */ /* 0x0009e20000100800 */
[----:B-1----:R-:W-:-:S03]  /*27640*/  IMAD R83, R79, UR38, RZ ;  /* 0x000000264f537c24 */ /* 0x002fc6000f8e02ff */
[----:B------:R-:W2:Y:S04]  /*27650*/  LDL.LU R79, [R1+0x39c] ;  /* 0x00039c00014f7983 */ /* 0x000ea80000300800 */
[----:B------:R-:W-:Y:S04]  /*27660*/  STL [R1+0x3dc], R83 ;  /* 0x0003dc5301007387 */ /* 0x000fe80000100800 */
[----:B------:R-:W2:Y:S01]  /*27670*/  LDL.LU R93, [R1+0x398] ;  /* 0x00039800015d7983 */ /* 0x000ea20000300800 */
[----:B----4-:R-:W-:-:S03]  /*27680*/  IMAD R82, R77, UR38, RZ ;  /* 0x000000264d527c24 */ /* 0x010fc6000f8e02ff */
[----:B------:R-:W4:Y:S04]  /*27690*/  LDL.LU R77, [R1+0x390] ;  /* 0x00039000014d7983 */ /* 0x000f280000300800 */
[----:B------:R3:W-:Y:S04]  /*276a0*/  STL [R1+0x3d8], R82 ;  /* 0x0003d85201007387 */ /* 0x0007e80000100800 */
[----:B------:R-:W4:Y:S01]  /*276b0*/  LDL.LU R92, [R1+0x388] ;  /* 0x00038800015c7983 */ /* 0x000f220000300800 */
[----:B---3--:R-:W-:-:S03]  /*276c0*/  IMAD R82, R249, UR38, RZ ;  /* 0x00000026f9527c24 */ /* 0x008fc6000f8e02ff */
[----:B------:R-:W3:Y:S04]  /*276d0*/  LDL.LU R249, [R1+0x380] ;  /* 0x0003800001f97983 */ /* 0x000ee80000300800 */
[----:B------:R1:W-:Y:S01]  /*276e0*/  STL [R1+0x3d0], R82 ;  /* 0x0003d05201007387 */ /* 0x0003e20000100800 */
[----:B------:R-:W-:-:S03]  /*276f0*/  IMAD R83, R251, UR38, RZ ;  /* 0x00000026fb537c24 */ /* 0x000fc6000f8e02ff */
[----:B------:R-:W3:Y:S04]  /*27700*/  LDL.LU R251, [R1+0x37c] ;  /* 0x00037c0001fb7983 */ /* 0x000ee80000300800 */
[----:B------:R-:W-:Y:S04]  /*27710*/  STL [R1+0x3cc], R83 ;  /* 0x0003cc5301007387 */ /* 0x000fe80000100800 */
[----:B------:R-:W3:Y:S04]  /*27720*/  LDL.LU R91, [R1+0x378] ;  /* 0x00037800015b7983 */ /* 0x000ee80000300800 */
[----:B------:R-:W3:Y:S01]  /*27730*/  LDL.LU R90, [R1+0x370] ;  /* 0x00037000015a7983 */ /* 0x000ee20000300800 */
[----:B-1----:R-:W-:-:S05]  /*27740*/  IMAD R82, R252, UR38, RZ ;  /* 0x00000026fc527c24 */ /* 0x002fca000f8e02ff */
[----:B------:R-:W-:Y:S04]  /*27750*/  STL [R1+0x3c8], R82 ;  /* 0x0003c85201007387 */ /* 0x000fe80000100800 */
[----:B------:R-:W3:Y:S04]  /*27760*/  LDL.LU R252, [R1+0x36c] ;  /* 0x00036c0001fc7983 */ /* 0x000ee80000300800 */
[----:B------:R-:W3:Y:S01]  /*27770*/  LDL.LU R89, [R1+0x360] ;  /* 0x0003600001597983 */ /* 0x000ee20000300800 */
[----:B------:R-:W-:-:S03]  /*27780*/  IMAD R78, R78, UR38, RZ ;  /* 0x000000264e4e7c24 */ /* 0x000fc6000f8e02ff */
[----:B------:R-:W3:Y:S04]  /*27790*/  LDL.LU R88, [R1+0x35c] ;  /* 0x00035c0001587983 */ /* 0x000ee80000300800 */
[----:B------:R1:W-:Y:S04]  /*277a0*/  STL [R1+0x3bc], R78 ;  /* 0x0003bc4e01007387 */ /* 0x0003e80000100800 */
[----:B-1----:R-:W3:Y:S04]  /*277b0*/  LDL.LU R78, [R1+0x354] ;  /* 0x00035400014e7983 */ /* 0x002ee80000300800 */
[----:B------:R-:W3:Y:S01]  /*277c0*/  LDL.LU R87, [R1+0x350] ;  /* 0x0003500001577983 */ /* 0x000ee20000300800 */
[----:B------:R-:W-:-:S03]  /*277d0*/  IMAD R81, R81, UR38, RZ ;  /* 0x0000002651517c24 */ /* 0x000fc6000f8e02ff */
        /* <DEDUP_REMOVED lines=12> */
[----:B-1----:R-:W2:Y:S01]  /*278a0*/  LDL.LU R248, [R1+0x31c] ;  /* 0x00031c0001f87983 */ /* 0x002ea20000300800 */
[----:B------:R-:W-:-:S05]  /*278b0*/  IMAD R80, R80, UR38, RZ ;  /* 0x0000002650507c24 */ /* 0x000fca000f8e02ff */
[----:B------:R1:W-:Y:S04]  /*278c0*/  STL [R1+0x3a4], R80 ;  /* 0x0003a45001007387 */ /* 0x0003e80000100800 */
[----:B-1----:R-:W2:Y:S01]  /*278d0*/  LDL.LU R80, [R1+0x314] ;  /* 0x0003140001507983 */ /* 0x002ea20000300800 */
[----:B------:R-:W-:-:S05]  /*278e0*/  IMAD R79, R79, UR38, RZ ;  /* 0x000000264f4f7c24 */ /* 0x000fca000f8e02ff */
[----:B------:R1:W-:Y:S01]  /*278f0*/  STL [R1+0x39c], R79 ;  /* 0x00039c4f01007387 */ /* 0x0003e20000100800 */
[----:B------:R-:W-:-:S03]  /*27900*/  IMAD R93, R93, UR38, RZ ;  /* 0x000000265d5d7c24 */ /* 0x000fc6000f8e02ff */
[----:B-1----:R-:W2:Y:S04]  /*27910*/  LDL.LU R79, [R1+0x310] ;  /* 0x00031000014f7983 */ /* 0x002ea80000300800 */
[----:B------:R4:W-:Y:S02]  /*27920*/  STL [R1+0x398], R93 ;  /* 0x0003985d01007387 */ /* 0x0009e40000100800 */
[----:B----4-:R-:W-:Y:S02]  /*27930*/  IMAD R93, R77, UR38, RZ ;  /* 0x000000264d5d7c24 */ /* 0x010fe4000f8e02ff */
[----:B------:R-:W4:Y:S04]  /*27940*/  LDL.LU R77, [R1+0x308] ;  /* 0x00030800014d7983 */ /* 0x000f280000300800 */
[----:B------:R1:W-:Y:S02]  /*27950*/  STL [R1+0x390], R93 ;  /* 0x0003905d01007387 */ /* 0x0003e40000100800 */
[----:B-1----:R-:W-:-:S02]  /*27960*/  IMAD R93, R92, UR38, RZ ;  /* 0x000000265c5d7c24 */ /* 0x002fc4000f8e02ff */
[----:B---3--:R-:W-:Y:S02]  /*27970*/  IMAD R92, R249, UR38, RZ ;  /* 0x00000026f95c7c24 */ /* 0x008fe4000f8e02ff */
[----:B------:R-:W3:Y:S04]  /*27980*/  LDL.LU R249, [R1+0x300] ;  /* 0x0003000001f97983 */ /* 0x000ee80000300800 */
[----:B------:R1:W-:Y:S04]  /*27990*/  STL [R1+0x388], R93 ;  /* 0x0003885d01007387 */ /* 0x0003e80000100800 */
[----:B------:R1:W-:Y:S02]  /*279a0*/  STL [R1+0x380], R92 ;  /* 0x0003805c01007387 */ /* 0x0003e40000100800 */
[----:B-1----:R-:W-:-:S02]  /*279b0*/  IMAD R93, R251, UR38, RZ ;  /* 0x00000026fb5d7c24 */ /* 0x002fc4000f8e02ff */
[----:B------:R-:W3:Y:S01]  /*279c0*/  LDL.LU R251, [R1+0x2f8] ;  /* 0x0002f80001fb7983 */ /* 0x000ee20000300800 */
[----:B------:R-:W-:-:S03]  /*279d0*/  IMAD R92, R91, UR38, RZ ;  /* 0x000000265b5c7c24 */ /* 0x000fc6000f8e02ff */
[----:B------:R-:W-:Y:S04]  /*279e0*/  STL [R1+0x37c], R93 ;  /* 0x00037c5d01007387 */ /* 0x000fe80000100800 */
[----:B------:R-:W-:Y:S01]  /*279f0*/  STL [R1+0x378], R92 ;  /* 0x0003785c01007387 */ /* 0x000fe20000100800 */
[----:B------:R-:W-:-:S03]  /*27a00*/  IMAD R91, R252, UR38, RZ ;  /* 0x00000026fc5b7c24 */ /* 0x000fc6000f8e02ff */
[----:B------:R-:W3:Y:S01]  /*27a10*/  LDL.LU R252, [R1+0x2f4] ;  /* 0x0002f40001fc7983 */ /* 0x000ee20000300800 */
[----:B------:R-:W-:-:S05]  /*27a20*/  IMAD R90, R90, UR38, RZ ;  /* 0x000000265a5a7c24 */ /* 0x000fca000f8e02ff */
[----:B------:R1:W-:Y:S01]  /*27a30*/  STL [R1+0x370], R90 ;  /* 0x0003705a01007387 */ /* 0x0003e20000100800 */
[----:B------:R-:W-:-:S03]  /*27a40*/  IMAD R88, R88, UR38, RZ ;  /* 0x0000002658587c24 */ /* 0x000fc6000f8e02ff */
[----:B------:R-:W-:Y:S01]  /*27a50*/  STL [R1+0x36c], R91 ;  /* 0x00036c5b01007387 */ /* 0x000fe20000100800 */
[----:B-1----:R-:W-:Y:S02]  /*27a60*/  IMAD R90, R89, UR38, RZ ;  /* 0x00000026595a7c24 */ /* 0x002fe4000f8e02ff */
[----:B------:R-:W-:-:S03]  /*27a70*/  IMAD R89, R78, UR38, RZ ;  /* 0x000000264e597c24 */ /* 0x000fc6000f8e02ff */
[----:B------:R-:W-:Y:S04]  /*27a80*/  STL [R1+0x360], R90 ;  /* 0x0003605a01007387 */ /* 0x000fe80000100800 */
[----:B------:R-:W3:Y:S04]  /*27a90*/  LDL.LU R78, [R1+0x2f0] ;  /* 0x0002f000014e7983 */ /* 0x000ee80000300800 */
        /* <DEDUP_REMOVED lines=22> */
[----:B------:R1:W-:Y:S02]  /*27c00*/  STL [R1+0x31c], R82 ;  /* 0x00031c5201007387 */ /* 0x0003e40000100800 */
[----:B-1----:R-:W-:-:S02]  /*27c10*/  IMAD R83, R80, UR38, RZ ;  /* 0x0000002650537c24 */ /* 0x002fc4000f8e02ff */
[----:B------:R-:W2:Y:S04]  /*27c20*/  LDL.LU R80, [R1+0x2d4] ;  /* 0x0002d40001507983 */ /* 0x000ea80000300800 */
[----:B------:R-:W-:Y:S04]  /*27c30*/  STL [R1+0x314], R83 ;  /* 0x0003145301007387 */ /* 0x000fe80000100800 */
[----:B------:R-:W2:Y:S01]  /*27c40*/  LDL.LU R93, [R1+0x2cc] ;  /* 0x0002cc00015d7983 */ /* 0x000ea20000300800 */
[----:B------:R-:W-:-:S03]  /*27c50*/  IMAD R82, R79, UR38, RZ ;  /* 0x000000264f527c24 */ /* 0x000fc6000f8e02ff */
[----:B------:R-:W2:Y:S04]  /*27c60*/  LDL.LU R79, [R1+0x2c8] ;  /* 0x0002c800014f7983 */ /* 0x000ea80000300800 */
[----:B------:R4:W-:Y:S04]  /*27c70*/  STL [R1+0x310], R82 ;  /* 0x0003105201007387 */ /* 0x0009e80000100800 */
[----:B------:R-:W2:Y:S01]  /*27c80*/  LDL.LU R92, [R1+0x2c0] ;  /* 0x0002c000015c7983 */ /* 0x000ea20000300800 */
[----:B----4-:R-:W-:-:S03]  /*27c90*/  IMAD R82, R77, UR38, RZ ;  /* 0x000000264d527c24 */ /* 0x010fc6000f8e02ff */
[----:B------:R-:W4:Y:S04]  /*27ca0*/  LDL.LU R77, [R1+0x2b8] ;  /* 0x0002b800014d7983 */ /* 0x000f280000300800 */
[----:B------:R1:W-:Y:S01]  /*27cb0*/  STL [R1+0x308], R82 ;  /* 0x0003085201007387 */ /* 0x0003e20000100800 */
[----:B---3--:R-:W-:-:S03]  /*27cc0*/  IMAD R83, R249, UR38, RZ ;  /* 0x00000026f9537c24 */ /* 0x008fc6000f8e02ff */
[----:B------:R-:W3:Y:S04]  /*27cd0*/  LDL.LU R249, [R1+0x2b4] ;  /* 0x0002b40001f97983 */ /* 0x000ee80000300800 */
[----:B------:R-:W-:Y:S04]  /*27ce0*/  STL [R1+0x300], R83 ;  /* 0x0003005301007387 */ /* 0x000fe80000100800 */
[----:B------:R-:W3:Y:S04]  /*27cf0*/  LDL.LU R91, [R1+0x2ac] ;  /* 0x0002ac00015b7983 */ /* 0x000ee80000300800 */
[----:B------:R-:W3:Y:S01]  /*27d00*/  LDL.LU R90, [R1+0x2a8] ;  /* 0x0002a800015a7983 */ /* 0x000ee20000300800 */
[----:B-1----:R-:W-:-:S05]  /*27d10*/  IMAD R82, R251, UR38, RZ ;  /* 0x00000026fb527c24 */ /* 0x002fca000f8e02ff */
[----:B------:R1:W-:Y:S04]  /*27d20*/  STL [R1+0x2f8], R82 ;  /* 0x0002f85201007387 */ /* 0x0003e80000100800 */
[----:B------:R-:W3:Y:S04]  /*27d30*/  LDL.LU R251, [R1+0x2a0] ;  /* 0x0002a00001fb7983 */ /* 0x000ee80000300800 */
[----:B------:R-:W3:Y:S01]  /*27d40*/  LDL.LU R89, [R1+0x298] ;  /* 0x0002980001597983 */ /* 0x000ee20000300800 */
[----:B-1----:R-:W-:-:S03]  /*27d50*/  IMAD R82, R252, UR38, RZ ;  /* 0x00000026fc527c24 */ /* 0x002fc6000f8e02ff */
[----:B------:R-:W3:Y:S04]  /*27d60*/  LDL.LU R88, [R1+0x294] ;  /* 0x0002940001587983 */ /* 0x000ee80000300800 */
[----:B------:R-:W-:Y:S04]  /*27d70*/  STL [R1+0x2f4], R82 ;  /* 0x0002f45201007387 */ /* 0x000fe80000100800 */
[----:B------:R-:W3:Y:S04]  /*27d80*/  LDL.LU R252, [R1+0x28c] ;  /* 0x00028c0001fc7983 */ /* 0x000ee80000300800 */
[----:B------:R-:W3:Y:S04]  /*27d90*/  LDL.LU R87, [R1+0x288] ;  /* 0x0002880001577983 */ /* 0x000ee80000300800 */
[----:B------:R-:W3:Y:S01]  /*27da0*/  LDL.LU R86, [R1+0x280] ;  /* 0x0002800001567983 */ /* 0x000ee20000300800 */
[----:B------:R-:W-:-:S05]  /*27db0*/  IMAD R78, R78, UR38, RZ ;  /* 0x000000264e4e7c24 */ /* 0x000fca000f8e02ff */
        /* <DEDUP_REMOVED lines=20> */
[----:B-1----:R-:W-:Y:S02]  /*27f00*/  IMAD R93, R79, UR38, RZ ;  /* 0x000000264f5d7c24 */ /* 0x002fe4000f8e02ff */
[----:B------:R-:W2:Y:S04]  /*27f10*/  LDL.LU R79, [R1+0x240] ;  /* 0x00024000014f7983 */ /* 0x000ea80000300800 */
[----:B------:R1:W-:Y:S02]  /*27f20*/  STL [R1+0x2c8], R93 ;  /* 0x0002c85d01007387 */ /* 0x0003e40000100800 */
[----:B-1----:R-:W-:-:S02]  /*27f30*/  IMAD R93, R92, UR38, RZ ;  /* 0x000000265c5d7c24 */ /* 0x002fc4000f8e02ff */
[----:B----4-:R-:W-:Y:S02]  /*27f40*/  IMAD R92, R77, UR38, RZ ;  /* 0x000000264d5c7c24 */ /* 0x010fe4000f8e02ff */
[----:B------:R-:W4:Y:S04]  /*27f50*/  LDL.LU R77, [R1+0x238] ;  /* 0x00023800014d7983 */ /* 0x000f280000300800 */
[----:B------:R3:W-:Y:S04]  /*27f60*/  STL [R1+0x2c0], R93 ;  /* 0x0002c05d01007387 */ /* 0x0007e80000100800 */
[----:B------:R1:W-:Y:S01]  /*27f70*/  STL [R1+0x2b8], R92 ;  /* 0x0002b85c01007387 */ /* 0x0003e20000100800 */
[----:B---3--:R-:W-:-:S03]  /*27f80*/  IMAD R93, R249, UR38, RZ ;  /* 0x00000026f95d7c24 */ /* 0x008fc6000f8e02ff */
[----:B------:R-:W3:Y:S01]  /*27f90*/  LDL.LU R249, [R1+0x230] ;  /* 0x0002300001f97983 */ /* 0x000ee20000300800 */
[----:B-1----:R-:W-:Y:S02]  /*27fa0*/  IMAD R92, R91, UR38, RZ ;  /* 0x000000265b5c7c24 */ /* 0x002fe4000f8e02ff */
[----:B------:R-:W-:Y:S01]  /*27fb0*/  IMAD R90, R90, UR38, RZ ;  /* 0x000000265a5a7c24 */ /* 0x000fe2000f8e02ff */
[----:B------:R-:W-:Y:S04]  /*27fc0*/  STL [R1+0x2b4], R93 ;  /* 0x0002b45d01007387 */ /* 0x000fe80000100800 */
[----:B------:R-:W-:Y:S01]  /*27fd0*/  STL [R1+0x2ac], R92 ;  /* 0x0002ac5c01007387 */ /* 0x000fe20000100800 */
[----:B------:R-:W-:-:S03]  /*27fe0*/  IMAD R91, R251, UR38, RZ ;  /* 0x00000026fb5b7c24 */ /* 0x000fc6000f8e02ff */
[----:B------:R-:W3:Y:S04]  /*27ff0*/  LDL.LU R251, [R1+0x22c] ;  /* 0x00022c0001fb7983 */ /* 0x000ee80000300800 */
[----:B------:R1:W-:Y:S04]  /*28000*/  STL [R1+0x2a8], R90 ;  /* 0x0002a85a01007387 */ /* 0x0003e80000100800 */
[----:B------:R-:W-:Y:S01]  /*28010*/  STL [R1+0x2a0], R91 ;  /* 0x0002a05b01007387 */ /* 0x000fe20000100800 */
[----:B-1----:R-:W-:Y:S02]  /*28020*/  IMAD R90, R89, UR38, RZ ;  /* 0x00000026595a7c24 */ /* 0x002fe4000f8e02ff */
[----:B------:R-:W-:-:S03]  /*28030*/  IMAD R89, R252, UR38, RZ ;  /* 0x00000026fc597c24 */ /* 0x000fc6000f8e02ff */
[----:B------:R-:W-:Y:S04]  /*28040*/  STL [R1+0x298], R90 ;  /* 0x0002985a01007387 */ /* 0x000fe80000100800 */
[----:B------:R-:W3:Y:S01]  /*28050*/  LDL.LU R252, [R1+0x224] ;  /* 0x0002240001fc7983 */ /* 0x000ee20000300800 */
[----:B------:R-:W-:Y:S02]  /*28060*/  IMAD R88, R88, UR38, RZ ;  /* 0x0000002658587c24 */ /* 0x000fe4000f8e02ff */
[----:B------:R-:W-:-:S03]  /*28070*/  IMAD R86, R86, UR38, RZ ;  /* 0x0000002656567c24 */ /* 0x000fc6000f8e02ff */
[----:B------:R1:W-:Y:S04]  /*28080*/  STL [R1+0x294], R88 ;  /* 0x0002945801007387 */ /* 0x0003e80000100800 */
        /* <DEDUP_REMOVED lines=12> */
[----:B------:R1:W-:Y:S04]  /*28150*/  STL [R1+0x26c], R84 ;  /* 0x00026c5401007387 */ /* 0x0003e80000100800 */
[----:B------:R-:W-:Y:S01]  /*28160*/  STL [R1+0x268], R85 ;  /* 0x0002685501007387 */ /* 0x000fe20000100800 */
[----:B-1----:R-:W-:Y:S02]  /*28170*/  IMAD R84, R83, UR38, RZ ;  /* 0x0000002653547c24 */ /* 0x002fe4000f8e02ff */
[----:B------:R-:W-:-:S03]  /*28180*/  IMAD R83, R82, UR38, RZ ;  /* 0x0000002652537c24 */ /* 0x000fc6000f8e02ff */
[----:B------:R-:W-:Y:S01]  /*28190*/  STL [R1+0x260], R84 ;  /* 0x0002605401007387 */ /* 0x000fe20000100800 */
[----:B--2---:R-:W-:-:S03]  /*281a0*/  IMAD R82, R69, UR38, RZ ;  /* 0x0000002645527c24 */ /* 0x004fc6000f8e02ff */
        /* <DEDUP_REMOVED lines=11> */
[----:B-1----:R-:W-:-:S03]  /*28260*/  IMAD R82, R79, UR38, RZ ;  /* 0x000000264f527c24 */ /* 0x002fc6000f8e02ff */
[----:B------:R-:W2:Y:S04]  /*28270*/  LDL.LU R79, [R1+0x1f0] ;  /* 0x0001f000014f7983 */ /* 0x000ea80000300800 */
[----:B------:R3:W-:Y:S01]  /*28280*/  STL [R1+0x240], R82 ;  /* 0x0002405201007387 */ /* 0x0007e20000100800 */
[----:B----4-:R-:W-:-:S03]  /*28290*/  IMAD R83, R77, UR38, RZ ;  /* 0x000000264d537c24 */ /* 0x010fc6000f8e02ff */
[----:B------:R-:W4:Y:S04]  /*282a0*/  LDL.LU R77, [R1+0x1ec] ;  /* 0x0001ec00014d7983 */ /* 0x000f280000300800 */
[----:B------:R-:W-:Y:S04]  /*282b0*/  STL [R1+0x238], R83 ;  /* 0x0002385301007387 */ /* 0x000fe80000100800 */
[----:B------:R-:W4:Y:S04]  /*282c0*/  LDL.LU R91, [R1+0x1e4] ;  /* 0x0001e400015b7983 */ /* 0x000f280000300800 */
[----:B------:R-:W4:Y:S01]  /*282d0*/  LDL.LU R90, [R1+0x1e0] ;  /* 0x0001e000015a7983 */ /* 0x000f220000300800 */
[----:B---3--:R-:W-:-:S05]  /*282e0*/  IMAD R82, R249, UR38, RZ ;  /* 0x00000026f9527c24 */ /* 0x008fca000f8e02ff */
[----:B------:R1:W-:Y:S04]  /*282f0*/  STL [R1+0x230], R82 ;  /* 0x0002305201007387 */ /* 0x0003e80000100800 */
[----:B------:R-:W3:Y:S04]  /*28300*/  LDL.LU R249, [R1+0x1d8] ;  /* 0x0001d80001f97983 */ /* 0x000ee80000300800 */
[----:B------:R-:W3:Y:S01]  /*28310*/  LDL.LU R89, [R1+0x1cc] ;  /* 0x0001cc0001597983 */ /* 0x000ee20000300800 */
[----:B-1----:R-:W-:-:S03]  /*28320*/  IMAD R82, R251, UR38, RZ ;  /* 0x00000026fb527c24 */ /* 0x002fc6000f8e02ff */
[----:B------:R-:W3:Y:S04]  /*28330*/  LDL.LU R88, [R1+0x1c4] ;  /* 0x0001c40001587983 */ /* 0x000ee80000300800 */
[----:B------:R1:W-:Y:S04]  /*28340*/  STL [R1+0x22c], R82 ;  /* 0x00022c5201007387 */ /* 0x0003e80000100800 */
[----:B------:R-:W3:Y:S04]  /*28350*/  LDL.LU R251, [R1+0x1c0] ;  /* 0x0001c00001fb7983 */ /* 0x000ee80000300800 */
[----:B------:R-:W3:Y:S04]  /*28360*/  LDL.LU R87, [R1+0x1b8] ;  /* 0x0001b80001577983 */ /* 0x000ee80000300800 */
[----:B------:R-:W3:Y:S01]  /*28370*/  LDL.LU R86, [R1+0x1b4] ;  /* 0x0001b40001567983 */ /* 0x000ee20000300800 */
[----:B-1----:R-:W-:-:S05]  /*28380*/  IMAD R82, R252, UR38, RZ ;  /* 0x00000026fc527c24 */ /* 0x002fca000f8e02ff */
        /* <DEDUP_REMOVED lines=11> */
[----:B-1----:R-:W3:Y:S01]  /*28440*/  LDL.LU R81, [R1+0x184] ;  /* 0x0001840001517983 */ /* 0x002ee20000300800 */
[----:B--2---:R-:W-:-:S05]  /*28450*/  IMAD R69, R69, UR38, RZ ;  /* 0x0000002645457c24 */ /* 0x004fca000f8e02ff */
        /* <DEDUP_REMOVED lines=11> */
[----:B------:R-:W-:Y:S02]  /*28510*/  IMAD R92, R79, UR38, RZ ;  /* 0x000000264f5c7c24 */ /* 0x000fe4000f8e02ff */
[----:B------:R-:W2:Y:S04]  /*28520*/  LDL.LU R79, [R1+0x16c] ;  /* 0x00016c00014f7983 */ /* 0x000ea80000300800 */
[----:B------:R4:W-:Y:S04]  /*28530*/  STL [R1+0x1f4], R93 ;  /* 0x0001f45d01007387 */ /* 0x0009e80000100800 */
[----:B------:R1:W-:Y:S01]  /*28540*/  STL [R1+0x1f0], R92 ;  /* 0x0001f05c01007387 */ /* 0x0003e20000100800 */
[----:B----4-:R-:W-:-:S03]  /*28550*/  IMAD R93, R77, UR38, RZ ;  /* 0x000000264d5d7c24 */ /* 0x010fc6000f8e02ff */
[----:B------:R-:W4:Y:S01]  /*28560*/  LDL.LU R77, [R1+0x164] ;  /* 0x00016400014d7983 */ /* 0x000f220000300800 */
[----:B-1----:R-:W-:Y:S02]  /*28570*/  IMAD R92, R91, UR38, RZ ;  /* 0x000000265b5c7c24 */ /* 0x002fe4000f8e02ff */
[----:B------:R-:W-:Y:S01]  /*28580*/  IMAD R90, R90, UR38, RZ ;  /* 0x000000265a5a7c24 */ /* 0x000fe2000f8e02ff */
[----:B------:R-:W-:Y:S04]  /*28590*/  STL [R1+0x1ec], R93 ;  /* 0x0001ec5d01007387 */ /* 0x000fe80000100800 */
[----:B------:R-:W-:Y:S01]  /*285a0*/  STL [R1+0x1e4], R92 ;  /* 0x0001e45c01007387 */ /* 0x000fe20000100800 */
[----:B---3--:R-:W-:-:S03]  /*285b0*/  IMAD R91, R249, UR38, RZ ;  /* 0x00000026f95b7c24 */ /* 0x008fc6000f8e02ff */
        /* <DEDUP_REMOVED lines=8> */
[----:B------:R1:W-:Y:S04]  /*28640*/  STL [R1+0x1c4], R88 ;  /* 0x0001c45801007387 */ /* 0x0003e80000100800 */
[----:B------:R-:W-:Y:S01]  /*28650*/  STL [R1+0x1c0], R89 ;  /* 0x0001c05901007387 */ /* 0x000fe20000100800 */
[----:B-1----:R-:W-:-:S02]  /*28660*/  IMAD R88, R87, UR38, RZ ;  /* 0x0000002657587c24 */ /* 0x002fc4000f8e02ff */
        /* <DEDUP_REMOVED lines=16> */
[----:B------:R-:W-:-:S03]  /*28770*/  IMAD R82, R81, UR38, RZ ;  /* 0x0000002651527c24 */ /* 0x000fc6000f8e02ff */
[----:B------:R-:W3:Y:S04]  /*28780*/  LDL.LU R81, [R1+0x13c] ;  /* 0x00013c0001517983 */ /* 0x000ee80000300800 */
[----:B------:R2:W-:Y:S04]  /*28790*/  STL [R1+0x18c], R83 ;  /* 0x00018c5301007387 */ /* 0x0005e80000100800 */
[----:B------:R1:W-:Y:S01]  /*287a0*/  STL [R1+0x184], R82 ;  /* 0x0001845201007387 */ /* 0x0003e20000100800 */
[----:B--2---:R-:W-:-:S03]  /*287b0*/  IMAD R83, R69, UR38, RZ ;  /* 0x0000002645537c24 */ /* 0x004fc6000f8e02ff */
[----:B------:R-:W2:Y:S04]  /*287c0*/  LDL.LU R69, [R1+0x138] ;  /* 0x0001380001457983 */ /* 0x000ea80000300800 */
[----:B------:R-:W-:Y:S04]  /*287d0*/  STL [R1+0x180], R83 ;  /* 0x0001805301007387 */ /* 0x000fe80000100800 */
[----:B------:R-:W2:Y:S01]  /*287e0*/  LDL.LU R93, [R1+0x130] ;  /* 0x00013000015d7983 */ /* 0x000ea20000300800 */
[----:B-1----:R-:W-:-:S03]  /*287f0*/  IMAD R82, R248, UR38, RZ ;  /* 0x00000026f8527c24 */ /* 0x002fc6000f8e02ff */
[----:B------:R-:W2:Y:S04]  /*28800*/  LDL.LU R248, [R1+0x128] ;  /* 0x0001280001f87983 */ /* 0x000ea80000300800 */
[----:B------:R1:W-:Y:S04]  /*28810*/  STL [R1+0x178], R82 ;  /* 0x0001785201007387 */ /* 0x0003e80000100800 */
[----:B------:R-:W2:Y:S01]  /*28820*/  LDL.LU R92, [R1+0x120] ;  /* 0x00012000015c7983 */ /* 0x000ea20000300800 */
[----:B-1----:R-:W-:-:S03]  /*28830*/  IMAD R82, R80, UR38, RZ ;  /* 0x0000002650527c24 */ /* 0x002fc6000f8e02ff */
[----:B------:R-:W2:Y:S04]  /*28840*/  LDL.LU R80, [R1+0x11c] ;  /* 0x00011c0001507983 */ /* 0x000ea80000300800 */
[----:B------:R1:W-:Y:S02]  /*28850*/  STL [R1+0x174], R82 ;  /* 0x0001745201007387 */ /* 0x0003e40000100800 */
[----:B-1----:R-:W-:Y:S02]  /*28860*/  IMAD R82, R79, UR38, RZ ;  /* 0x000000264f527c24 */ /* 0x002fe4000f8e02ff */
[----:B------:R-:W2:Y:S04]  /*28870*/  LDL.LU R79, [R1+0x118] ;  /* 0x00011800014f7983 */ /* 0x000ea80000300800 */
[----:B------:R-:W-:Y:S04]  /*28880*/  STL [R1+0x16c], R82 ;  /* 0x00016c5201007387 */ /* 0x000fe80000100800 */
[----:B------:R-:W2:Y:S04]  /*28890*/  LDL.LU R91, [R1+0x110] ;  /* 0x00011000015b7983 */ /* 0x000ea80000300800 */
[----:B------:R-:W2:Y:S01]  /*288a0*/  LDL.LU R90, [R1+0x10c] ;  /* 0x00010c00015a7983 */ /* 0x000ea20000300800 */
[----:B----4-:R-:W-:-:S05]  /*288b0*/  IMAD R77, R77, UR38, RZ ;  /* 0x000000264d4d7c24 */ /* 0x010fca000f8e02ff */
[----:B------:R1:W-:Y:S04]  /*288c0*/  STL [R1+0x164], R77 ;  /* 0x0001644d01007387 */ /* 0x0003e80000100800 */
[----:B-1----:R-:W4:Y:S01]  /*288d0*/  LDL.LU R77, [R1+0x104] ;  /* 0x00010400014d7983 */ /* 0x002f220000300800 */
[----:B---3--:R-:W-:-:S03]  /*288e0*/  IMAD R82, R249, UR38, RZ ;  /* 0x00000026f9527c24 */ /* 0x008fc6000f8e02ff */
[----:B------:R-:W3:Y:S04]  /*288f0*/  LDL.LU R89, [R1+0xfc] ;  /* 0x0000fc0001597983 */ /* 0x000ee80000300800 */
[----:B------:R-:W3:Y:S04]  /*28900*/  LDL.LU R88, [R1+0xf8] ;  /* 0x0000f80001587983 */ /* 0x000ee80000300800 */
[----:B------:R1:W-:Y:S04]  /*28910*/  STL [R1+0x154], R82 ;  /* 0x0001545201007387 */ /* 0x0003e80000100800 */
[----:B------:R-:W3:Y:S04]  /*28920*/  LDL.LU R249, [R1+0xf0] ;  /* 0x0000f00001f97983 */ /* 0x000ee80000300800 */
[----:B------:R-:W3:Y:S04]  /*28930*/  LDL.LU R87, [R1+0xec] ;  /* 0x0000ec0001577983 */ /* 0x000ee80000300800 */
[----:B------:R-:W3:Y:S01]  /*28940*/  LDL.LU R86, [R1+0xe8] ;  /* 0x0000e80001567983 */ /* 0x000ee20000300800 */
[----:B-1----:R-:W-:-:S05]  /*28950*/  IMAD R82, R251, UR38, RZ ;  /* 0x00000026fb527c24 */ /* 0x002fca000f8e02ff */
        /* <DEDUP_REMOVED lines=8> */
[----:B-1----:R-:W3:Y:S01]  /*289e0*/  LDL.LU R82, [R1+0xc0] ;  /* 0x0000c00001527983 */ /* 0x002ee20000300800 */
[----:B------:R-:W-:-:S05]  /*289f0*/  IMAD R78, R78, UR38, RZ ;  /* 0x000000264e4e7c24 */ /* 0x000fca000f8e02ff */
[----:B------:R1:W-:Y:S04]  /*28a00*/  STL [R1+0x140], R78 ;  /* 0x0001404e01007387 */ /* 0x0003e80000100800 */
[----:B-1----:R-:W3:Y:S01]  /*28a10*/  LDL.LU R78, [R1+0xb8] ;  /* 0x0000b800014e7983 */ /* 0x002ee20000300800 */
[----:B------:R-:W-:-:S05]  /*28a20*/  IMAD R81, R81, UR38, RZ ;  /* 0x0000002651517c24 */ /* 0x000fca000f8e02ff */
[----:B------:R1:W-:Y:S04]  /*28a30*/  STL [R1+0x13c], R81 ;  /* 0x00013c5101007387 */ /* 0x0003e80000100800 */
[----:B-1----:R-:W3:Y:S01]  /*28a40*/  LDL.LU R81, [R1+0xb4] ;  /* 0x0000b40001517983 */ /* 0x002ee20000300800 */
[----:B--2---:R-:W-:-:S05]  /*28a50*/  IMAD R69, R69, UR38, RZ ;  /* 0x0000002645457c24 */ /* 0x004fca000f8e02ff */
[----:B------:R1:W-:Y:S01]  /*28a60*/  STL [R1+0x138], R69 ;  /* 0x0001384501007387 */ /* 0x0003e20000100800 */
[----:B------:R-:W-:-:S03]  /*28a70*/  IMAD R93, R93, UR38, RZ ;  /* 0x000000265d5d7c24 */ /* 0x000fc6000f8e02ff */
[----:B-1----:R-:W2:Y:S04]  /*28a80*/  LDL.LU R69, [R1+0xb0] ;  /* 0x0000b00001457983 */ /* 0x002ea80000300800 */
[----:B------:R1:W-:Y:S01]  /*28a90*/  STL [R1+0x130], R93 ;  /* 0x0001305d01007387 */ /* 0x0003e20000100800 */
[----:B------:R-:W-:-:S03]  /*28aa0*/  IMAD R248, R248, UR38, RZ ;  /* 0x00000026f8f87c24 */ /* 0x000fc6000f8e02ff */
[----:B-1----:R-:W2:Y:S01]  /*28ab0*/  LDL.LU R93, [R1+0x5994] ;  /* 0x00599400015d7983 */ /* 0x002ea20000300800 */
[----:B------:R-:W-:-:S03]  /*28ac0*/  IMAD R92, R92, UR38, RZ ;  /* 0x000000265c5c7c24 */ /* 0x000fc6000f8e02ff */
[----:B------:R1:W-:Y:S01]  /*28ad0*/  STL [R1+0x128], R248 ;  /* 0x000128f801007387 */ /* 0x0003e20000100800 */
[----:B------:R-:W-:-:S03]  /*28ae0*/  IMAD R80, R80, UR38, RZ ;  /* 0x0000002650507c24 */ /* 0x000fc6000f8e02ff */
[----:B-1----:R-:W2:Y:S04]  /*28af0*/  LDL.LU R248, [R1+0xa8] ;  /* 0x0000a80001f87983 */ /* 0x002ea80000300800 */
[----:B------:R1:W-:Y:S01]  /*28b00*/  STL [R1+0x120], R92 ;  /* 0x0001205c01007387 */ /* 0x0003e20000100800 */
[----:B------:R-:W-:-:S03]  /*28b10*/  IMAD R79, R79, UR38, RZ ;  /* 0x000000264f4f7c24 */ /* 0x000fc6000f8e02ff */
[----:B-1----:R-:W2:Y:S04]  /*28b20*/  LDL.LU R92, [R1+0x5990] ;  /* 0x00599000015c7983 */ /* 0x002ea80000300800 */
[----:B------:R1:W-:Y:S01]  /*28b30*/  STL [R1+0x11c], R80 ;  /* 0x00011c5001007387 */ /* 0x0003e20000100800 */
[----:B------:R-:W-:Y:S02]  /*28b40*/  IMAD R91, R91, UR38, RZ ;  /* 0x000000265b5b7c24 */ /* 0x000fe4000f8e02ff */
[----:B------:R-:W-:Y:S01]  /*28b50*/  IMAD R90, R90, UR38, RZ ;  /* 0x000000265a5a7c24 */ /* 0x000fe2000f8e02ff */
[----:B-1----:R-:W2:Y:S04]  /*28b60*/  LDL.LU R80, [R1+0xa0] ;  /* 0x0000a00001507983 */ /* 0x002ea80000300800 */
[----:B------:R1:W-:Y:S04]  /*28b70*/  STL [R1+0x118], R79 ;  /* 0x0001184f01007387 */ /* 0x0003e80000100800 */
[----:B-1----:R-:W2:Y:S01]  /*28b80*/  LDL.LU R79, [R1+0x9c] ;  /* 0x00009c00014f7983 */ /* 0x002ea20000300800 */
[----:B----4-:R-:W-:-:S03]  /*28b90*/  IMAD R77, R77, UR38, RZ ;  /* 0x000000264d4d7c24 */ /* 0x010fc6000f8e02ff */
[----:B------:R1:W-:Y:S01]  /*28ba0*/  STL [R1+0x110], R91 ;  /* 0x0001105b01007387 */ /* 0x0003e20000100800 */
[----:B---3--:R-:W-:Y:S02]  /*28bb0*/  IMAD R89, R89, UR38, RZ ;  /* 0x0000002659597c24 */ /* 0x008fe4000f8e02ff */
[----:B------:R-:W-:Y:S01]  /*28bc0*/  IMAD R88, R88, UR38, RZ ;  /* 0x0000002658587c24 */ /* 0x000fe2000f8e02ff */
[----:B-1----:R-:W3:Y:S04]  /*28bd0*/  LDL.LU R91, [R1+0x598c] ;  /* 0x00598c00015b7983 */ /* 0x002ee80000300800 */
[----:B------:R1:W-:Y:S01]  /*28be0*/  STL [R1+0x10c], R90 ;  /* 0x00010c5a01007387 */ /* 0x0003e20000100800 */
[----:B------:R-:W-:Y:S02]  /*28bf0*/  IMAD R249, R249, UR38, RZ ;  /* 0x00000026f9f97c24 */ /* 0x000fe4000f8e02ff */
[----:B------:R-:W-:Y:S01]  /*28c00*/  IMAD R87, R87, UR38, RZ ;  /* 0x0000002657577c24 */ /* 0x000fe2000f8e02ff */
[----:B-1----:R-:W4:Y:S04]  /*28c10*/  LDL.LU R90, [R1+0x5988] ;  /* 0x00598800015a7983 */ /* 0x002f280000300800 */
[----:B------:R1:W-:Y:S01]  /*28c20*/  STL [R1+0x104], R77 ;  /* 0x0001044d01007387 */ /* 0x0003e20000100800 */
[----:B------:R-:W-:-:S03]  /*28c30*/  IMAD R86, R86, UR38, RZ ;  /* 0x0000002656567c24 */ /* 0x000fc6000f8e02ff */
[----:B-1----:R-:W3:Y:S04]  /*28c40*/  LDL.LU R77, [R1+0x94] ;  /* 0x00009400014d7983 */ /* 0x002ee80000300800 */
[----:B------:R1:W-:Y:S04]  /*28c50*/  STL [R1+0xfc], R89 ;  /* 0x0000fc5901007387 */ /* 0x0003e80000100800 */
[----:B-1----:R-:W4:Y:S04]  /*28c60*/  LDL.LU R89, [R1+0x5984] ;  /* 0x0059840001597983 */ /* 0x002f280000300800 */
[----:B------:R1:W-:Y:S04]  /*28c70*/  STL [R1+0xf8], R88 ;  /* 0x0000f85801007387 */ /* 0x0003e80000100800 */
[----:B-1----:R-:W4:Y:S04]  /*28c80*/  LDL.LU R88, [R1+0x5980] ;  /* 0x0059800001587983 */ /* 0x002f280000300800 */
[----:B------:R1:W-:Y:S04]  /*28c90*/  STL [R1+0xf0], R249 ;  /* 0x0000f0f901007387 */ /* 0x0003e80000100800 */
[----:B-1----:R-:W4:Y:S04]  /*28ca0*/  LDL.LU R249, [R1+0x90] ;  /* 0x0000900001f97983 */ /* 0x002f280000300800 */
[----:B------:R1:W-:Y:S02]  /*28cb0*/  STL [R1+0xec], R87 ;  /* 0x0000ec5701007387 */ /* 0x0003e40000100800 */
[----:B-1----:R-:W-:-:S02]  /*28cc0*/  IMAD R87, R251, UR38, RZ ;  /* 0x00000026fb577c24 */ /* 0x002fc4000f8e02ff */
[----:B------:R-:W4:Y:S04]  /*28cd0*/  LDL.LU R251, [R1+0x88] ;  /* 0x0000880001fb7983 */ /* 0x000f280000300800 */
[----:B------:R1:W-:Y:S04]  /*28ce0*/  STL [R1+0xe8], R86 ;  /* 0x0000e85601007387 */ /* 0x0003e80000100800 */
[----:B------:R-:W-:Y:S01]  /*28cf0*/  STL [R1+0xe0], R87 ;  /* 0x0000e05701007387 */ /* 0x000fe20000100800 */
[----:B-1----:R-:W-:Y:S02]  /*28d00*/  IMAD R86, R85, UR38, RZ ;  /* 0x0000002655567c24 */ /* 0x002fe4000f8e02ff */
[----:B------:R-:W-:-:S03]  /*28d10*/  IMAD R85, R252, UR38, RZ ;  /* 0x00000026fc557c24 */ /* 0x000fc6000f8e02ff */
[----:B------:R-:W-:Y:S04]  /*28d20*/  STL [R1+0xd8], R86 ;  /* 0x0000d85601007387 */ /* 0x000fe80000100800 */
[----:B------:R-:W4:Y:S01]  /*28d30*/  LDL.LU R252, [R1+0x84] ;  /* 0x0000840001fc7983 */ /* 0x000f220000300800 */
[----:B------:R-:W-:Y:S02]  /*28d40*/  IMAD R84, R84, UR38, RZ ;  /* 0x0000002654547c24 */ /* 0x000fe4000f8e02ff */
[----:B------:R-:W-:-:S03]  /*28d50*/  IMAD R82, R82, UR38, RZ ;  /* 0x0000002652527c24 */ /* 0x000fc6000f8e02ff */
[----:B------:R1:W-:Y:S04]  /*28d60*/  STL [R1+0xd4], R84 ;  /* 0x0000d45401007387 */ /* 0x0003e80000100800 */
[----:B------:R-:W-:Y:S01]  /*28d70*/  STL [R1+0xcc], R85 ;  /* 0x0000cc5501007387 */ /* 0x000fe20000100800 */
[----:B-1----:R-:W-:Y:S02]  /*28d80*/  IMAD R84, R83, UR38, RZ ;  /* 0x0000002653547c24 */ /* 0x002fe4000f8e02ff */
[----:B------:R-:W-:-:S03]  /*28d90*/  IMAD R83, R78, UR38, RZ ;  /* 0x000000264e537c24 */ /* 0x000fc6000f8e02ff */
[----:B------:R-:W-:Y:S04]  /*28da0*/  STL [R1+0xc8], R84 ;  /* 0x0000c85401007387 */ /* 0x000fe80000100800 */
[----:B------:R-:W4:Y:S04]  /*28db0*/  LDL.LU R78, [R1+0x7c] ;  /* 0x00007c00014e7983 */ /* 0x000f280000300800 */
[----:B------:R1:W-:Y:S04]  /*28dc0*/  STL [R1+0xc0], R82 ;  /* 0x0000c05201007387 */ /* 0x0003e80000100800 */
[----:B------:R-:W-:Y:S01]  /*28dd0*/  STL [R1+0xb8], R83 ;  /* 0x0000b85301007387 */ /* 0x000fe20000100800 */
[----:B-1----:R-:W-:-:S05]  /*28de0*/  IMAD R82, R81, UR38, RZ ;  /* 0x0000002651527c24 */ /* 0x002fca000f8e02ff */
[----:B------:R-:W-:Y:S01]  /*28df0*/  STL [R1+0xb4], R82 ;  /* 0x0000b45201007387 */ /* 0x000fe20000100800 */
[----:B--2---:R-:W-:Y:S01]  /*28e00*/  IMAD R81, R69, UR37, RZ ;  /* 0x0000002545517c24 */ /* 0x004fe2000f8e02ff */
[----:B------:R-:W-:Y:S02]  /*28e10*/  ULDC UR37, c[0x0][0x240] ;  /* 0x0000900000257ab9 */ /* 0x000fe40000000800 */
[----:B------:R-:W2:Y:S04]  /*28e20*/  LDL.LU R69, [R1+0x78] ;  /* 0x0000780001457983 */ /* 0x000ea80000300800 */
[----:B------:R1:W-:Y:S02]  /*28e30*/  STL [R1+0xb0], R81 ;  /* 0x0000b05101007387 */ /* 0x0003e40000100800 */
[----:B-1----:R-:W-:Y:S01]  /*28e40*/  IMAD R81, R248, UR36, RZ ;  /* 0x00000024f8517c24 */ /* 0x002fe2000f8e02ff */
[----:B------:R-:W-:Y:S01]  /*28e50*/  ULDC UR36, c[0x0][0x240] ;  /* 0x0000900000247ab9 */ /* 0x000fe20000000800 */
[----:B------:R-:W2:Y:S04]  /*28e60*/  LDL.LU R248, [R1+0x70] ;  /* 0x0000700001f87983 */ /* 0x000ea80000300800 */
[----:B------:R-:W-:Y:S01]  /*28e70*/  STL [R1+0xa8], R81 ;  /* 0x0000a85101007387 */ /* 0x000fe20000100800 */
[----:B------:R-:W-:Y:S01]  /*28e80*/  IMAD R80, R80, UR35, RZ ;  /* 0x0000002350507c24 */ /* 0x000fe2000f8e02ff */
[----:B------:R-:W-:-:S04]  /*28e90*/  ULDC UR35, c[0x0][0x240] ;  /* 0x0000900000237ab9 */ /* 0x000fc80000000800 */
[----:B------:R-:W-:Y:S04]  /*28ea0*/  STL [R1+0xa0], R80 ;  /* 0x0000a05001007387 */ /* 0x000fe80000100800 */
[----:B------:R-:W2:Y:S04]  /*28eb0*/  LDL.LU R87, [R1+0x68] ;  /* 0x0000680001577983 */ /* 0x000ea80000300800 */
[----:B------:R-:W2:Y:S01]  /*28ec0*/  LDL.LU R86, [R1+0x64] ;  /* 0x0000640001567983 */ /* 0x000ea20000300800 */
[----:B------:R-:W-:Y:S01]  /*28ed0*/  IMAD R79, R79, UR34, RZ ;  /* 0x000000224f4f7c24 */ /* 0x000fe2000f8e02ff */
[----:B------:R-:W-:-:S04]  /*28ee0*/  ULDC UR34, c[0x0][0x240] ;  /* 0x0000900000227ab9 */ /* 0x000fc80000000800 */
[----:B------:R-:W-:Y:S04]  /*28ef0*/  STL [R1+0x9c], R79 ;  /* 0x00009c4f01007387 */ /* 0x000fe80000100800 */
[----:B------:R-:W2:Y:S04]  /*28f00*/  LDL.LU R85, [R1+0x60] ;  /* 0x0000600001557983 */ /* 0x000ea80000300800 */
[----:B------:R-:W2:Y:S01]  /*28f10*/  LDL.LU R84, [R1+0x58] ;  /* 0x0000580001547983 */ /* 0x000ea20000300800 */
[----:B---3--:R-:W-:Y:S01]  /*28f20*/  IMAD R77, R77, UR33, RZ ;  /* 0x000000214d4d7c24 */ /* 0x008fe2000f8e02ff */
[----:B------:R-:W-:-:S04]  /*28f30*/  ULDC UR33, c[0x0][0x240] ;  /* 0x0000900000217ab9 */ /* 0x000fc80000000800 */
[----:B------:R4:W-:Y:S04]  /*28f40*/  STL [R1+0x94], R77 ;  /* 0x0000944d01007387 */ /* 0x0009e80000100800 */
[----:B------:R-:W3:Y:S04]  /*28f50*/  LDL.LU R83, [R1+0x54] ;  /* 0x0000540001537983 */ /* 0x000ee80000300800 */
[----:B------:R-:W3:Y:S01]  /*28f60*/  LDL.LU R82, [R1+0x40] ;  /* 0x0000400001527983 */ /* 0x000ee20000300800 */
[----:B----4-:R-:W-:Y:S01]  /*28f70*/  IMAD R77, R249, UR32, RZ ;  /* 0x00000020f94d7c24 */ /* 0x010fe2000f8e02ff */
[----:B------:R-:W-:-:S04]  /*28f80*/  ULDC UR32, c[0x0][0x240] ;  /* 0x0000900000207ab9 */ /* 0x000fc80000000800 */
[----:B------:R1:W-:Y:S04]  /*28f90*/  STL [R1+0x90], R77 ;  /* 0x0000904d01007387 */ /* 0x0003e80000100800 */
[----:B-1----:R-:W4:Y:S01]  /*28fa0*/  LDL.LU R77, [R1+0x38] ;  /* 0x00003800014d7983 */ /* 0x002f220000300800 */
[----:B------:R-:W-:Y:S01]  /*28fb0*/  IMAD R79, R251, UR31, RZ ;  /* 0x0000001ffb4f7c24 */ /* 0x000fe2000f8e02ff */
[----:B------:R-:W-:Y:S02]  /*28fc0*/  ULDC UR31, c[0x0][0x240] ;  /* 0x00009000001f7ab9 */ /* 0x000fe40000000800 */
[----:B------:R-:W4:Y:S04]  /*28fd0*/  LDL.LU R249, [R1+0x34] ;  /* 0x0000340001f97983 */ /* 0x000f280000300800 */
[----:B------:R1:W-:Y:S04]  /*28fe0*/  STL [R1+0x88], R79 ;  /* 0x0000884f01007387 */ /* 0x0003e80000100800 */
[----:B------:R-:W4:Y:S01]  /*28ff0*/  LDL.LU R251, [R1+0x2c] ;  /* 0x00002c0001fb7983 */ /* 0x000f220000300800 */
[----:B-1----:R-:W-:Y:S01]  /*29000*/  IMAD R79, R252, UR30, RZ ;  /* 0x0000001efc4f7c24 */ /* 0x002fe2000f8e02ff */
[----:B------:R-:W-:-:S02]  /*29010*/  ULDC UR30, c[0x0][0x240] ;  /* 0x00009000001e7ab9 */ /* 0x000fc40000000800 */
[----:B------:R-:W4:Y:S04]  /*29020*/  LDL.LU R252, [R1+0x28] ;  /* 0x0000280001fc7983 */ /* 0x000f280000300800 */
[----:B------:R1:W-:Y:S04]  /*29030*/  STL [R1+0x84], R79 ;  /* 0x0000844f01007387 */ /* 0x0003e80000100800 */
[----:B------:R-:W4:Y:S04]  /*29040*/  LDL.LU R81, [R1+0x24] ;  /* 0x0000240001517983 */ /* 0x000f280000300800 */
[----:B------:R-:W4:Y:S01]  /*29050*/  LDL.LU R80, [R1+0x1c] ;  /* 0x00001c0001507983 */ /* 0x000f220000300800 */
[----:B------:R-:W-:Y:S01]  /*29060*/  IMAD R78, R78, UR29, RZ ;  /* 0x0000001d4e4e7c24 */ /* 0x000fe2000f8e02ff */
[----:B------:R-:W-:-:S04]  /*29070*/  ULDC UR29, c[0x0][0x240] ;  /* 0x00009000001d7ab9 */ /* 0x000fc80000000800 */
[----:B------:R1:W-:Y:S04]  /*29080*/  STL [R1+0x7c], R78 ;  /* 0x00007c4e01007387 */ /* 0x0003e80000100800 */
[----:B-1----:R-:W4:Y:S04]  /*29090*/  LDL.LU R79, [R1+0x14] ;  /* 0x00001400014f7983 */ /* 0x002f280000300800 */
[----:B------:R-:W4:Y:S01]  /*290a0*/  LDL.LU R78, [R1+0xc] ;  /* 0x00000c00014e7983 */ /* 0x000f220000300800 */
[----:B--2---:R-:W-:Y:S01]  /*290b0*/  IMAD R69, R69, UR28, RZ ;  /* 0x0000001c45457c24 */ /* 0x004fe2000f8e02ff */
[----:B------:R-:W-:-:S04]  /*290c0*/  ULDC UR28, c[0x0][0x240] ;  /* 0x00009000001c7ab9 */ /* 0x000fc80000000800 */
[----:B------:R1:W-:Y:S04]  /*290d0*/  STL [R1+0x78], R69 ;  /* 0x0000784501007387 */ /* 0x0003e80000100800 */
[----:B-1----:R-:W2:Y:S01]  /*290e0*/  LDL.LU R69, [R1+0x8] ;  /* 0x0000080001457983 */ /* 0x002ea20000300800 */
[----:B------:R-:W-:Y:S01]  /*290f0*/  IMAD R248, R248, UR27, RZ ;  /* 0x0000001bf8f87c24 */ /* 0x000fe2000f8e02ff */
[----:B------:R-:W-:-:S04]  /*29100*/  ULDC UR27, c[0x0][0x240] ;  /* 0x00009000001b7ab9 */ /* 0x000fc80000000800 */
[----:B------:R1:W-:Y:S04]  /*29110*/  STL [R1+0x70], R248 ;  /* 0x000070f801007387 */ /* 0x0003e80000100800 */
[----:B-1----:R-:W2:Y:S01]  /*29120*/  LDL.LU R248, [R1+0x4] ;  /* 0x0000040001f87983 */ /* 0x002ea20000300800 */
[----:B------:R-:W-:Y:S01]  /*29130*/  IMAD R87, R87, UR26, RZ ;  /* 0x0000001a57577c24 */ /* 0x000fe2000f8e02ff */
[----:B------:R-:W-:Y:S01]  /*29140*/  ULDC UR26, c[0x0][0x240] ;  /* 0x00009000001a7ab9 */ /* 0x000fe20000000800 */
[----:B------:R-:W-:-:S03]  /*29150*/  IMAD R86, R86, UR25, RZ ;  /* 0x0000001956567c24 */ /* 0x000fc6000f8e02ff */
[----:B------:R1:W-:Y:S01]  /*29160*/  STL [R1+0x68], R87 ;  /* 0x0000685701007387 */ /* 0x0003e20000100800 */
[----:B------:R-:W-:-:S03]  /*29170*/  IMAD R85, R85, UR24, RZ ;  /* 0x0000001855557c24 */ /* 0x000fc6000f8e02ff */
[----:B-1----:R-:W2:Y:S01]  /*29180*/  LDL.LU R87, [R1+0x597c] ;  /* 0x00597c0001577983 */ /* 0x002ea20000300800 */
[----:B------:R-:W-:-:S03]  /*29190*/  IMAD R84, R84, UR23, RZ ;  /* 0x0000001754547c24 */ /* 0x000fc6000f8e02ff */
[----:B------:R1:W-:Y:S01]  /*291a0*/  STL [R1+0x64], R86 ;  /* 0x0000645601007387 */ /* 0x0003e20000100800 */
[----:B---3--:R-:W-:-:S03]  /*291b0*/  IMAD R83, R83, UR60, RZ ;  /* 0x0000003c53537c24 */ /* 0x008fc6000f8e02ff */
[----:B-1----:R-:W3:Y:S01]  /*291c0*/  LDL.LU R86, [R1+0x5978] ;  /* 0x0059780001567983 */ /* 0x002ee20000300800 */
[----:B------:R-:W-:-:S03]  /*291d0*/  IMAD R82, R82, UR59, RZ ;  /* 0x0000003b52527c24 */ /* 0x000fc6000f8e02ff */
[----:B------:R1:W-:Y:S01]  /*291e0*/  STL [R1+0x60], R85 ;  /* 0x0000605501007387 */ /* 0x0003e20000100800 */
[----:B----4-:R-:W-:-:S03]  /*291f0*/  IMAD R77, R77, UR22, RZ ;  /* 0x000000164d4d7c24 */ /* 0x010fc6000f8e02ff */
[----:B-1----:R-:W4:Y:S01]  /*29200*/  LDL.LU R85, [R1+0x5974] ;  /* 0x0059740001557983 */ /* 0x002f220000300800 */
[----:B------:R-:W-:-:S03]  /*29210*/  IMAD R249, R249, UR21, RZ ;  /* 0x00000015f9f97c24 */ /* 0x000fc6000f8e02ff */
[----:B------:R1:W-:Y:S01]  /*29220*/  STL [R1+0x58], R84 ;  /* 0x0000585401007387 */ /* 0x0003e20000100800 */
[----:B------:R-:W-:Y:S01]  /*29230*/  IMAD R251, R251, UR20, RZ ;  /* 0x00000014fbfb7c24 */ /* 0x000fe2000f8e02ff */
[----:B------:R-:W-:Y:S01]  /*29240*/  ULDC UR20, c[0x0][0x240] ;  /* 0x0000900000147ab9 */ /* 0x000fe20000000800 */
[----:B------:R-:W-:Y:S01]  /*29250*/  IMAD R97, R97, UR42, RZ ;  /* 0x0000002a61617c24 */ /* 0x000fe2000f8e02ff */
[----:B-1----:R-:W3:Y:S01]  /*29260*/  LDL.LU R84, [R1+0x5970] ;  /* 0x0059700001547983 */ /* 0x002ee20000300800 */
[----:B------:R-:W-:Y:S01]  /*29270*/  IMAD R10, R10, UR38, RZ ;  /* 0x000000260a0a7c24 */ /* 0x000fe2000f8e02ff */
[----:B------:R-:W-:Y:S01]  /*29280*/  ULDC UR42, c[0x0][0x240] ;  /* 0x00009000002a7ab9 */ /* 0x000fe20000000800 */
[----:B------:R-:W-:Y:S01]  /*29290*/  IMAD R9, R9, UR38, RZ ;  /* 0x0000002609097c24 */ /* 0x000fe2000f8e02ff */
[----:B------:R1:W-:Y:S01]  /*292a0*/  STL [R1+0x54], R83 ;  /* 0x0000545301007387 */ /* 0x0003e20000100800 */
[----:B------:R-:W-:Y:S01]  /*292b0*/  IMAD R7, R7, UR38, RZ ;  /* 0x0000002607077c24 */ /* 0x000fe2000f8e02ff */
[----:B------:R-:W-:Y:S01]  /*292c0*/  ULDC UR23, c[0x0][0x240] ;  /* 0x0000900000177ab9 */ /* 0x000fe20000000800 */
[----:B------:R-:W-:Y:S01]  /*292d0*/  IMAD R252, R252, UR19, RZ ;  /* 0x00000013fcfc7c24 */ /* 0x000fe2000f8e02ff */
[----:B------:R-:W-:Y:S01]  /*292e0*/  ULDC UR19, c[0x0][0x240] ;  /* 0x0000900000137ab9 */ /* 0x000fe20000000800 */
[----:B------:R-:W-:Y:S01]  /*292f0*/  IMAD R81, R81, UR18, RZ ;  /* 0x0000001251517c24 */ /* 0x000fe2000f8e02ff */
[----:B-1----:R-:W4:Y:S01]  /*29300*/  LDL.LU R83, [R1+0x596c] ;  /* 0x00596c0001537983 */ /* 0x002f220000300800 */
[----:B--2---:R-:W-:-:S03]  /*29310*/  IMAD R248, R248, UR13, RZ ;  /* 0x0000000df8f87c24 */ /* 0x004fc6000f8e02ff */
[----:B------:R1:W-:Y:S01]  /*29320*/  STL [R1+0x40], R82 ;  /* 0x0000405201007387 */ /* 0x0003e20000100800 */
[----:B------:R-:W-:Y:S01]  /*29330*/  IMAD R69, R69, UR14, RZ ;  /* 0x0000000e45457c24 */ /* 0x000fe2000f8e02ff */
[----:B------:R-:W-:Y:S01]  /*29340*/  ULDC UR18, c[0x0][0x240] ;  /* 0x0000900000127ab9 */ /* 0x000fe20000000800 */
[----:B------:R-:W-:Y:S01]  /*29350*/  IMAD R78, R78, UR15, RZ ;  /* 0x0000000f4e4e7c24 */ /* 0x000fe2000f8e02ff */
[----:B------:R-:W-:Y:S01]  /*29360*/  ULDC UR24, c[0x0][0x240] ;  /* 0x0000900000187ab9 */ /* 0x000fe20000000800 */
[----:B------:R-:W-:Y:S01]  /*29370*/  IMAD R79, R79, UR16, RZ ;  /* 0x000000104f4f7c24 */ /* 0x000fe2000f8e02ff */
[----:B------:R-:W-:Y:S01]  /*29380*/  ULDC UR15, c[0x0][0x240] ;  /* 0x00009000000f7ab9 */ /* 0x000fe20000000800 */
[----:B------:R-:W-:Y:S01]  /*29390*/  IMAD R80, R80, UR17, RZ ;  /* 0x0000001150507c24 */ /* 0x000fe2000f8e02ff */
[----:B------:R-:W-:Y:S01]  /*293a0*/  ULDC UR17, c[0x0][0x240] ;  /* 0x0000900000117ab9 */ /* 0x000fe20000000800 */
[----:B------:R-:W-:Y:S01]  /*293b0*/  IMAD R74, R74, UR38, RZ ;  /* 0x000000264a4a7c24 */ /* 0x000fe2000f8e02ff */
[----:B-1----:R-:W2:Y:S01]  /*293c0*/  LDL.LU R82, [R1+0x5968] ;  /* 0x0059680001527983 */ /* 0x002ea20000300800 */
        /* <DEDUP_REMOVED lines=27> */
[----:B-1----:R-:W4:Y:S01]  /*29580*/  LDL.LU R249, [R1+0x5960] ;  /* 0x0059600001f97983 */ /* 0x002f220000300800 */
        /* <DEDUP_REMOVED lines=31> */
[----:B------:R-:W-:Y:S01]  /*29780*/  ULDC UR28, c[0x0][0x240] ;  /* 0x00009000001c7ab9 */ /* 0x000fe20000000800 */
[----:B------:R-:W-:Y:S01]  /*29790*/  IMAD R107, R107, UR32, RZ ;  /* 0x000000206b6b7c24 */ /* 0x000fe2000f8e02ff */
[----:B------:R-:W-:Y:S01]  /*297a0*/  ULDC UR48, c[0x0][0x240] ;  /* 0x0000900000307ab9 */ /* 0x000fe20000000800 */
[----:B------:R-:W-:Y:S01]  /*297b0*/  ULDC UR25, c[0x0][0x240] ;  /* 0x0000900000197ab9 */ /* 0x000fe20000000800 */
[----:B------:R-:W-:Y:S01]  /*297c0*/  IMAD R108, R108, UR31, RZ ;  /* 0x0000001f6c6c7c24 */ /* 0x000fe2000f8e02ff */
[----:B------:R-:W-:Y:S01]  /*297d0*/  ULDC UR33, c[0x0][0x240] ;  /* 0x0000900000217ab9 */ /* 0x000fe20000000800 */
[----:B------:R-:W-:Y:S01]  /*297e0*/  ULDC UR22, c[0x0][0x240] ;  /* 0x0000900000167ab9 */ /* 0x000fe20000000800 */
[----:B------:R-:W-:Y:S01]  /*297f0*/  ULDC UR21, c[0x0][0x240] ;  /* 0x0000900000157ab9 */ /* 0x000fe20000000800 */
[----:B------:R-:W-:Y:S01]  /*29800*/  ULDC UR59, c[0x0][0x240] ;  /* 0x00009000003b7ab9 */ /* 0x000fe20000000800 */
[----:B------:R-:W-:Y:S01]  /*29810*/  ULDC UR16, c[0x0][0x240] ;  /* 0x0000900000107ab9 */ /* 0x000fe20000000800 */
[----:B------:R-:W-:Y:S01]  /*29820*/  IMAD R96, R96, UR43, RZ ;  /* 0x0000002b60607c24 */ /* 0x000fe2000f8e02ff */
[----:B------:R-:W-:Y:S01]  /*29830*/  ULDC UR47, c[0x0][0x240] ;  /* 0x00009000002f7ab9 */ /* 0x000fe20000000800 */
[----:B------:R-:W-:Y:S01]  /*29840*/  ULDC UR13, c[0x0][0x240] ;  /* 0x00009000000d7ab9 */ /* 0x000fe20000000800 */
[----:B------:R-:W-:Y:S01]  /*29850*/  IMAD R94, R94, UR45, RZ ;  /* 0x0000002d5e5e7c24 */ /* 0x000fe2000f8e02ff */
[----:B------:R-:W-:Y:S01]  /*29860*/  ULDC UR26, c[0x0][0x240] ;  /* 0x00009000001a7ab9 */ /* 0x000fe20000000800 */
[----:B------:R-:W-:Y:S01]  /*29870*/  IMAD R90, R90, UR49, RZ ;  /* 0x000000315a5a7c24 */ /* 0x000fe2000f8e02ff */
[----:B------:R-:W-:Y:S01]  /*29880*/  ULDC UR27, c[0x0][0x240] ;  /* 0x00009000001b7ab9 */ /* 0x000fe20000000800 */
[----:B------:R-:W-:Y:S01]  /*29890*/  ULDC UR14, c[0x0][0x240] ;  /* 0x00009000000e7ab9 */ /* 0x000fe20000000800 */
[----:B---3--:R-:W-:Y:S01]  /*298a0*/  IMAD R77, R77, UR7, RZ ;  /* 0x000000074d4d7c24 */ /* 0x008fe2000f8e02ff */
[----:B------:R-:W-:Y:S01]  /*298b0*/  ULDC UR7, c[0x0][0x240] ;  /* 0x0000900000077ab9 */ /* 0x000fe20000000800 */
[----:B------:R-:W-:Y:S01]  /*298c0*/  IMAD R156, R156, UR39, RZ ;  /* 0x000000279c9c7c24 */ /* 0x000fe2000f8e02ff */
[----:B------:R-:W-:Y:S01]  /*298d0*/  ULDC UR40, c[0x0][0x240] ;  /* 0x0000900000287ab9 */ /* 0x000fe20000000800 */
[----:B------:R-:W-:Y:S01]  /*298e0*/  IMAD R157, R157, UR38, RZ ;  /* 0x000000269d9d7c24 */ /* 0x000fe2000f8e02ff */
[----:B------:R-:W-:Y:S01]  /*298f0*/  ULDC UR38, c[0x0][0x240] ;  /* 0x0000900000267ab9 */ /* 0x000fe20000000800 */
[----:B------:R-:W-:Y:S01]  /*29900*/  IMAD R124, R124, UR17, RZ ;  /* 0x000000117c7c7c24 */ /* 0x000fe2000f8e02ff */
[----:B------:R-:W-:Y:S01]  /*29910*/  ULDC UR17, c[0x0][0x240] ;  /* 0x0000900000117ab9 */ /* 0x000fe20000000800 */
[----:B--2---:R-:W-:Y:S01]  /*29920*/  IMAD R82, R82, UR56, RZ ;  /* 0x0000003852527c24 */ /* 0x004fe2000f8e02ff */
[----:B------:R-:W-:Y:S01]  /*29930*/  ULDC UR56, c[0x0][0x240] ;  /* 0x0000900000387ab9 */ /* 0x000fe20000000800 */
[----:B----4-:R-:W-:Y:S01]  /*29940*/  IMAD R83, R83, UR55, RZ ;  /* 0x0000003753537c24 */ /* 0x010fe2000f8e02ff */
        /* <DEDUP_REMOVED lines=26> */
[----:B-1----:R-:W-:Y:S01]  /*29af0*/  IMAD.MOV.U32 R252, RZ, RZ, R248 ;  /* 0x000000fffffc7224 */ /* 0x002fe200078e00f8 */
[----:B------:R-:W-:Y:S01]  /*29b00*/  ULDC UR43, c[0x0][0x240] ;  /* 0x00009000002b7ab9 */ /* 0x000fe20000000800 */
[----:B------:R-:W2:Y:S01]  /*29b10*/  LDL.LU R248, [R1+0x5954] ;  /* 0x0059540001f87983 */ /* 0x000ea20000300800 */
[----:B------:R-:W-:Y:S01]  /*29b20*/  IMAD R131, R131, UR10, RZ ;  /* 0x0000000a83837c24 */ /* 0x000fe2000f8e02ff */
[----:B------:R-:W-:Y:S01]  /*29b30*/  ULDC UR10, c[0x0][0x240] ;  /* 0x00009000000a7ab9 */ /* 0x000fe20000000800 */
[----:B------:R-:W-:Y:S01]  /*29b40*/  IMAD R134, R134, UR7, RZ ;  /* 0x0000000786867c24 */ /* 0x000fe2000f8e02ff */
[----:B------:R1:W-:Y:S01]  /*29b50*/  STL [R1+0x5928], R251 ;  /* 0x005928fb01007387 */ /* 0x0003e20000100800 */
        /* <DEDUP_REMOVED lines=11> */
[----:B------:R-:W3:Y:S01]  /*29c10*/  LDL.LU R69, [R1+0x5950] ;  /* 0x0059500001457983 */ /* 0x000ee20000300800 */
        /* <DEDUP_REMOVED lines=15> */
[----:B------:R-:W4:Y:S01]  /*29d10*/  LDL.LU R78, [R1+0x594c] ;  /* 0x00594c00014e7983 */ /* 0x000f220000300800 */
        /* <DEDUP_REMOVED lines=20> */
[----:B---3--:R-:W-:-:S03]  /*29e60*/  IMAD R69, R69, UR8, RZ ;  /* 0x0000000845457c24 */ /* 0x008fc6000f8e02ff */
[----:B------:R1:W-:Y:S01]  /*29e70*/  STL [R1+0x5930], R248 ;  /* 0x005930f801007387 */ /* 0x0003e20000100800 */
[----:B----4-:R-:W-:Y:S01]  /*29e80*/  IMAD R78, R78, UR6, RZ ;  /* 0x000000064e4e7c24 */ /* 0x010fe2000f8e02ff */
        /* <DEDUP_REMOVED lines=27> */
[----:B------:R-:W-:Y:S01]  /*2a040*/  ULDC UR12, c[0x0][0x240] ;  /* 0x00009000000c7ab9 */ /* 0x000fe20000000800 */
[----:B-1----:R-:W-:-:S02]  /*2a050*/  IMAD.MOV.U32 R78, RZ, RZ, R80 ;  /* 0x000000ffff4e7224 */ /* 0x002fc400078e0050 */
[----:B------:R-:W4:Y:S01]  /*2a060*/  LDL.LU R80, [R1+0x5940] ;  /* 0x0059400001507983 */ /* 0x000f220000300800 */
[----:B--2---:R-:W-:Y:S01]  /*2a070*/  IMAD R79, R79, UR5, RZ ;  /* 0x000000054f4f7c24 */ /* 0x004fe2000f8e02ff */
[----:B------:R-:W-:-:S04]  /*2a080*/  ULDC UR5, c[0x0][0x240] ;  /* 0x0000900000057ab9 */ /* 0x000fc80000000800 */
[----:B------:R1:W-:Y:S02]  /*2a090*/  STL [R1+0x593c], R79 ;  /* 0x00593c4f01007387 */ /* 0x0003e40000100800 */
[----:B-1----:R-:W-:Y:S02]  /*2a0a0*/  IMAD.MOV.U32 R79, RZ, RZ, R78 ;  /* 0x000000ffff4f7224 */ /* 0x002fe400078e004e */
[----:B------:R-:W-:Y:S02]  /*2a0b0*/  IMAD.MOV.U32 R78, RZ, RZ, R77 ;  /* 0x000000ffff4e7224 */ /* 0x000fe400078e004d */
[----:B------:R-:W-:Y:S02]  /*2a0c0*/  IMAD.MOV.U32 R77, RZ, RZ, R69 ;  /* 0x000000ffff4d7224 */ /* 0x000fe400078e0045 */
[----:B------:R-:W2:Y:S04]  /*2a0d0*/  LDL.LU R69, [R1+0x1d4] ;  /* 0x0001d40001457983 */ /* 0x000ea80000300800 */
[----:B------:R1:W-:Y:S04]  /*2a0e0*/  STL [R1+0x5920], R153 ;  /* 0x0059209901007387 */ /* 0x0003e80000100800 */
[----:B------:R3:W-:Y:S04]  /*2a0f0*/  STL [R1+0x591c], R154 ;  /* 0x00591c9a01007387 */ /* 0x0007e80000100800 */
[----:B------:R4:W-:Y:S01]  /*2a100*/  STL [R1+0x5918], R155 ;  /* 0x0059189b01007387 */ /* 0x0009e20000100800 */
[----:B-1----:R-:W-:Y:S01]  /*2a110*/  IMAD R153, R177, UR20, RZ ;  /* 0x00000014b1997c24 */ /* 0x002fe2000f8e02ff */
[----:B------:R-:W-:-:S02]  /*2a120*/  ULDC UR20, c[0x0][0x240] ;  /* 0x0000900000147ab9 */ /* 0x000fc40000000800 */
[----:B------:R-:W-:Y:S01]  /*2a130*/  STL [R1+0x5914], R156 ;  /* 0x0059149c01007387 */ /* 0x000fe20000100800 */
[----:B------:R-:W-:Y:S01]  /*2a140*/  IMAD R177, R186, UR11, RZ ;  /* 0x0000000bbab17c24 */ /* 0x000fe2000f8e02ff */
[----:B------:R-:W-:Y:S02]  /*2a150*/  ULDC UR11, c[0x0][0x240] ;  /* 0x00009000000b7ab9 */ /* 0x000fe40000000800 */
[----:B------:R-:W-:Y:S01]  /*2a160*/  STL [R1+0x5910], R157 ;  /* 0x0059109d01007387 */ /* 0x000fe20000100800 */
[----:B---3--:R-:W-:Y:S01]  /*2a170*/  IMAD R154, R178, UR19, RZ ;  /* 0x00000013b29a7c24 */ /* 0x008fe2000f8e02ff */
[----:B------:R-:W-:Y:S02]  /*2a180*/  ULDC UR19, c[0x0][0x240] ;  /* 0x0000900000137ab9 */ /* 0x000fe40000000800 */
[----:B------:R-:W-:Y:S01]  /*2a190*/  STL [R1+0x590c], R158 ;  /* 0x00590c9e01007387 */ /* 0x000fe20000100800 */
[----:B------:R-:W-:Y:S01]  /*2a1a0*/  IMAD R178, R187, UR10, RZ ;  /* 0x0000000abbb27c24 */ /* 0x000fe2000f8e02ff */
[----:B------:R-:W-:-:S02]  /*2a1b0*/  ULDC UR10, c[0x0][0x240] ;  /* 0x00009000000a7ab9 */ /* 0x000fc40000000800 */
[----:B------:R-:W-:Y:S04]  /*2a1c0*/  STL [R1+0x5908], R159 ;  /* 0x0059089f01007387 */ /* 0x000fe80000100800 */
[----:B------:R1:W-:Y:S01]  /*2a1d0*/  STL [R1+0x5904], R160 ;  /* 0x005904a001007387 */ /* 0x0003e20000100800 */
[----:B----4-:R-:W-:Y:S01]  /*2a1e0*/  IMAD R155, R165, UR30, RZ ;  /* 0x0000001ea59b7c24 */ /* 0x010fe2000f8e02ff */
[----:B------:R-:W-:Y:S02]  /*2a1f0*/  ULDC UR30, c[0x0][0x240] ;  /* 0x00009000001e7ab9 */ /* 0x000fe40000000800 */
[----:B------:R-:W-:Y:S04]  /*2a200*/  STL [R1+0x5900], R161 ;  /* 0x005900a101007387 */ /* 0x000fe80000100800 */
[----:B------:R3:W-:Y:S01]  /*2a210*/  STL [R1+0xcbc], R177 ;  /* 0x000cbcb101007387 */ /* 0x0007e20000100800 */
[----:B-1----:R-:W-:-:S03]  /*2a220*/  IMAD.MOV.U32 R160, RZ, RZ, R249 ;  /* 0x000000ffffa07224 */ /* 0x002fc600078e00f9 */
[----:B------:R1:W-:Y:S01]  /*2a230*/  STL [R1+0xcc0], R178 ;  /* 0x000cc0b201007387 */ /* 0x0003e20000100800 */
[----:B------:R-:W-:Y:S01]  /*2a240*/  IMAD R249, R172, UR23, RZ ;  /* 0x00000017acf97c24 */ /* 0x000fe2000f8e02ff */
[----:B------:R-:W-:Y:S01]  /*2a250*/  ULDC UR23, c[0x0][0x240] ;  /* 0x0000900000177ab9 */ /* 0x000fe20000000800 */
[----:B---3--:R-:W-:Y:S01]  /*2a260*/  IMAD R177, R188, UR9, RZ ;  /* 0x00000009bcb17c24 */ /* 0x008fe2000f8e02ff */
[----:B------:R-:W-:Y:S01]  /*2a270*/  ULDC UR9, c[0x0][0x240] ;  /* 0x0000900000097ab9 */ /* 0x000fe20000000800 */
[----:B------:R-:W-:Y:S02]  /*2a280*/  IMAD.MOV.U32 R172, RZ, RZ, R155 ;  /* 0x000000ffffac7224 */ /* 0x000fe400078e009b */
[----:B-1----:R-:W-:Y:S01]  /*2a290*/  IMAD R178, R189, UR8, RZ ;  /* 0x00000008bdb27c24 */ /* 0x002fe2000f8e02ff */
[----:B------:R1:W-:Y:S01]  /*2a2a0*/  STL [R1+0xcc4], R177 ;  /* 0x000cc4b101007387 */ /* 0x0003e20000100800 */
[----:B------:R-:W-:Y:S01]  /*2a2b0*/  IMAD R80, R80, UR58, RZ ;  /* 0x0000003a50507c24 */ /* 0x000fe2000f8e02ff */
[----:B------:R-:W-:Y:S01]  /*2a2c0*/  ULDC UR58, c[0x0][0x240] ;  /* 0x00009000003a7ab9 */ /* 0x000fe20000000800 */
[----:B------:R-:W-:-:S02]  /*2a2d0*/  IMAD R156, R166, UR29, RZ ;  /* 0x0000001da69c7c24 */ /* 0x000fc4000f8e02ff */
[----:B------:R-:W-:Y:S02]  /*2a2e0*/  IMAD R155, R179, UR18, RZ ;  /* 0x00000012b39b7c24 */ /* 0x000fe4000f8e02ff */
[----:B------:R-:W-:Y:S01]  /*2a2f0*/  IMAD R81, R81, UR57, RZ ;  /* 0x0000003951517c24 */ /* 0x000fe2000f8e02ff */
[----:B------:R-:W-:Y:S01]  /*2a300*/  ULDC UR57, c[0x0][0x240] ;  /* 0x0000900000397ab9 */ /* 0x000fe20000000800 */
[----:B------:R-:W-:Y:S01]  /*2a310*/  IMAD R136, R136, UR5, RZ ;  /* 0x0000000588887c24 */ /* 0x000fe2000f8e02ff */
[----:B------:R-:W-:Y:S01]  /*2a320*/  ULDC UR5, c[0x0][0x240] ;  /* 0x0000900000057ab9 */ /* 0x000fe20000000800 */
[----:B-1----:R-:W-:Y:S01]  /*2a330*/  IMAD R177, R190, UR7, RZ ;  /* 0x00000007beb17c24 */ /* 0x002fe2000f8e02ff */
[----:B------:R1:W-:Y:S01]  /*2a340*/  STL [R1+0xcc8], R178 ;  /* 0x000cc8b201007387 */ /* 0x0003e20000100800 */
[----:B------:R-:W-:Y:S01]  /*2a350*/  IMAD R179, R191, UR6, RZ ;  /* 0x00000006bfb37c24 */ /* 0x000fe2000f8e02ff */
[----:B------:R-:W-:Y:S01]  /*2a360*/  ULDC UR29, c[0x0][0x240] ;  /* 0x00009000001d7ab9 */ /* 0x000fe20000000800 */
[----:B------:R-:W-:Y:S01]  /*2a370*/  IMAD.MOV.U32 R159, RZ, RZ, R77 ;  /* 0x000000ffff9f7224 */ /* 0x000fe200078e004d */
[----:B------:R-:W-:Y:S01]  /*2a380*/  ULDC UR7, c[0x0][0x240] ;  /* 0x0000900000077ab9 */ /* 0x000fe20000000800 */
[----:B------:R-:W-:Y:S01]  /*2a390*/  IMAD R137, R137, UR58, RZ ;  /* 0x0000003a89897c24 */ /* 0x000fe2000f8e02ff */
[----:B------:R-:W-:Y:S01]  /*2a3a0*/  ULDC UR58, c[0x0][0x240] ;  /* 0x00009000003a7ab9 */ /* 0x000fe20000000800 */
[----:B------:R-:W-:Y:S01]  /*2a3b0*/  IMAD R77, R171, UR24, RZ ;  /* 0x00000018ab4d7c24 */ /* 0x000fe2000f8e02ff */
[----:B------:R-:W-:Y:S01]  /*2a3c0*/  STL [R1+0xccc], R177 ;  /* 0x000cccb101007387 */ /* 0x000fe20000100800 */
[----:B------:R-:W-:Y:S01]  /*2a3d0*/  IMAD R138, R138, UR57, RZ ;  /* 0x000000398a8a7c24 */ /* 0x000fe2000f8e02ff */
[----:B------:R-:W-:Y:S01]  /*2a3e0*/  ULDC UR57, c[0x0][0x240] ;  /* 0x0000900000397ab9 */ /* 0x000fe20000000800 */
[----:B------:R-:W-:Y:S01]  /*2a3f0*/  IMAD.MOV.U32 R171, RZ, RZ, R156 ;  /* 0x000000ffffab7224 */ /* 0x000fe200078e009c */
[----:B------:R-:W-:Y:S01]  /*2a400*/  ULDC UR18, c[0x0][0x240] ;  /* 0x0000900000127ab9 */ /* 0x000fe20000000800 */
[----:B-1----:R-:W-:Y:S01]  /*2a410*/  IMAD R178, R192, UR5, RZ ;  /* 0x00000005c0b27c24 */ /* 0x002fe2000f8e02ff */
[----:B------:R1:W-:Y:S01]  /*2a420*/  STL [R1+0xcd0], R179 ;  /* 0x000cd0b301007387 */ /* 0x0003e20000100800 */
        /* <DEDUP_REMOVED lines=12> */
[----:B---3--:R-:W-:Y:S01]  /*2a4f0*/  IMAD R178, R195, UR56, RZ ;  /* 0x00000038c3b27c24 */ /* 0x008fe2000f8e02ff */
[----:B------:R3:W-:Y:S01]  /*2a500*/  STL [R1+0xcdc], R179 ;  /* 0x000cdcb301007387 */ /* 0x0007e20000100800 */
[----:B------:R-:W-:Y:S01]  /*2a510*/  IMAD R187, R214, UR37, RZ ;  /* 0x00000025d6bb7c24 */ /* 0x000fe2000f8e02ff */
[----:B------:R-:W-:Y:S01]  /*2a520*/  ULDC UR27, c[0x0][0x240] ;  /* 0x00009000001b7ab9 */ /* 0x000fe20000000800 */
[----:B------:R-:W-:Y:S01]  /*2a530*/  IMAD R157, R163, UR32, RZ ;  /* 0x00000020a39d7c24 */ /* 0x000fe2000f8e02ff */
[----:B------:R-:W-:Y:S01]  /*2a540*/  ULDC UR17, c[0x0][0x240] ;  /* 0x0000900000117ab9 */ /* 0x000fe20000000800 */
[----:B-1----:R-:W-:Y:S01]  /*2a550*/  IMAD R180, R196, UR55, RZ ;  /* 0x00000037c4b47c24 */ /* 0x002fe2000f8e02ff */
[----:B------:R1:W-:Y:S01]  /*2a560*/  STL [R1+0xce0], R178 ;  /* 0x000ce0b201007387 */ /* 0x0003e20000100800 */
[----:B------:R-:W-:Y:S01]  /*2a570*/  IMAD.MOV.U32 R177, RZ, RZ, R165 ;  /* 0x000000ffffb17224 */ /* 0x000fe200078e00a5 */
[----:B------:R-:W-:Y:S01]  /*2a580*/  ULDC UR32, c[0x0][0x240] ;  /* 0x0000900000207ab9 */ /* 0x000fe20000000800 */
[----:B---3--:R-:W-:Y:S01]  /*2a590*/  IMAD R179, R197, UR54, RZ ;  /* 0x00000036c5b37c24 */ /* 0x008fe2000f8e02ff */
[----:B------:R-:W-:Y:S04]  /*2a5a0*/  STL [R1+0xce4], R180 ;  /* 0x000ce4b401007387 */ /* 0x000fe80000100800 */
[----:B------:R3:W-:Y:S01]  /*2a5b0*/  STL [R1+0xce8], R179 ;  /* 0x000ce8b301007387 */ /* 0x0007e20000100800 */
[----:B-1----:R-:W-:-:S05]  /*2a5c0*/  IMAD R178, R198, UR53, RZ ;  /* 0x00000035c6b27c24 */ /* 0x002fca000f8e02ff */
[----:B------:R1:W-:Y:S01]  /*2a5d0*/  STL [R1+0xcec], R178 ;  /* 0x000cecb201007387 */ /* 0x0003e20000100800 */
[----:B---3--:R-:W-:Y:S02]  /*2a5e0*/  IMAD R179, R200, UR51, RZ ;  /* 0x00000033c8b37c24 */ /* 0x008fe4000f8e02ff */
[----:B------:R-:W-:Y:S02]  /*2a5f0*/  IMAD.MOV.U32 R168, RZ, RZ, R158 ;  /* 0x000000ffffa87224 */ /* 0x000fe400078e009e */
[----:B-1----:R-:W-:Y:S02]  /*2a600*/  IMAD R178, R201, UR50, RZ ;  /* 0x00000032c9b27c24 */ /* 0x002fe4000f8e02ff */
[----:B------:R-:W-:Y:S01]  /*2a610*/  IMAD R158, R182, UR15, RZ ;  /* 0x0000000fb69e7c24 */ /* 0x000fe2000f8e02ff */
[----:B------:R-:W-:Y:S01]  /*2a620*/  ULDC UR15, c[0x0][0x240] ;  /* 0x00009000000f7ab9 */ /* 0x000fe20000000800 */
[----:B------:R-:W-:Y:S02]  /*2a630*/  IMAD.MOV.U32 R182, RZ, RZ, R169 ;  /* 0x000000ffffb67224 */ /* 0x000fe400078e00a9 */
[----:B------:R-:W-:-:S02]  /*2a640*/  IMAD R169, R211, UR40, RZ ;  /* 0x00000028d3a97c24 */ /* 0x000fc4000f8e02ff */
[----:B------:R-:W-:Y:S02]  /*2a650*/  IMAD R188, R218, UR33, RZ ;  /* 0x00000021dabc7c24 */ /* 0x000fe4000f8e02ff */
[----:B------:R-:W-:Y:S02]  /*2a660*/  IMAD.MOV.U32 R161, RZ, RZ, R251 ;  /* 0x000000ffffa17224 */ /* 0x000fe400078e00fb */
[----:B------:R-:W-:Y:S01]  /*2a670*/  IMAD R251, R173, UR60, RZ ;  /* 0x0000003cadfb7c24 */ /* 0x000fe2000f8e02ff */
[----:B------:R-:W-:Y:S01]  /*2a680*/  ULDC UR60, c[0x0][0x240] ;  /* 0x00009000003c7ab9 */ /* 0x000fe20000000800 */
[----:B------:R-:W-:Y:S02]  /*2a690*/  IMAD.MOV.U32 R173, RZ, RZ, R160 ;  /* 0x000000ffffad7224 */ /* 0x000fe400078e00a0 */
[----:B------:R-:W-:Y:S02]  /*2a6a0*/  IMAD.MOV.U32 R162, RZ, RZ, R79 ;  /* 0x000000ffffa27224 */ /* 0x000fe400078e004f */
[----:B------:R-:W-:-:S02]  /*2a6b0*/  IMAD.MOV.U32 R79, RZ, RZ, R252 ;  /* 0x000000ffff4f7224 */ /* 0x000fc400078e00fc */
[----:B------:R-:W-:Y:S02]  /*2a6c0*/  IMAD.MOV.U32 R167, RZ, RZ, R161 ;  /* 0x000000ffffa77224 */ /* 0x000fe400078e00a1 */
[----:B------:R-:W-:Y:S01]  /*2a6d0*/  IMAD R163, R164, UR31, RZ ;  /* 0x0000001fa4a37c24 */ /* 0x000fe2000f8e02ff */
[----:B------:R-:W-:Y:S01]  /*2a6e0*/  ULDC UR31, c[0x0][0x240] ;  /* 0x00009000001f7ab9 */ /* 0x000fe20000000800 */
[----:B------:R-:W-:Y:S02]  /*2a6f0*/  IMAD.MOV.U32 R164, RZ, RZ, R78 ;  /* 0x000000ffffa47224 */ /* 0x000fe400078e004e */
[----:B------:R-:W-:Y:S02]  /*2a700*/  IMAD.MOV.U32 R190, RZ, RZ, R79 ;  /* 0x000000ffffbe7224 */ /* 0x000fe400078e004f */
[----:B------:R-:W-:Y:S01]  /*2a710*/  IMAD R78, R170, UR25, RZ ;  /* 0x00000019aa4e7c24 */ /* 0x000fe2000f8e02ff */
[----:B------:R-:W-:Y:S01]  /*2a720*/  ULDC UR25, c[0x0][0x240] ;  /* 0x0000900000197ab9 */ /* 0x000fe20000000800 */
[----:B------:R-:W-:-:S02]  /*2a730*/  IMAD R79, R224, UR27, RZ ;  /* 0x0000001be04f7c24 */ /* 0x000fc4000f8e02ff */
[----:B------:R-:W-:Y:S02]  /*2a740*/  IMAD.MOV.U32 R189, RZ, RZ, R167 ;  /* 0x000000ffffbd7224 */ /* 0x000fe400078e00a7 */
[----:B------:R-:W-:Y:S02]  /*2a750*/  IMAD R167, R225, UR26, RZ ;  /* 0x0000001ae1a77c24 */ /* 0x000fe4000f8e02ff */
[----:B------:R-:W-:Y:S01]  /*2a760*/  IMAD R252, R176, UR21, RZ ;  /* 0x00000015b0fc7c24 */ /* 0x000fe2000f8e02ff */
[----:B------:R-:W-:Y:S01]  /*2a770*/  ULDC UR21, c[0x0][0x240] ;  /* 0x0000900000157ab9 */ /* 0x000fe20000000800 */
[----:B------:R-:W-:Y:S02]  /*2a780*/  IMAD R191, R233, UR20, RZ ;  /* 0x00000014e9bf7c24 */ /* 0x000fe4000f8e02ff */
[----:B------:R-:W-:Y:S02]  /*2a790*/  IMAD.MOV.U32 R170, RZ, RZ, R157 ;  /* 0x000000ffffaa7224 */ /* 0x000fe400078e009d */
[----:B------:R-:W-:Y:S01]  /*2a7a0*/  IMAD R157, R181, UR16, RZ ;  /* 0x00000010b59d7c24 */ /* 0x000fe2000f8e02ff */
[----:B------:R-:W-:Y:S01]  /*2a7b0*/  ULDC UR16, c[0x0][0x240] ;  /* 0x0000900000107ab9 */ /* 0x000fe20000000800 */
[----:B------:R-:W-:Y:S01]  /*2a7c0*/  IMAD.MOV.U32 R165, RZ, RZ, R164 ;  /* 0x000000ffffa57224 */ /* 0x000fe200078e00a4 */
[----:B------:R-:W-:Y:S01]  /*2a7d0*/  LEA R218, P5, R66, R2, 0x2 ;  /* 0x0000000242da7211 */ /* 0x000fe200078a10ff */
[----:B------:R-:W-:-:S02]  /*2a7e0*/  IMAD.MOV.U32 R164, RZ, RZ, R162 ;  /* 0x000000ffffa47224 */ /* 0x000fc400078e00a2 */
[----:B------:R-:W-:Y:S01]  /*2a7f0*/  IMAD R160, R184, UR13, RZ ;  /* 0x0000000db8a07c24 */ /* 0x000fe2000f8e02ff */
[----:B------:R-:W-:Y:S01]  /*2a800*/  ULDC UR13, c[0x0][0x240] ;  /* 0x00009000000d7ab9 */ /* 0x000fe20000000800 */
[----:B------:R-:W-:Y:S02]  /*2a810*/  IMAD.MOV.U32 R181, RZ, RZ, R166 ;  /* 0x000000ffffb57224 */ /* 0x000fe400078e00a6 */
[----:B------:R-:W-:Y:S02]  /*2a820*/  IMAD R186, R208, UR43, RZ ;  /* 0x0000002bd0ba7c24 */ /* 0x000fe4000f8e02ff */
[----:B------:R-:W-:Y:S02]  /*2a830*/  IMAD.MOV.U32 R184, RZ, RZ, R164 ;  /* 0x000000ffffb87224 */ /* 0x000fe400078e00a4 */
[----:B------:R-:W-:Y:S02]  /*2a840*/  IMAD R166, R210, UR41, RZ ;  /* 0x00000029d2a67c24 */ /* 0x000fe4000f8e02ff */
[----:B------:R-:W-:-:S02]  /*2a850*/  IMAD.MOV.U32 R176, RZ, RZ, R163 ;  /* 0x000000ffffb07224 */ /* 0x000fc400078e00a3 */
[----:B------:R-:W-:Y:S02]  /*2a860*/  IMAD.MOV.U32 R162, RZ, RZ, R248 ;  /* 0x000000ffffa27224 */ /* 0x000fe400078e00f8 */
[----:B------:R-:W-:Y:S02]  /*2a870*/  IMAD R164, R206, UR45, RZ ;  /* 0x0000002dcea47c24 */ /* 0x000fe4000f8e02ff */
[----:B------:R-:W-:Y:S01]  /*2a880*/  IMAD R151, R151, UR44, RZ ;  /* 0x0000002c97977c24 */ /* 0x000fe2000f8e02ff */
[----:B------:R-:W-:Y:S01]  /*2a890*/  ULDC UR44, c[0x0][0x240] ;  /* 0x00009000002c7ab9 */ /* 0x000fe20000000800 */
[----:B------:R-:W-:Y:S02]  /*2a8a0*/  IMAD.MOV.U32 R163, RZ, RZ, R159 ;  /* 0x000000ffffa37224 */ /* 0x000fe400078e009f */
[----:B------:R-:W-:Y:S01]  /*2a8b0*/  IMAD R149, R149, UR46, RZ ;  /* 0x0000002e95957c24 */ /* 0x000fe2000f8e02ff */
[----:B------:R-:W-:Y:S01]  /*2a8c0*/  ULDC UR46, c[0x0][0x240] ;  /* 0x00009000002e7ab9 */ /* 0x000fe20000000800 */
[----:B------:R-:W-:Y:S01]  /*2a8d0*/  IMAD R159, R183, UR14, RZ ;  /* 0x0000000eb79f7c24 */ /* 0x000fe2000f8e02ff */
[----:B------:R-:W-:Y:S01]  /*2a8e0*/  ULDC UR14, c[0x0][0x240] ;  /* 0x00009000000e7ab9 */ /* 0x000fe20000000800 */
[----:B------:R-:W-:-:S02]  /*2a8f0*/  IMAD R248, R202, UR49, RZ ;  /* 0x00000031caf87c24 */ /* 0x000fc4000f8e02ff */
[----:B------:R-:W-:Y:S01]  /*2a900*/  IMAD R161, R185, UR12, RZ ;  /* 0x0000000cb9a17c24 */ /* 0x000fe2000f8e02ff */
[----:B------:R-:W-:Y:S01]  /*2a910*/  ULDC UR12, c[0x0][0x240] ;  /* 0x00009000000c7ab9 */ /* 0x000fe20000000800 */
[----:B------:R-:W-:Y:S02]  /*2a920*/  IMAD.MOV.U32 R183, RZ, RZ, R165 ;  /* 0x000000ffffb77224 */ /* 0x000fe400078e00a5 */
[----:B------:R-:W-:Y:S02]  /*2a930*/  IMAD.MOV.U32 R185, RZ, RZ, R162 ;  /* 0x000000ffffb97224 */ /* 0x000fe400078e00a2 */
[----:B------:R-:W-:Y:S02]  /*2a940*/  IMAD R165, R207, UR44, RZ ;  /* 0x0000002ccfa57c24 */ /* 0x000fe4000f8e02ff */
[----:B------:R-:W-:Y:S02]  /*2a950*/  IMAD R162, R205, UR46, RZ ;  /* 0x0000002ecda27c24 */ /* 0x000fe4000f8e02ff */
[----:B--2---:R-:W-:Y:S01]  /*2a960*/  IMAD R69, R69, UR52, RZ ;  /* 0x0000003445457c24 */ /* 0x004fe2000f8e02ff */
[----:B------:R-:W-:-:S02]  /*2a970*/  ULDC UR52, c[0x0][0x240] ;  /* 0x0000900000347ab9 */ /* 0x000fc40000000800 */
[----:B------:R-:W-:-:S05]  /*2a980*/  IMAD R180, R199, UR52, RZ ;  /* 0x00000034c7b47c24 */ /* 0x000fca000f8e02ff */
[----:B------:R1:W-:Y:S04]  /*2a990*/  STL [R1+0xcf0], R180 ;  /* 0x000cf0b401007387 */ /* 0x0003e80000100800 */
[----:B------:R2:W-:Y:S04]  /*2a9a0*/  STL [R1+0xcf4], R179 ;  /* 0x000cf4b301007387 */ /* 0x0005e80000100800 */
[----:B------:R3:W-:Y:S01]  /*2a9b0*/  STL [R1+0xcf8], R178 ;  /* 0x000cf8b201007387 */ /* 0x0007e20000100800 */
[----:B-1----:R-:W-:Y:S02]  /*2a9c0*/  IMAD.MOV.U32 R180, RZ, RZ, R177 ;  /* 0x000000ffffb47224 */ /* 0x002fe400078e00b1 */
[----:B--2---:R-:W-:-:S02]  /*2a9d0*/  IMAD R179, R203, UR48, RZ ;  /* 0x00000030cbb37c24 */ /* 0x004fc4000f8e02ff */
[----:B------:R-:W-:Y:S02]  /*2a9e0*/  IMAD R177, R209, UR42, RZ ;  /* 0x0000002ad1b17c24 */ /* 0x000fe4000f8e02ff */
[----:B---3--:R-:W-:Y:S01]  /*2a9f0*/  IMAD R178, R204, UR47, RZ ;  /* 0x0000002fccb27c24 */ /* 0x008fe2000f8e02ff */
[----:B------:R1:W-:Y:S04]  /*2aa00*/  STL [R1+0xd00], R179 ;  /* 0x000d00b301007387 */ /* 0x0003e80000100800 */
[----:B------:R-:W-:Y:S01]  /*2aa10*/  STL [R1+0xd04], R178 ;  /* 0x000d04b201007387 */ /* 0x000fe20000100800 */
[----:B-1----:R-:W-:-:S03]  /*2aa20*/  IMAD R179, R213, UR38, RZ ;  /* 0x00000026d5b37c24 */ /* 0x002fc6000f8e02ff */
[----:B------:R-:W-:Y:S04]  /*2aa30*/  STL [R1+0xd18], R177 ;  /* 0x000d18b101007387 */ /* 0x000fe80000100800 */
[----:B------:R-:W-:Y:S04]  /*2aa40*/  STL [R1+0xd20], R169 ;  /* 0x000d20a901007387 */ /* 0x000fe80000100800 */
[----:B------:R1:W-:Y:S04]  /*2aa50*/  STL [R1+0xd28], R179 ;  /* 0x000d28b301007387 */ /* 0x0003e80000100800 */
[----:B------:R2:W-:Y:S01]  /*2aa60*/  STL [R1+0xd2c], R187 ;  /* 0x000d2cbb01007387 */ /* 0x0005e20000100800 */
[----:B-1----:R-:W-:-:S02]  /*2aa70*/  IMAD R179, R216, UR35, RZ ;  /* 0x00000023d8b37c24 */ /* 0x002fc4000f8e02ff */
[----:B--2---:R-:W-:-:S03]  /*2aa80*/  IMAD R187, R219, UR32, RZ ;  /* 0x00000020dbbb7c24 */ /* 0x004fc6000f8e02ff */
[----:B------:R-:W-:Y:S04]  /*2aa90*/  STL [R1+0xd34], R179 ;  /* 0x000d34b301007387 */ /* 0x000fe80000100800 */
[----:B------:R1:W-:Y:S04]  /*2aaa0*/  STL [R1+0xd3c], R188 ;  /* 0x000d3cbc01007387 */ /* 0x0003e80000100800 */
[----:B------:R2:W-:Y:S01]  /*2aab0*/  STL [R1+0xd40], R187 ;  /* 0x000d40bb01007387 */ /* 0x0005e20000100800 */
[----:B-1----:R-:W-:Y:S02]  /*2aac0*/  IMAD R188, R221, UR30, RZ ;  /* 0x0000001eddbc7c24 */ /* 0x002fe4000f8e02ff */
[----:B--2---:R-:W-:-:S03]  /*2aad0*/  IMAD R187, R222, UR29, RZ ;  /* 0x0000001ddebb7c24 */ /* 0x004fc6000f8e02ff */
[----:B------:R1:W-:Y:S04]  /*2aae0*/  STL [R1+0xd48], R188 ;  /* 0x000d48bc01007387 */ /* 0x0003e80000100800 */
[----:B------:R-:W-:Y:S01]  /*2aaf0*/  STL [R1+0xd4c], R187 ;  /* 0x000d4cbb01007387 */ /* 0x000fe20000100800 */
[----:B-1----:R-:W-:Y:S02]  /*2ab00*/  IMAD.MOV.U32 R188, RZ, RZ, R173 ;  /* 0x000000ffffbc7224 */ /* 0x002fe400078e00ad */
[----:B------:R-:W-:-:S05]  /*2ab10*/  IMAD R173, R223, UR28, RZ ;  /* 0x0000001cdfad7c24 */ /* 0x000fca000f8e02ff */
[----:B------:R1:W-:Y:S04]  /*2ab20*/  STL [R1+0xd50], R173 ;  /* 0x000d50ad01007387 */ /* 0x0003e80000100800 */
[----:B------:R2:W-:Y:S01]  /*2ab30*/  STL [R1+0xd54], R79 ;  /* 0x000d544f01007387 */ /* 0x0005e20000100800 */
[----:B-1----:R-:W-:-:S03]  /*2ab40*/  IMAD R173, R226, UR25, RZ ;  /* 0x00000019e2ad7c24 */ /* 0x002fc6000f8e02ff */
[----:B------:R-:W-:Y:S01]  /*2ab50*/  STL [R1+0xd58], R167 ;  /* 0x000d58a701007387 */ /* 0x000fe20000100800 */
[----:B--2---:R-:W-:-:S03]  /*2ab60*/  IMAD R79, R227, UR24, RZ ;  /* 0x00000018e34f7c24 */ /* 0x004fc6000f8e02ff */
[----:B------:R1:W-:Y:S01]  /*2ab70*/  STL [R1+0xd5c], R173 ;  /* 0x000d5cad01007387 */ /* 0x0003e20000100800 */
[----:B------:R-:W-:-:S03]  /*2ab80*/  IMAD.MOV.U32 R178, RZ, RZ, R249 ;  /* 0x000000ffffb27224 */ /* 0x000fc600078e00f9 */
[----:B------:R2:W-:Y:S01]  /*2ab90*/  STL [R1+0xd60], R79 ;  /* 0x000d604f01007387 */ /* 0x0005e20000100800 */
[----:B-1----:R-:W-:Y:S02]  /*2aba0*/  IMAD R173, R229, UR60, RZ ;  /* 0x0000003ce5ad7c24 */ /* 0x002fe4000f8e02ff */
[----:B--2---:R-:W-:-:S03]  /*2abb0*/  IMAD R79, R231, UR22, RZ ;  /* 0x00000016e74f7c24 */ /* 0x004fc6000f8e02ff */
[----:B------:R1:W-:Y:S01]  /*2abc0*/  STL [R1+0xd68], R173 ;  /* 0x000d68ad01007387 */ /* 0x0003e20000100800 */
[----:B------:R-:W-:Y:S02]  /*2abd0*/  IMAD.MOV.U32 R187, RZ, RZ, R178 ;  /* 0x000000ffffbb7224 */ /* 0x000fe400078e00b2 */
[----:B------:R-:W-:Y:S01]  /*2abe0*/  IMAD R178, R230, UR59, RZ ;  /* 0x0000003be6b27c24 */ /* 0x000fe2000f8e02ff */
[----:B------:R-:W-:Y:S01]  /*2abf0*/  STL [R1+0xd70], R79 ;  /* 0x000d704f01007387 */ /* 0x000fe20000100800 */
[----:B------:R-:W-:Y:S01]  /*2ac00*/  IMAD R167, R228, UR23, RZ ;  /* 0x00000017e4a77c24 */ /* 0x000fe2000f8e02ff */
[-C--:B------:R-:W-:Y:S01]  /*2ac10*/  LEA R230, P2, R73, R2.reuse, 0x2 ;  /* 0x0000000249e67211 */ /* 0x080fe200078410ff */
[----:B-1----:R-:W-:Y:S01]  /*2ac20*/  IMAD R173, R232, UR21, RZ ;  /* 0x00000015e8ad7c24 */ /* 0x002fe2000f8e02ff */
[CC--:B------:R-:W-:Y:S01]  /*2ac30*/  LEA R232, P0, R75.reuse, R2.reuse, 0x2 ;  /* 0x000000024be87211 */ /* 0x0c0fe200078010ff */
[----:B------:R1:W-:Y:S01]  /*2ac40*/  STL [R1+0xd78], R191 ;  /* 0x000d78bf01007387 */ /* 0x0003e20000100800 */
[----:B------:R-:W-:Y:S01]  /*2ac50*/  LEA R228, P6, R72, R2, 0x2 ;  /* 0x0000000248e47211 */ /* 0x000fe200078c10ff */
[----:B------:R-:W-:Y:S01]  /*2ac60*/  IMAD R179, R220, UR31, RZ ;  /* 0x0000001fdcb37c24 */ /* 0x000fe2000f8e02ff */
[----:B------:R-:W-:-:S02]  /*2ac70*/  LEA.HI.X.SX32 R233, R75, R0, 0x2, P0 ;  /* 0x000000004be97211 */ /* 0x000fc400000f16ff */
[-C--:B------:R-:W-:Y:S02]  /*2ac80*/  LEA R226, P1, R71, R2.reuse, 0x2 ;  /* 0x0000000247e27211 */ /* 0x080fe400078210ff */
[-C--:B------:R-:W-:Y:S01]  /*2ac90*/  LEA R224, P0, R70, R2.reuse, 0x2 ;  /* 0x0000000246e07211 */ /* 0x080fe200078010ff */
[----:B-1----:R-:W-:Y:S01]  /*2aca0*/  IMAD R191, R237, UR16, RZ ;  /* 0x00000010edbf7c24 */ /* 0x002fe2000f8e02ff */
[-C--:B------:R-:W-:Y:S02]  /*2acb0*/  LEA R220, P3, R67, R2.reuse, 0x2 ;  /* 0x0000000243dc7211 */ /* 0x080fe400078610ff */
[----:B------:R-:W-:Y:S02]  /*2acc0*/  LEA R222, P4, R68, R2, 0x2 ;  /* 0x0000000244de7211 */ /* 0x000fe400078810ff */
[-C--:B------:R-:W-:Y:S01]  /*2acd0*/  LEA.HI.X.SX32 R231, R73, R0.reuse, 0x2, P2 ;  /* 0x0000000049e77211 */ /* 0x080fe200010f16ff */
[----:B------:R1:W-:Y:S01]  /*2ace0*/  STL [R1+0xd80], R191 ;  /* 0x000d80bf01007387 */ /* 0x0003e20000100800 */
[----:B------:R-:W-:Y:S01]  /*2acf0*/  LEA.HI.X.SX32 R229, R72, R0, 0x2, P6 ;  /* 0x0000000048e57211 */ /* 0x000fe200030f16ff */
[----:B------:R-:W-:Y:S01]  /*2ad00*/  IMAD R177, R212, UR39, RZ ;  /* 0x00000027d4b17c24 */ /* 0x000fe2000f8e02ff */
[----:B------:R-:W-:Y:S01]  /*2ad10*/  LEA R216, P2, R65, R2, 0x2 ;  /* 0x0000000241d87211 */ /* 0x000fe200078410ff */
[----:B------:R-:W-:Y:S01]  /*2ad20*/  STL [R1+0x58b0], R232 ;  /* 0x0058b0e801007387 */ /* 0x000fe20000100800 */
[----:B------:R-:W-:-:S02]  /*2ad30*/  LEA.HI.X.SX32 R227, R71, R0, 0x2, P1 ;  /* 0x0000000047e37211 */ /* 0x000fc400008f16ff */
[----:B------:R-:W-:Y:S01]  /*2ad40*/  LEA R214, P1, R64, R2, 0x2 ;  /* 0x0000000240d67211 */ /* 0x000fe200078210ff */
[----:B------:R-:W-:Y:S01]  /*2ad50*/  STL [R1+0x58ac], R233 ;  /* 0x0058ace901007387 */ /* 0x000fe20000100800 */
[-C--:B------:R-:W-:Y:S02]  /*2ad60*/  LEA.HI.X.SX32 R225, R70, R0.reuse, 0x2, P0 ;  /* 0x0000000046e17211 */ /* 0x080fe400000f16ff */
[----:B------:R-:W-:Y:S01]  /*2ad70*/  LEA.HI.X.SX32 R221, R67, R0, 0x2, P3 ;  /* 0x0000000043dd7211 */ /* 0x000fe200018f16ff */
[----:B------:R-:W-:Y:S01]  /*2ad80*/  IMAD R249, R217, UR34, RZ ;  /* 0x00000022d9f97c24 */ /* 0x000fe2000f8e02ff */
[----:B------:R-:W-:Y:S01]  /*2ad90*/  LEA R212, P0, R63, R2, 0x2 ;  /* 0x000000023fd47211 */ /* 0x000fe200078010ff */
[----:B------:R-:W-:Y:S01]  /*2ada0*/  STL.64 [R1+0x58b8], R230 ;  /* 0x0058b8e601007387 */ /* 0x000fe20000100a00 */
[----:B------:R-:W-:Y:S02]  /*2adb0*/  LEA.HI.X.SX32 R223, R68, R0, 0x2, P4 ;  /* 0x0000000044df7211 */ /* 0x000fe400020f16ff */
[-C--:B------:R-:W-:Y:S01]  /*2adc0*/  LEA R208, P3, R61, R2.reuse, 0x2 ;  /* 0x000000023dd07211 */ /* 0x080fe200078610ff */
[----:B------:R-:W-:Y:S01]  /*2add0*/  IMAD R169, R215, UR36, RZ ;  /* 0x00000024d7a97c24 */ /* 0x000fe2000f8e02ff */
[----:B------:R-:W-:Y:S01]  /*2ade0*/  LEA R210, P4, R62, R2, 0x2 ;  /* 0x000000023ed27211 */ /* 0x000fe200078810ff */
[----:B------:R-:W-:Y:S01]  /*2adf0*/  STL.64 [R1+0x58c0], R228 ;  /* 0x0058c0e401007387 */ /* 0x000fe20000100a00 */
[----:B------:R-:W-:Y:S01]  /*2ae00*/  LEA.HI.X.SX32 R219, R66, R0, 0x2, P5 ;  /* 0x0000000042db7211 */ /* 0x000fe200028f16ff */
[----:B-1----:R-:W-:Y:S01]  /*2ae10*/  IMAD.MOV.U32 R191, RZ, RZ, R190 ;  /* 0x000000ffffbf7224 */ /* 0x002fe200078e00be */
[----:B------:R-:W-:Y:S01]  /*2ae20*/  LEA R206, P5, R60, R2, 0x2 ;  /* 0x000000023cce7211 */ /* 0x000fe200078a10ff */
[----:B------:R1:W-:Y:S01]  /*2ae30*/  STL.64 [R1+0x58c8], R226 ;  /* 0x0058c8e201007387 */ /* 0x0003e20000100a00 */
[----:B------:R-:W-:Y:S01]  /*2ae40*/  LEA.HI.X.SX32 R217, R65, R0, 0x2, P2 ;  /* 0x0000000041d97211 */ /* 0x000fe200010f16ff */
[----:B------:R-:W-:Y:S01]  /*2ae50*/  IMAD R190, R238, UR15, RZ ;  /* 0x0000000feebe7c24 */ /* 0x000fe2000f8e02ff */
[----:B------:R-:W-:Y:S01]  /*2ae60*/  LEA R204, P2, R59, R2, 0x2 ;  /* 0x000000023bcc7211 */ /* 0x000fe200078410ff */
[----:B------:R-:W-:Y:S01]  /*2ae70*/  STL.64 [R1+0x58d0], R224 ;  /* 0x0058d0e001007387 */ /* 0x000fe20000100a00 */
[----:B------:R-:W-:-:S02]  /*2ae80*/  LEA.HI.X.SX32 R215, R64, R0, 0x2, P1 ;  /* 0x0000000040d77211 */ /* 0x000fc400008f16ff */
[----:B------:R-:W-:Y:S01]  /*2ae90*/  LEA R202, P1, R58, R2, 0x2 ;  /* 0x000000023aca7211 */ /* 0x000fe200078210ff */
[----:B------:R-:W-:Y:S01]  /*2aea0*/  STL.64 [R1+0x58d8], R222 ;  /* 0x0058d8de01007387 */ /* 0x000fe20000100a00 */
        /* <DEDUP_REMOVED lines=9> */
[----:B------:R2:W-:Y:S01]  /*2af40*/  STL.64 [R1+0x58e8], R218 ;  /* 0x0058e8da01007387 */ /* 0x0005e20000100a00 */
[----:B------:R-:W-:Y:S01]  /*2af50*/  LEA.HI.X.SX32 R207, R60, R0, 0x2, P5 ;  /* 0x000000003ccf7211 */ /* 0x000fe200028f16ff */
[----:B------:R-:W-:Y:S01]  /*2af60*/  IMAD.MOV.U32 R246, RZ, RZ, R190 ;  /* 0x000000fffff67224 */ /* 0x000fe200078e00be */
[----:B------:R-:W-:Y:S01]  /*2af70*/  LEA R194, P5, R54, R2, 0x2 ;  /* 0x0000000236c27211 */ /* 0x000fe200078a10ff */
[----:B------:R3:W-:Y:S01]  /*2af80*/  STL.64 [R1+0x58f0], R216 ;  /* 0x0058f0d801007387 */ /* 0x0007e20000100a00 */
[----:B------:R-:W-:-:S02]  /*2af90*/  LEA.HI.X.SX32 R205, R59, R0, 0x2, P2 ;  /* 0x000000003bcd7211 */ /* 0x000fc400010f16ff */
[----:B------:R-:W-:Y:S01]  /*2afa0*/  LEA.HI.X.SX32 R203, R58, R0, 0x2, P1 ;  /* 0x000000003acb7211 */ /* 0x000fe200008f16ff */
[----:B-1----:R-:W-:Y:S01]  /*2afb0*/  IMAD.MOV.U32 R227, RZ, RZ, R186 ;  /* 0x000000ffffe37224 */ /* 0x002fe200078e00ba */
[----:B------:R-:W-:Y:S02]  /*2afc0*/  LEA R192, P2, R53, R2, 0x2 ;  /* 0x0000000235c07211 */ /* 0x000fe400078410ff */
[----:B------:R-:W-:Y:S01]  /*2afd0*/  LEA.HI.X.SX32 R201, R57, R0, 0x2, P0 ;  /* 0x0000000039c97211 */ /* 0x000fe200000f16ff */
[----:B--2---:R-:W-:Y:S01]  /*2afe0*/  IMAD.MOV.U32 R218, RZ, RZ, R188 ;  /* 0x000000ffffda7224 */ /* 0x004fe200078e00bc */
[----:B------:R-:W-:Y:S01]  /*2aff0*/  LEA R190, P1, R52, R2, 0x2 ;  /* 0x0000000234be7211 */ /* 0x000fe200078210ff */
[----:B------:R-:W-:Y:S01]  /*2b000*/  IMAD.MOV.U32 R233, RZ, RZ, R182 ;  /* 0x000000ffffe97224 */ /* 0x000fe200078e00b6 */
[----:B------:R-:W-:Y:S01]  /*2b010*/  LEA.HI.X.SX32 R197, R55, R0, 0x2, P3 ;  /* 0x0000000037c57211 */ /* 0x000fe200018f16ff */
[----:B---3--:R-:W-:Y:S01]  /*2b020*/  IMAD.MOV.U32 R217, RZ, RZ, R184 ;  /* 0x000000ffffd97224 */ /* 0x008fe200078e00b8 */
[----:B------:R-:W-:Y:S01]  /*2b030*/  LEA R188, P0, R51, R2, 0x2 ;  /* 0x0000000233bc7211 */ /* 0x000fe200078010ff */
[----:B------:R-:W-:Y:S01]  /*2b040*/  IMAD.MOV.U32 R66, RZ, RZ, R191 ;  /* 0x000000ffff427224 */ /* 0x000fe200078e00bf */
[----:B------:R-:W-:Y:S01]  /*2b050*/  LEA.HI.X.SX32 R199, R56, R0, 0x2, P4 ;  /* 0x0000000038c77211 */ /* 0x000fe200020f16ff */
[----:B------:R-:W-:Y:S01]  /*2b060*/  IMAD.MOV.U32 R224, RZ, RZ, R180 ;  /* 0x000000ffffe07224 */ /* 0x000fe200078e00b4 */
[-C--:B------:R-:W-:Y:S01]  /*2b070*/  LEA R184, P3, R49, R2.reuse, 0x2 ;  /* 0x0000000231b87211 */ /* 0x080fe200078610ff */
[----:B------:R-:W-:Y:S01]  /*2b080*/  IMAD.MOV.U32 R65, RZ, RZ, R185 ;  /* 0x000000ffff417224 */ /* 0x000fe200078e00b9 */
[----:B------:R-:W-:Y:S01]  /*2b090*/  LEA R186, P4, R50, R2, 0x2 ;  /* 0x0000000232ba7211 */ /* 0x000fe200078810ff */
[----:B------:R-:W-:Y:S01]  /*2b0a0*/  IMAD.MOV.U32 R73, RZ, RZ, R178 ;  /* 0x000000ffff497224 */ /* 0x000fe200078e00b2 */
[----:B------:R-:W-:Y:S01]  /*2b0b0*/  LEA.HI.X.SX32 R195, R54, R0, 0x2, P5 ;  /* 0x0000000036c37211 */ /* 0x000fe200028f16ff */
        /* <DEDUP_REMOVED lines=11> */
[-C--:B------:R-:W-:Y:S01]  /*2b170*/  LEA.HI.X.SX32 R189, R51, R0.reuse, 0x2, P0 ;  /* 0x0000000033bd7211 */ /* 0x080fe200000f16ff */
[----:B------:R-:W-:Y:S01]  /*2b180*/  IMAD.MOV.U32 R226, RZ, RZ, R181 ;  /* 0x000000ffffe27224 */ /* 0x000fe200078e00b5 */
[----:B------:R-:W-:Y:S01]  /*2b190*/  LEA.HI.X.SX32 R185, R49, R0, 0x2, P3 ;  /* 0x0000000031b97211 */ /* 0x000fe200018f16ff */
[----:B------:R-:W-:Y:S01]  /*2b1a0*/  IMAD.MOV.U32 R67, RZ, RZ, R170 ;  /* 0x000000ffff437224 */ /* 0x000fe200078e00aa */
[----:B------:R-:W-:Y:S01]  /*2b1b0*/  LEA R176, P0, R45, R2, 0x2 ;  /* 0x000000022db07211 */ /* 0x000fe200078010ff */
[----:B------:R-:W-:Y:S01]  /*2b1c0*/  IMAD.MOV.U32 R71, RZ, RZ, R179 ;  /* 0x000000ffff477224 */ /* 0x000fe200078e00b3 */
[----:B------:R-:W-:Y:S01]  /*2b1d0*/  LEA.HI.X.SX32 R187, R50, R0, 0x2, P4 ;  /* 0x0000000032bb7211 */ /* 0x000fe200020f16ff */
[----:B------:R-:W-:Y:S01]  /*2b1e0*/  IMAD.MOV.U32 R221, RZ, RZ, R168 ;  /* 0x000000ffffdd7224 */ /* 0x000fe200078e00a8 */
[-C--:B------:R-:W-:Y:S01]  /*2b1f0*/  LEA R172, P3, R43, R2.reuse, 0x2 ;  /* 0x000000022bac7211 */ /* 0x080fe200078610ff */
[----:B------:R-:W-:Y:S01]  /*2b200*/  IMAD R238, R242, UR11, RZ ;  /* 0x0000000bf2ee7c24 */ /* 0x000fe2000f8e02ff */
[----:B------:R-:W-:Y:S01]  /*2b210*/  LEA R174, P4, R44, R2, 0x2 ;  /* 0x000000022cae7211 */ /* 0x000fe200078810ff */
[----:B------:R-:W-:Y:S01]  /*2b220*/  IMAD.MOV.U32 R231, RZ, RZ, R177 ;  /* 0x000000ffffe77224 */ /* 0x000fe200078e00b1 */
[----:B------:R-:W-:Y:S01]  /*2b230*/  LEA.HI.X.SX32 R183, R48, R0, 0x2, P5 ;  /* 0x0000000030b77211 */ /* 0x000fe200028f16ff */
[----:B------:R-:W-:Y:S01]  /*2b240*/  IMAD.MOV.U32 R232, RZ, RZ, R173 ;  /* 0x000000ffffe87224 */ /* 0x000fe200078e00ad */
[----:B------:R-:W-:Y:S01]  /*2b250*/  LEA R170, P5, R42, R2, 0x2 ;  /* 0x000000022aaa7211 */ /* 0x000fe200078a10ff */
[----:B------:R-:W-:Y:S01]  /*2b260*/  IMAD.MOV.U32 R72, RZ, RZ, R166 ;  /* 0x000000ffff487224 */ /* 0x000fe200078e00a6 */
[----:B------:R-:W-:Y:S01]  /*2b270*/  LEA.HI.X.SX32 R181, R47, R0, 0x2, P2 ;  /* 0x000000002fb57211 */ /* 0x000fe200010f16ff */
[----:B------:R-:W-:Y:S01]  /*2b280*/  IMAD R237, R243, UR10, RZ ;  /* 0x0000000af3ed7c24 */ /* 0x000fe2000f8e02ff */
        /* <DEDUP_REMOVED lines=15> */
[----:B------:R-:W-:Y:S01]  /*2b380*/  IMAD.MOV.U32 R220, RZ, RZ, R163 ;  /* 0x000000ffffdc7224 */ /* 0x000fe200078e00a3 */
[----:B------:R-:W-:Y:S01]  /*2b390*/  LEA R162, P4, R69, R2, 0x2 ;  /* 0x0000000245a27211 */ /* 0x000fe200078810ff */
[----:B------:R-:W-:Y:S01]  /*2b3a0*/  IMAD R86, R86, UR4, RZ ;  /* 0x0000000456567c24 */ /* 0x000fe2000f8e02ff */
[----:B------:R-:W-:Y:S01]  /*2b3b0*/  LEA.HI.X.SX32 R171, R42, R0, 0x2, P5 ;  /* 0x000000002aab7211 */ /* 0x000fe200028f16ff */
[----:B------:R1:W-:Y:S01]  /*2b3c0*/  STL.64 [R1+0x58f8], R214 ;  /* 0x0058f8d601007387 */ /* 0x0003e20000100a00 */
[----:B------:R-:W-:Y:S01]  /*2b3d0*/  LEA R54, P6, R37, R2, 0x2 ;  /* 0x0000000225367211 */ /* 0x000fe200078c10ff */
[----:B------:R-:W-:Y:S01]  /*2b3e0*/  ULDC UR4, c[0x0][0x240] ;  /* 0x0000900000047ab9 */ /* 0x000fe20000000800 */
[----:B------:R-:W-:Y:S01]  /*2b3f0*/  LEA.HI.X.SX32 R169, R41, R0, 0x2, P2 ;  /* 0x0000000029a97211 */ /* 0x000fe200010f16ff */
[----:B------:R-:W-:Y:S01]  /*2b400*/  IMAD R241, R241, UR12, RZ ;  /* 0x0000000cf1f17c24 */ /* 0x000fe2000f8e02ff */
[----:B------:R-:W-:Y:S01]  /*2b410*/  LEA R56, P5, R36, R2, 0x2 ;  /* 0x0000000224387211 */ /* 0x000fe200078a10ff */
[----:B------:R-:W-:Y:S01]  /*2b420*/  IMAD R236, R236, UR17, RZ ;  /* 0x00000011ecec7c24 */ /* 0x000fe2000f8e02ff */
        /* <DEDUP_REMOVED lines=11> */
[----:B------:R-:W2:Y:S01]  /*2b4e0*/  S2UR UR5, SR_CgaCtaId ;  /* 0x00000000000579c3 */ /* 0x000ea20000008800 */
[-C--:B------:R-:W-:Y:S01]  /*2b4f0*/  LEA.HI.X.SX32 R163, R69, R0.reuse, 0x2, P4 ;  /* 0x0000000045a37211 */ /* 0x080fe200020f16ff */
[----:B------:R-:W-:Y:S01]  /*2b500*/  ULDC.64 UR6, c[0x0][0x210] ;  /* 0x0000840000067ab9 */ /* 0x000fe20000000a00 */
[----:B------:R-:W-:-:S02]  /*2b510*/  LEA.HI.X.SX32 R55, R37, R0, 0x2, P6 ;  /* 0x0000000025377211 */ /* 0x000fc400030f16ff */
[----:B-1----:R-:W-:Y:S02]  /*2b520*/  LEA R214, P4, R32, R2, 0x2 ;  /* 0x0000000220d67211 */ /* 0x002fe400078810ff */
[----:B------:R-:W-:Y:S02]  /*2b530*/  LEA.HI.X.SX32 R57, R36, R0, 0x2, P5 ;  /* 0x0000000024397211 */ /* 0x000fe400028f16ff */
[----:B------:R-:W-:Y:S02]  /*2b540*/  LEA R44, P3, R31, R2, 0x2 ;  /* 0x000000021f2c7211 */ /* 0x000fe400078610ff */
[----:B------:R-:W-:Y:S01]  /*2b550*/  LEA.HI.X.SX32 R59, R35, R0, 0x2, P2 ;  /* 0x00000000233b7211 */ /* 0x000fe200010f16ff */
[----:B------:R-:W-:Y:S01]  /*2b560*/  STL.64 [R1+0xc50], R52 ;  /* 0x000c503401007387 */ /* 0x000fe20000100a00 */
[----:B------:R-:W-:Y:S02]  /*2b570*/  LEA R42, P6, R30, R2, 0x2 ;  /* 0x000000021e2a7211 */ /* 0x000fe400078c10ff */
[----:B------:R-:W-:Y:S01]  /*2b580*/  LEA.HI.X.SX32 R61, R34, R0, 0x2, P1 ;  /* 0x00000000223d7211 */ /* 0x000fe200008f16ff */
[----:B------:R-:W-:Y:S01]  /*2b590*/  STL.64 [R1+0xc48], R54 ;  /* 0x000c483601007387 */ /* 0x000fe20000100a00 */
[----:B------:R-:W-:-:S02]  /*2b5a0*/  LEA R40, P5, R29, R2, 0x2 ;  /* 0x000000021d287211 */ /* 0x000fc400078a10ff */
[----:B------:R-:W-:Y:S01]  /*2b5b0*/  LEA.HI.X.SX32 R63, R33, R0, 0x2, P0 ;  /* 0x00000000213f7211 */ /* 0x000fe200000f16ff */
[----:B------:R-:W-:Y:S01]  /*2b5c0*/  STL.64 [R1+0xc40], R56 ;  /* 0x000c403801007387 */ /* 0x000fe20000100a00 */
[----:B------:R-:W-:Y:S02]  /*2b5d0*/  LEA R38, P2, R28, R2, 0x2 ;  /* 0x000000021c267211 */ /* 0x000fe400078410ff */
[----:B------:R-:W-:Y:S01]  /*2b5e0*/  LEA.HI.X.SX32 R215, R32, R0, 0x2, P4 ;  /* 0x0000000020d77211 */ /* 0x000fe200020f16ff */
[----:B------:R-:W-:Y:S01]  /*2b5f0*/  STL.64 [R1+0xc38], R58 ;  /* 0x000c383a01007387 */ /* 0x000fe20000100a00 */
[----:B------:R-:W-:Y:S02]  /*2b600*/  LEA R36, P1, R27, R2, 0x2 ;  /* 0x000000021b247211 */ /* 0x000fe400078210ff */
[----:B------:R-:W-:Y:S01]  /*2b610*/  LEA.HI.X.SX32 R45, R31, R0, 0x2, P3 ;  /* 0x000000001f2d7211 */ /* 0x000fe200018f16ff */
[----:B------:R-:W-:Y:S01]  /*2b620*/  STL.64 [R1+0xc30], R60 ;  /* 0x000c303c01007387 */ /* 0x000fe20000100a00 */
[----:B------:R-:W-:-:S02]  /*2b630*/  LEA R34, P0, R26, R2, 0x2 ;  /* 0x000000021a227211 */ /* 0x000fc400078010ff */
[-C--:B------:R-:W-:Y:S01]  /*2b640*/  LEA.HI.X.SX32 R43, R30, R0.reuse, 0x2, P6 ;  /* 0x000000001e2b7211 */ /* 0x080fe200030f16ff */
[----:B------:R-:W-:Y:S01]  /*2b650*/  STL.64 [R1+0xc28], R62 ;  /* 0x000c283e01007387 */ /* 0x000fe20000100a00 */
[-C--:B------:R-:W-:Y:S02]  /*2b660*/  LEA.HI.X.SX32 R41, R29, R0.reuse, 0x2, P5 ;  /* 0x000000001d297211 */ /* 0x080fe400028f16ff */
[-C--:B------:R-:W-:Y:S01]  /*2b670*/  LEA.HI.X.SX32 R39, R28, R0.reuse, 0x2, P2 ;  /* 0x000000001c277211 */ /* 0x080fe200010f16ff */
[----:B------:R-:W-:Y:S01]  /*2b680*/  STL.64 [R1+0xc20], R214 ;  /* 0x000c20d601007387 */ /* 0x000fe20000100a00 */
[----:B------:R-:W-:Y:S02]  /*2b690*/  LEA.HI.X.SX32 R37, R27, R0, 0x2, P1 ;  /* 0x000000001b257211 */ /* 0x000fe400008f16ff */
[----:B------:R-:W-:Y:S01]  /*2b6a0*/  LEA R46, P4, R25, R2, 0x2 ;  /* 0x00000002192e7211 */ /* 0x000fe200078810ff */
[----:B------:R1:W-:Y:S01]  /*2b6b0*/  STL.64 [R1+0xc18], R44 ;  /* 0x000c182c01007387 */ /* 0x0003e20000100a00 */
[----:B------:R-:W-:-:S03]  /*2b6c0*/  LEA.HI.X.SX32 R35, R26, R0, 0x2, P0 ;  /* 0x000000001a237211 */ /* 0x000fc600000f16ff */
[----:B------:R3:W-:Y:S01]  /*2b6d0*/  STL.64 [R1+0xc10], R42 ;  /* 0x000c102a01007387 */ /* 0x0007e20000100a00 */
[----:B------:R-:W-:-:S03]  /*2b6e0*/  LEA.HI.X.SX32 R47, R25, R0, 0x2, P4 ;  /* 0x00000000192f7211 */ /* 0x000fc600020f16ff */
[----:B------:R4:W-:Y:S01]  /*2b6f0*/  STL.64 [R1+0xc08], R40 ;  /* 0x000c082801007387 */ /* 0x0009e20000100a00 */
[----:B-1----:R-:W-:-:S03]  /*2b700*/  LEA R44, P3, R24, R2, 0x2 ;  /* 0x00000002182c7211 */ /* 0x002fc600078610ff */
[----:B------:R1:W-:Y:S01]  /*2b710*/  STL.64 [R1+0xc00], R38 ;  /* 0x000c002601007387 */ /* 0x0003e20000100a00 */
[----:B---3--:R-:W-:-:S03]  /*2b720*/  LEA R42, P6, R23, R2, 0x2 ;  /* 0x00000002172a7211 */ /* 0x008fc600078c10ff */
[----:B------:R3:W-:Y:S01]  /*2b730*/  STL.64 [R1+0xbf8], R36 ;  /* 0x000bf82401007387 */ /* 0x0007e20000100a00 */
[----:B------:R-:W-:Y:S02]  /*2b740*/  LEA.HI.X.SX32 R45, R24, R0, 0x2, P3 ;  /* 0x00000000182d7211 */ /* 0x000fe400018f16ff */
[----:B----4-:R-:W-:Y:S01]  /*2b750*/  LEA R40, P5, R22, R2, 0x2 ;  /* 0x0000000216287211 */ /* 0x010fe200078a10ff */
[----:B------:R4:W-:Y:S01]  /*2b760*/  STL.64 [R1+0xbf0], R34 ;  /* 0x000bf02201007387 */ /* 0x0009e20000100a00 */
[----:B------:R-:W-:Y:S02]  /*2b770*/  LEA.HI.X.SX32 R43, R23, R0, 0x2, P6 ;  /* 0x00000000172b7211 */ /* 0x000fe400030f16ff */
[-C--:B-1----:R-:W-:Y:S02]  /*2b780*/  LEA R38, P2, R21, R2.reuse, 0x2 ;  /* 0x0000000215267211 */ /* 0x082fe400078410ff */
[-C--:B------:R-:W-:Y:S02]  /*2b790*/  LEA R32, P4, R18, R2.reuse, 0x2 ;  /* 0x0000000212207211 */ /* 0x080fe400078810ff */
[----:B---3--:R-:W-:-:S02]  /*2b7a0*/  LEA R36, P1, R20, R2, 0x2 ;  /* 0x0000000214247211 */ /* 0x008fc400078210ff */
[----:B------:R-:W-:Y:S02]  /*2b7b0*/  LEA.HI.X.SX32 R41, R22, R0, 0x2, P5 ;  /* 0x0000000016297211 */ /* 0x000fe400028f16ff */
[-C--:B----4-:R-:W-:Y:S01]  /*2b7c0*/  LEA R34, P0, R19, R2.reuse, 0x2 ;  /* 0x0000000213227211 */ /* 0x090fe200078010ff */
        /* <DEDUP_REMOVED lines=10> */
[----:B------:R-:W-:Y:S02]  /*2b870*/  LEA.HI.X.SX32 R33, R18, R0, 0x2, P4 ;  /* 0x0000000012217211 */ /* 0x000fe400020f16ff */
[----:B------:R-:W-:Y:S01]  /*2b880*/  LEA R24, P2, R14, R2, 0x2 ;  /* 0x000000020e187211 */ /* 0x000fe200078410ff */
[----:B------:R-:W-:Y:S01]  /*2b890*/  STL.64 [R1+0xbc8], R38 ;  /* 0x000bc82601007387 */ /* 0x000fe20000100a00 */
[-C--:B------:R-:W-:Y:S02]  /*2b8a0*/  LEA.HI.X.SX32 R31, R17, R0.reuse, 0x2, P3 ;  /* 0x00000000111f7211 */ /* 0x080fe400018f16ff */
[----:B------:R-:W-:Y:S01]  /*2b8b0*/  LEA.HI.X.SX32 R29, R16, R0, 0x2, P6 ;  /* 0x00000000101d7211 */ /* 0x000fe200030f16ff */
[----:B------:R-:W-:Y:S01]  /*2b8c0*/  STL.64 [R1+0xbc0], R36 ;  /* 0x000bc02401007387 */ /* 0x000fe20000100a00 */
[----:B------:R-:W-:-:S02]  /*2b8d0*/  LEA R22, P1, R13, R2, 0x2 ;  /* 0x000000020d167211 */ /* 0x000fc400078210ff */
[----:B------:R-:W-:Y:S01]  /*2b8e0*/  LEA.HI.X.SX32 R27, R15, R0, 0x2, P5 ;  /* 0x000000000f1b7211 */ /* 0x000fe200028f16ff */
[----:B------:R-:W-:Y:S01]  /*2b8f0*/  STL.64 [R1+0xbb8], R34 ;  /* 0x000bb82201007387 */ /* 0x000fe20000100a00 */
[----:B------:R-:W-:Y:S02]  /*2b900*/  LEA R20, P0, R12, R2, 0x2 ;  /* 0x000000020c147211 */ /* 0x000fe400078010ff */
[-C--:B------:R-:W-:Y:S01]  /*2b910*/  LEA.HI.X.SX32 R25, R14, R0.reuse, 0x2, P2 ;  /* 0x000000000e197211 */ /* 0x080fe200010f16ff */
        /* <DEDUP_REMOVED lines=8> */
[----:B------:R-:W3:Y:S01]  /*2b9a0*/  LDL.LU R50, [R1] ;  /* 0x0000000001327983 */ /* 0x000ee20000300800 */
[----:B------:R-:W-:Y:S02]  /*2b9b0*/  LEA.HI.X.SX32 R33, R11, R0, 0x2, P4 ;  /* 0x000000000b217211 */ /* 0x000fe400020f16ff */
[----:B----4-:R-:W-:Y:S01]  /*2b9c0*/  LEA R28, P6, R9, R2, 0x2 ;  /* 0x00000002091c7211 */ /* 0x010fe200078c10ff */
[----:B------:R4:W-:Y:S01]  /*2b9d0*/  STL.64 [R1+0xb90], R24 ;  /* 0x000b901801007387 */ /* 0x0009e20000100a00 */
[----:B------:R-:W-:-:S03]  /*2b9e0*/  LEA.HI.X.SX32 R31, R10, R0, 0x2, P3 ;  /* 0x000000000a1f7211 */ /* 0x000fc600018f16ff */
[----:B------:R-:W2:Y:S01]  /*2b9f0*/  LDL.LU R51, [R1+0x10] ;  /* 0x0000100001337983 */ /* 0x000ea20000300800 */
[----:B------:R-:W-:-:S03]  /*2ba00*/  LEA.HI.X.SX32 R29, R9, R0, 0x2, P6 ;  /* 0x00000000091d7211 */ /* 0x000fc600030f16ff */
[----:B------:R4:W-:Y:S04]  /*2ba10*/  STL.64 [R1+0xb88], R22 ;  /* 0x000b881601007387 */ /* 0x0009e80000100a00 */
[----:B------:R-:W2:Y:S04]  /*2ba20*/  LDL.LU R52, [R1+0x18] ;  /* 0x0000180001347983 */ /* 0x000ea80000300800 */
[----:B------:R4:W-:Y:S04]  /*2ba30*/  STL.64 [R1+0xb80], R20 ;  /* 0x000b801401007387 */ /* 0x0009e80000100a00 */
[----:B------:R-:W2:Y:S04]  /*2ba40*/  LDL.LU R53, [R1+0x20] ;  /* 0x0000200001357983 */ /* 0x000ea80000300800 */
[----:B------:R-:W-:Y:S04]  /*2ba50*/  STL.64 [R1+0xb78], R32 ;  /* 0x000b782001007387 */ /* 0x000fe80000100a00 */
[----:B------:R-:W2:Y:S04]  /*2ba60*/  LDL.LU R54, [R1+0x30] ;  /* 0x0000300001367983 */ /* 0x000ea80000300800 */
[----:B------:R-:W-:Y:S04]  /*2ba70*/  STL.64 [R1+0xb70], R30 ;  /* 0x000b701e01007387 */ /* 0x000fe80000100a00 */
[----:B------:R-:W2:Y:S04]  /*2ba80*/  LDL.LU R55, [R1+0x3c] ;  /* 0x00003c0001377983 */ /* 0x000ea80000300800 */
[----:B------:R-:W-:Y:S04]  /*2ba90*/  STL.64 [R1+0xb68], R28 ;  /* 0x000b681c01007387 */ /* 0x000fe80000100a00 */
[----:B------:R-:W2:Y:S01]  /*2baa0*/  LDL.LU R64, [R1+0x50] ;  /* 0x0000500001407983 */ /* 0x000ea20000300800 */
[----:B-1----:R-:W-:-:S02]  /*2bab0*/  LEA R26, P5, R8, R2, 0x2 ;  /* 0x00000002081a7211 */ /* 0x002fc400078a10ff */
[-C--:B----4-:R-:W-:Y:S02]  /*2bac0*/  LEA R24, P2, R7, R2.reuse, 0x2 ;  /* 0x0000000207187211 */ /* 0x090fe400078410ff */
[----:B------:R-:W-:Y:S02]  /*2bad0*/  LEA R22, P1, R6, R2, 0x2 ;  /* 0x0000000206167211 */ /* 0x000fe400078210ff */
[----:B------:R-:W-:Y:S02]  /*2bae0*/  LEA.HI.X.SX32 R27, R8, R0, 0x2, P5 ;  /* 0x00000000081b7211 */ /* 0x000fe400028f16ff */
[----:B------:R-:W-:Y:S02]  /*2baf0*/  LEA R20, P0, R5, R2, 0x2 ;  /* 0x0000000205147211 */ /* 0x000fe400078010ff */
[----:B------:R-:W-:Y:S01]  /*2bb00*/  LEA.HI.X.SX32 R25, R7, R0, 0x2, P2 ;  /* 0x0000000007197211 */ /* 0x000fe200010f16ff */
[----:B------:R-:W-:Y:S01]  /*2bb10*/  STL.64 [R1+0xb60], R26 ;  /* 0x000b601a01007387 */ /* 0x000fe20000100a00 */
[----:B------:R-:W-:-:S02]  /*2bb20*/  LEA R18, P4, R4, R2, 0x2 ;  /* 0x0000000204127211 */ /* 0x000fc400078810ff */
[----:B------:R-:W-:Y:S01]  /*2bb30*/  LEA.HI.X.SX32 R23, R6, R0, 0x2, P1 ;  /* 0x0000000006177211 */ /* 0x000fe200008f16ff */
[----:B------:R-:W4:Y:S01]  /*2bb40*/  LDL.LU R56, [R1+0x5c] ;  /* 0x00005c0001387983 */ /* 0x000f220000300800 */
[----:B------:R-:W-:Y:S02]  /*2bb50*/  LEA R16, P3, R3, R2, 0x2 ;  /* 0x0000000203107211 */ /* 0x000fe400078610ff */
[----:B------:R-:W-:Y:S01]  /*2bb60*/  LEA.HI.X.SX32 R21, R5, R0, 0x2, P0 ;  /* 0x0000000005157211 */ /* 0x000fe200000f16ff */
[----:B------:R-:W-:Y:S01]  /*2bb70*/  STL.64 [R1+0xb58], R24 ;  /* 0x000b581801007387 */ /* 0x000fe20000100a00 */
[----:B------:R-:W-:Y:S02]  /*2bb80*/  LEA R14, P6, R74, R2, 0x2 ;  /* 0x000000024a0e7211 */ /* 0x000fe400078c10ff */
[----:B------:R-:W-:Y:S01]  /*2bb90*/  LEA.HI.X.SX32 R19, R4, R0, 0x2, P4 ;  /* 0x0000000004137211 */ /* 0x000fe200020f16ff */
[----:B------:R-:W4:Y:S01]  /*2bba0*/  LDL.LU R57, [R1+0x6c] ;  /* 0x00006c0001397983 */ /* 0x000f220000300800 */
[----:B------:R-:W-:-:S02]  /*2bbb0*/  LEA R12, P5, R76, R2, 0x2 ;  /* 0x000000024c0c7211 */ /* 0x000fc400078a10ff */
[----:B------:R-:W-:Y:S01]  /*2bbc0*/  LEA.HI.X.SX32 R17, R3, R0, 0x2, P3 ;  /* 0x0000000003117211 */ /* 0x000fe200018f16ff */
[----:B------:R-:W-:Y:S01]  /*2bbd0*/  STL.64 [R1+0xb50], R22 ;  /* 0x000b501601007387 */ /* 0x000fe20000100a00 */
[----:B------:R-:W-:-:S03]  /*2bbe0*/  LEA R10, P2, R247, R2, 0x2 ;  /* 0x00000002f70a7211 */ /* 0x000fc600078410ff */
[----:B------:R-:W4:Y:S01]  /*2bbf0*/  LDL.LU R58, [R1+0x74] ;  /* 0x00007400013a7983 */ /* 0x000f220000300800 */
[----:B------:R-:W-:-:S03]  /*2bc00*/  LEA.HI.X.SX32 R15, R74, R0, 0x2, P6 ;  /* 0x000000004a0f7211 */ /* 0x000fc600030f16ff */
[----:B------:R-:W-:Y:S01]  /*2bc10*/  STL.64 [R1+0xb48], R20 ;  /* 0x000b481401007387 */ /* 0x000fe20000100a00 */
[----:B------:R-:W-:-:S03]  /*2bc20*/  LEA R8, P1, R250, R2, 0x2 ;  /* 0x00000002fa087211 */ /* 0x000fc600078210ff */
[----:B------:R-:W4:Y:S01]  /*2bc30*/  LDL.LU R59, [R1+0x80] ;  /* 0x00008000013b7983 */ /* 0x000f220000300800 */
[----:B------:R-:W-:-:S03]  /*2bc40*/  LEA.HI.X.SX32 R13, R76, R0, 0x2, P5 ;  /* 0x000000004c0d7211 */ /* 0x000fc600028f16ff */
[----:B------:R2:W-:Y:S01]  /*2bc50*/  STL.64 [R1+0xb40], R18 ;  /* 0x000b401201007387 */ /* 0x0005e20000100a00 */
[----:B------:R-:W-:-:S03]  /*2bc60*/  LEA.HI.X.SX32 R11, R247, R0, 0x2, P2 ;  /* 0x00000000f70b7211 */ /* 0x000fc600010f16ff */
[----:B------:R-:W4:Y:S01]  /*2bc70*/  LDL.LU R60, [R1+0x8c] ;  /* 0x00008c00013c7983 */ /* 0x000f220000300800 */
[----:B------:R-:W-:-:S03]  /*2bc80*/  LEA.HI.X.SX32 R9, R250, R0, 0x2, P1 ;  /* 0x00000000fa097211 */ /* 0x000fc600008f16ff */
[----:B------:R1:W-:Y:S04]  /*2bc90*/  STL.64 [R1+0xb38], R16 ;  /* 0x000b381001007387 */ /* 0x0003e80000100a00 */
[----:B------:R-:W4:Y:S04]  /*2bca0*/  LDL.LU R61, [R1+0x98] ;  /* 0x00009800013d7983 */ /* 0x000f280000300800 */
[----:B------:R1:W-:Y:S04]  /*2bcb0*/  STL.64 [R1+0xb30], R14 ;  /* 0x000b300e01007387 */ /* 0x0003e80000100a00 */
[----:B------:R-:W4:Y:S04]  /*2bcc0*/  LDL.LU R62, [R1+0xa4] ;  /* 0x0000a400013e7983 */ /* 0x000f280000300800 */
[----:B------:R1:W-:Y:S04]  /*2bcd0*/  STL.64 [R1+0xb28], R12 ;  /* 0x000b280c01007387 */ /* 0x0003e80000100a00 */
[----:B------:R-:W4:Y:S04]  /*2bce0*/  LDL.LU R63, [R1+0xac] ;  /* 0x0000ac00013f7983 */ /* 0x000f280000300800 */
[----:B------:R1:W-:Y:S04]  /*2bcf0*/  STL.64 [R1+0xb20], R10 ;  /* 0x000b200a01007387 */ /* 0x0003e80000100a00 */
[----:B------:R-:W4:Y:S04]  /*2bd00*/  LDL.LU R214, [R1+0xbc] ;  /* 0x0000bc0001d67983 */ /* 0x000f280000300800 */
[----:B------:R1:W-:Y:S04]  /*2bd10*/  STL.64 [R1+0xb18], R8 ;  /* 0x000b180801007387 */ /* 0x0003e80000100a00 */
[----:B------:R-:W4:Y:S01]  /*2bd20*/  LDL.LU R215, [R1+0xc4] ;  /* 0x0000c40001d77983 */ /* 0x000f220000300800 */
[----:B---3--:R-:W-:-:S04]  /*2bd30*/  LEA R6, P0, R50, R2, 0x2 ;  /* 0x0000000232067211 */ /* 0x008fc800078010ff */
[----:B------:R-:W-:Y:S02]  /*2bd40*/  LEA.HI.X.SX32 R7, R50, R0, 0x2, P0 ;  /* 0x0000000032077211 */ /* 0x000fe400000f16ff */
[----:B--2---:R-:W-:-:S03]  /*2bd50*/  LEA R18, P4, R51, R2, 0x2 ;  /* 0x0000000233127211 */ /* 0x004fc600078810ff */
[----:B------:R4:W-:Y:S01]  /*2bd60*/  STL.64 [R1+0xb10], R6 ;  /* 0x000b100601007387 */ /* 0x0009e20000100a00 */
[----:B------:R-:W-:-:S03]  /*2bd70*/  LEA.HI.X.SX32 R19, R51, R0, 0x2, P4 ;  /* 0x0000000033137211 */ /* 0x000fc600020f16ff */
[----:B------:R-:W2:Y:S01]  /*2bd80*/  LDL.LU R50, [R1+0xd0] ;  /* 0x0000d00001327983 */ /* 0x000ea20000300800 */
[----:B-1----:R-:W-:-:S03]  /*2bd90*/  LEA R16, P3, R52, R2, 0x2 ;  /* 0x0000000234107211 */ /* 0x002fc600078610ff */
[----:B------:R-:W-:Y:S01]  /*2bda0*/  STL.64 [R1+0xb08], R18 ;  /* 0x000b081201007387 */ /* 0x000fe20000100a00 */
[----:B------:R-:W-:-:S03]  /*2bdb0*/  LEA.HI.X.SX32 R17, R52, R0, 0x2, P3 ;  /* 0x0000000034117211 */ /* 0x000fc600018f16ff */
[----:B------:R-:W3:Y:S01]  /*2bdc0*/  LDL.LU R51, [R1+0xdc] ;  /* 0x0000dc0001337983 */ /* 0x000ee20000300800 */
[----:B------:R-:W-:-:S03]  /*2bdd0*/  LEA R14, P6, R53, R2, 0x2 ;  /* 0x00000002350e7211 */ /* 0x000fc600078c10ff */
[----:B------:R1:W-:Y:S01]  /*2bde0*/  STL.64 [R1+0xb00], R16 ;  /* 0x000b001001007387 */ /* 0x0003e20000100a00 */
        /* <DEDUP_REMOVED lines=13> */
[----:B------:R-:W3:Y:S04]  /*2bec0*/  LDL.LU R55, [R1+0x108] ;  /* 0x0001080001377983 */ /* 0x000ee80000300800 */
[----:B------:R1:W-:Y:S04]  /*2bed0*/  STL.64 [R1+0xae0], R8 ;  /* 0x000ae00801007387 */ /* 0x0003e80000100a00 */
[----:B------:R-:W3:Y:S01]  /*2bee0*/  LDL.LU R64, [R1+0x114] ;  /* 0x0001140001407983 */ /* 0x000ee20000300800 */
[----:B----4-:R-:W-:-:S04]  /*2bef0*/  LEA R6, P0, R56, R2, 0x2 ;  /* 0x0000000238067211 */ /* 0x010fc800078010ff */
[----:B------:R-:W-:Y:S02]  /*2bf00*/  LEA.HI.X.SX32 R7, R56, R0, 0x2, P0 ;  /* 0x0000000038077211 */ /* 0x000fe400000f16ff */
[----:B------:R-:W-:-:S03]  /*2bf10*/  LEA R4, P4, R57, R2, 0x2 ;  /* 0x0000000239047211 */ /* 0x000fc600078810ff */
[----:B------:R4:W-:Y:S01]  /*2bf20*/  STL.64 [R1+0xad8], R6 ;  /* 0x000ad80601007387 */ /* 0x0009e20000100a00 */
[----:B------:R-:W-:-:S03]  /*2bf30*/  LEA.HI.X.SX32 R5, R57, R0, 0x2, P4 ;  /* 0x0000000039057211 */ /* 0x000fc600020f16ff */
[----:B------:R-:W3:Y:S01]  /*2bf40*/  LDL.LU R56, [R1+0x124] ;  /* 0x0001240001387983 */ /* 0x000ee20000300800 */
[----:B-1----:R-:W-:-:S03]  /*2bf50*/  LEA R16, P3, R58, R2, 0x2 ;  /* 0x000000023a107211 */ /* 0x002fc600078610ff */
        /* <DEDUP_REMOVED lines=19> */
[----:B----4-:R-:W-:-:S03]  /*2c090*/  LEA R6, P0, R63, R2, 0x2 ;  /* 0x000000023f067211 */ /* 0x010fc600078010ff */
[----:B------:R4:W-:Y:S01]  /*2c0a0*/  STL.64 [R1+0xaa8], R8 ;  /* 0x000aa80801007387 */ /* 0x0009e20000100a00 */
[----:B------:R-:W-:-:S03]  /*2c0b0*/  LEA.HI.X.SX32 R7, R63, R0, 0x2, P0 ;  /* 0x000000003f077211 */ /* 0x000fc600000f16ff */
[----:B------:R-:W4:Y:S01]  /*2c0c0*/  LDL.LU R62, [R1+0x15c] ;  /* 0x00015c00013e7983 */ /* 0x000f220000300800 */
[----:B-1----:R-:W-:-:S03]  /*2c0d0*/  LEA R4, P4, R214, R2, 0x2 ;  /* 0x00000002d6047211 */ /* 0x002fc600078810ff */
[----:B------:R1:W-:Y:S01]  /*2c0e0*/  STL.64 [R1+0xaa0], R6 ;  /* 0x000aa00601007387 */ /* 0x0003e20000100a00 */
[----:B------:R-:W-:-:S03]  /*2c0f0*/  LEA.HI.X.SX32 R5, R214, R0, 0x2, P4 ;  /* 0x00000000d6057211 */ /* 0x000fc600020f16ff */
[----:B------:R-:W4:Y:S01]  /*2c100*/  LDL.LU R63, [R1+0x160] ;  /* 0x00016000013f7983 */ /* 0x000f220000300800 */
[----:B------:R-:W-:-:S03]  /*2c110*/  LEA R16, P3, R215, R2, 0x2 ;  /* 0x00000002d7107211 */ /* 0x000fc600078610ff */
[----:B------:R1:W-:Y:S01]  /*2c120*/  STL.64 [R1+0xa98], R4 ;  /* 0x000a980401007387 */ /* 0x0003e20000100a00 */
[----:B------:R-:W-:-:S03]  /*2c130*/  LEA.HI.X.SX32 R17, R215, R0, 0x2, P3 ;  /* 0x00000000d7117211 */ /* 0x000fc600018f16ff */
[----:B------:R-:W4:Y:S04]  /*2c140*/  LDL.LU R214, [R1+0x168] ;  /* 0x0001680001d67983 */ /* 0x000f280000300800 */
[----:B------:R1:W-:Y:S04]  /*2c150*/  STL.64 [R1+0xa90], R16 ;  /* 0x000a901001007387 */ /* 0x0003e80000100a00 */
[----:B------:R-:W4:Y:S01]  /*2c160*/  LDL.LU R215, [R1+0x170] ;  /* 0x0001700001d77983 */ /* 0x000f220000300800 */
[----:B--2---:R-:W-:-:S04]  /*2c170*/  LEA R14, P6, R50, R2, 0x2 ;  /* 0x00000002320e7211 */ /* 0x004fc800078c10ff */
[----:B------:R-:W-:Y:S02]  /*2c180*/  LEA.HI.X.SX32 R15, R50, R0, 0x2, P6 ;  /* 0x00000000320f7211 */ /* 0x000fe400030f16ff */
[----:B---3--:R-:W-:-:S03]  /*2c190*/  LEA R12, P5, R51, R2, 0x2 ;  /* 0x00000002330c7211 */ /* 0x008fc600078a10ff */
        /* <DEDUP_REMOVED lines=25> */
[----:B--2---:R-:W-:-:S04]  /*2c330*/  LEA R14, P6, R56, R2, 0x2 ;  /* 0x00000002380e7211 */ /* 0x004fc800078c10ff */
[----:B------:R-:W-:Y:S02]  /*2c340*/  LEA.HI.X.SX32 R15, R56, R0, 0x2, P6 ;  /* 0x00000000380f7211 */ /* 0x000fe400030f16ff */
        /* <DEDUP_REMOVED lines=24> */
[----:B--2---:R-:W-:-:S03]  /*2c4d0*/  LEA R14, P6, R63, R2, 0x2 ;  /* 0x000000023f0e7211 */ /* 0x004fc600078c10ff */
[----:B------:R2:W-:Y:S01]  /*2c4e0*/  STL.64 [R1+0xa20], R16 ;  /* 0x000a201001007387 */ /* 0x0005e20000100a00 */
[----:B------:R-:W-:-:S03]  /*2c4f0*/  LEA.HI.X.SX32 R15, R63, R0, 0x2, P6 ;  /* 0x000000003f0f7211 */ /* 0x000fc600030f16ff */
[----:B------:R-:W2:Y:S01]  /*2c500*/  LDL.LU R62, [R1+0x208] ;  /* 0x00020800013e7983 */ /* 0x000ea20000300800 */
[----:B----4-:R-:W-:-:S03]  /*2c510*/  LEA R12, P5, R214, R2, 0x2 ;  /* 0x00000002d60c7211 */ /* 0x010fc600078a10ff */
[----:B------:R4:W-:Y:S01]  /*2c520*/  STL.64 [R1+0xa18], R14 ;  /* 0x000a180e01007387 */ /* 0x0009e20000100a00 */
[----:B------:R-:W-:-:S03]  /*2c530*/  LEA.HI.X.SX32 R13, R214, R0, 0x2, P5 ;  /* 0x00000000d60d7211 */ /* 0x000fc600028f16ff */
[----:B------:R-:W4:Y:S01]  /*2c540*/  LDL.LU R63, [R1+0x214] ;  /* 0x00021400013f7983 */ /* 0x000f220000300800 */
[----:B-1----:R-:W-:-:S03]  /*2c550*/  LEA R10, P2, R215, R2, 0x2 ;  /* 0x00000002d70a7211 */ /* 0x002fc600078410ff */
[----:B------:R1:W-:Y:S01]  /*2c560*/  STL.64 [R1+0xa10], R12 ;  /* 0x000a100c01007387 */ /* 0x0003e20000100a00 */
[----:B------:R-:W-:-:S03]  /*2c570*/  LEA.HI.X.SX32 R11, R215, R0, 0x2, P2 ;  /* 0x00000000d70b7211 */ /* 0x000fc600010f16ff */
[----:B------:R-:W4:Y:S04]  /*2c580*/  LDL.LU R214, [R1+0x21c] ;  /* 0x00021c0001d67983 */ /* 0x000f280000300800 */
[----:B------:R1:W-:Y:S04]  /*2c590*/  STL.64 [R1+0xa08], R10 ;  /* 0x000a080a01007387 */ /* 0x0003e80000100a00 */
[----:B------:R-:W4:Y:S01]  /*2c5a0*/  LDL.LU R215, [R1+0x228] ;  /* 0x0002280001d77983 */ /* 0x000f220000300800 */
[----:B---3--:R-:W-:-:S04]  /*2c5b0*/  LEA R8, P1, R50, R2, 0x2 ;  /* 0x0000000232087211 */ /* 0x008fc800078210ff */
[----:B------:R-:W-:Y:S02]  /*2c5c0*/  LEA.HI.X.SX32 R9, R50, R0, 0x2, P1 ;  /* 0x0000000032097211 */ /* 0x000fe400008f16ff */
        /* <DEDUP_REMOVED lines=47> */
[----:B------:R-:W4:Y:S01]  /*2c8c0*/  LDL.LU R60, [R1+0x2a4] ;  /* 0x0002a400013c7983 */ /* 0x000f220000300800 */
[----:B------:R-:W-:-:S03]  /*2c8d0*/  LEA R10, P2, R62, R2, 0x2 ;  /* 0x000000023e0a7211 */ /* 0x000fc600078410ff */
[----:B------:R1:W-:Y:S01]  /*2c8e0*/  STL.64 [R1+0x9a0], R12 ;  /* 0x0009a00c01007387 */ /* 0x0003e20000100a00 */
[----:B------:R-:W-:-:S03]  /*2c8f0*/  LEA.HI.X.SX32 R11, R62, R0, 0x2, P2 ;  /* 0x000000003e0b7211 */ /* 0x000fc600010f16ff */
[----:B------:R-:W4:Y:S01]  /*2c900*/  LDL.LU R61, [R1+0x2b0] ;  /* 0x0002b000013d7983 */ /* 0x000f220000300800 */
[----:B---3--:R-:W-:-:S03]  /*2c910*/  LEA R8, P1, R63, R2, 0x2 ;  /* 0x000000023f087211 */ /* 0x008fc600078210ff */
        /* <DEDUP_REMOVED lines=10> */
[----:B------:R-:W4:Y:S04]  /*2c9c0*/  LDL.LU R214, [R1+0x2d0] ;  /* 0x0002d00001d67983 */ /* 0x000f280000300800 */
[----:B------:R4:W-:Y:S04]  /*2c9d0*/  STL.64 [R1+0x980], R4 ;  /* 0x0009800401007387 */ /* 0x0009e80000100a00 */
[----:B------:R-:W4:Y:S01]  /*2c9e0*/  LDL.LU R215, [R1+0x2dc] ;  /* 0x0002dc0001d77983 */ /* 0x000f220000300800 */
[----:B-1----:R-:W-:-:S04]  /*2c9f0*/  LEA R16, P3, R50, R2, 0x2 ;  /* 0x0000000232107211 */ /* 0x002fc800078610ff */
[----:B------:R-:W-:Y:S02]  /*2ca00*/  LEA.HI.X.SX32 R17, R50, R0, 0x2, P3 ;  /* 0x0000000032117211 */ /* 0x000fe400018f16ff */
        /* <DEDUP_REMOVED lines=52> */
[----:B-1----:R-:W-:-:S03]  /*2cd50*/  LEA R16, P3, R63, R2, 0x2 ;  /* 0x000000023f107211 */ /* 0x002fc600078610ff */
        /* <DEDUP_REMOVED lines=10> */
[----:B------:R-:W2:Y:S04]  /*2ce00*/  LDL.LU R214, [R1+0x384] ;  /* 0x0003840001d67983 */ /* 0x000ea80000300800 */
[----:B------:R2:W-:Y:S04]  /*2ce10*/  STL.64 [R1+0x8f8], R12 ;  /* 0x0008f80c01007387 */ /* 0x0005e80000100a00 */
[----:B------:R-:W2:Y:S01]  /*2ce20*/  LDL.LU R215, [R1+0x38c] ;  /* 0x00038c0001d77983 */ /* 0x000ea20000300800 */
[----:B----4-:R-:W-:-:S04]  /*2ce30*/  LEA R10, P2, R50, R2, 0x2 ;  /* 0x00000002320a7211 */ /* 0x010fc800078410ff */
        /* <DEDUP_REMOVED lines=21> */
[----:B------:R-:W-:-:S03]  /*2cf90*/  LEA R12, P5, R64, R2, 0x2 ;  /* 0x00000002400c7211 */ /* 0x000fc600078a10ff */
        /* <DEDUP_REMOVED lines=26> */
[----:B------:R-:W2:Y:S01]  /*2d140*/  LDL.LU R60, [R1+0x408] ;  /* 0x00040800013c7983 */ /* 0x000ea20000300800 */
[----:B------:R-:W-:-:S03]  /*2d150*/  LEA R12, P5, R62, R2, 0x2 ;  /* 0x000000023e0c7211 */ /* 0x000fc600078a10ff */
        /* <DEDUP_REMOVED lines=540> */
[----:B------:R-:W2:Y:S01]  /*2f320*/  LDL.LU R59, [R1+0xb8] ;  /* 0x0000b800013b7983 */ /* 0x000ea20000300800 */
[----:B------:R-:W-:Y:S02]  /*2f330*/  LEA.HI.X.SX32 R9, R61, R0, 0x2, P1 ;  /* 0x000000003d097211 */ /* 0x000fe400008f16ff */
[C---:B------:R-:W-:Y:S01]  /*2f340*/  LEA R6, P0, R62.reuse, R2, 0x2 ;  /* 0x000000023e067211 */ /* 0x040fe200078010ff */
[----:B------:R2:W-:Y:S03]  /*2f350*/  STL.64 [R1+0x450], R10 ;  /* 0x0004500a01007387 */ /* 0x0005e60000100a00 */
[----:B------:R-:W-:Y:S01]  /*2f360*/  LEA.HI.X.SX32 R7, R62, R0, 0x2, P0 ;  /* 0x000000003e077211 */ /* 0x000fe200000f16ff */
        /* <DEDUP_REMOVED lines=14> */
[----:B------:R-:W3:Y:S04]  /*2f450*/  LDL.LU R214, [R1+0x9c] ;  /* 0x00009c0001d67983 */ /* 0x000ee80000300800 */
[----:B------:R3:W-:Y:S04]  /*2f460*/  STL.64 [R1+0x428], R14 ;  /* 0x0004280e01007387 */ /* 0x0007e80000100a00 */
[----:B------:R-:W3:Y:S01]  /*2f470*/  LDL.LU R215, [R1+0x94] ;  /* 0x0000940001d77983 */ /* 0x000ee20000300800 */
[----:B--2---:R-:W-:-:S04]  /*2f480*/  LEA R12, P5, R49, R2, 0x2 ;  /* 0x00000002310c7211 */ /* 0x004fc800078a10ff */
[----:B------:R-:W-:Y:S02]  /*2f490*/  LEA.HI.X.SX32 R13, R49, R0, 0x2, P5 ;  /* 0x00000000310d7211 */ /* 0x000fe400028f16ff */
[----:B------:R-:W-:-:S04]  /*2f4a0*/  LEA R10, P2, R50, R2, 0x2 ;  /* 0x00000002320a7211 */ /* 0x000fc800078410ff */
[----:B------:R-:W-:Y:S02]  /*2f4b0*/  LEA.HI.X.SX32 R11, R50, R0, 0x2, P2 ;  /* 0x00000000320b7211 */ /* 0x000fe400010f16ff */
[C---:B----4-:R-:W-:Y:S01]  /*2f4c0*/  LEA R8, P1, R51.reuse, R2, 0x2 ;  /* 0x0000000233087211 */ /* 0x050fe200078210ff */
[----:B------:R2:W-:Y:S03]  /*2f4d0*/  STL.64 [R1+0x420], R12 ;  /* 0x0004200c01007387 */ /* 0x0005e60000100a00 */
[----:B------:R-:W-:Y:S02]  /*2f4e0*/  LEA.HI.X.SX32 R9, R51, R0, 0x2, P1 ;  /* 0x0000000033097211 */ /* 0x000fe400008f16ff */
[C---:B-1----:R-:W-:Y:S01]  /*2f4f0*/  LEA R6, P0, R52.reuse, R2, 0x2 ;  /* 0x0000000234067211 */ /* 0x042fe200078010ff */
[----:B------:R1:W-:Y:S03]  /*2f500*/  STL.64 [R1+0x418], R10 ;  /* 0x0004180a01007387 */ /* 0x0003e60000100a00 */
[----:B------:R-:W-:Y:S01]  /*2f510*/  LEA.HI.X.SX32 R7, R52, R0, 0x2, P0 ;  /* 0x0000000034077211 */ /* 0x000fe200000f16ff */
[----:B------:R-:W4:Y:S01]  /*2f520*/  LDL.LU R45, [R1+0x90] ;  /* 0x00009000012d7983 */ /* 0x000f220000300800 */
[----:B---3--:R-:W-:-:S03]  /*2f530*/  LEA R4, P4, R53, R2, 0x2 ;  /* 0x0000000235047211 */ /* 0x008fc600078810ff */
        /* <DEDUP_REMOVED lines=10> */
[----:B------:R3:W-:Y:S04]  /*2f5e0*/  STL.64 [R1+0x3f8], R16 ;  /* 0x0003f81001007387 */ /* 0x0007e80000100a00 */
[----:B------:R-:W4:Y:S04]  /*2f5f0*/  LDL.LU R48, [R1+0x7c] ;  /* 0x00007c0001307983 */ /* 0x000f280000300800 */
[----:B------:R3:W-:Y:S04]  /*2f600*/  STL.64 [R1+0x3f0], R14 ;  /* 0x0003f00e01007387 */ /* 0x0007e80000100a00 */
[----:B------:R-:W4:Y:S01]  /*2f610*/  LDL.LU R64, [R1+0x78] ;  /* 0x0000780001407983 */ /* 0x000f220000300800 */
[----:B--2---:R-:W-:-:S02]  /*2f620*/  LEA R12, P5, R55, R2, 0x2 ;  /* 0x00000002370c7211 */ /* 0x004fc400078a10ff */
[C---:B-1----:R-:W-:Y:S02]  /*2f630*/  LEA R10, P2, R56.reuse, R2, 0x2 ;  /* 0x00000002380a7211 */ /* 0x042fe400078410ff */
[-C--:B------:R-:W-:Y:S02]  /*2f640*/  LEA.HI.X.SX32 R13, R55, R0.reuse, 0x2, P5 ;  /* 0x00000000370d7211 */ /* 0x080fe400028f16ff */
[----:B------:R-:W-:Y:S02]  /*2f650*/  LEA.HI.X.SX32 R11, R56, R0, 0x2, P2 ;  /* 0x00000000380b7211 */ /* 0x000fe400010f16ff */
[C---:B---3--:R-:W-:Y:S01]  /*2f660*/  LEA R8, P1, R57.reuse, R2, 0x2 ;  /* 0x0000000239087211 */ /* 0x048fe200078210ff */
[----:B------:R1:W-:Y:S03]  /*2f670*/  STL.64 [R1+0x3e8], R12 ;  /* 0x0003e80c01007387 */ /* 0x0003e60000100a00 */
[----:B------:R-:W-:-:S02]  /*2f680*/  LEA.HI.X.SX32 R9, R57, R0, 0x2, P1 ;  /* 0x0000000039097211 */ /* 0x000fc400008f16ff */
[-C--:B------:R-:W-:Y:S01]  /*2f690*/  LEA R6, P0, R58, R2.reuse, 0x2 ;  /* 0x000000023a067211 */ /* 0x080fe200078010ff */
[----:B------:R2:W-:Y:S01]  /*2f6a0*/  STL.64 [R1+0x3e0], R10 ;  /* 0x0003e00a01007387 */ /* 0x0005e20000100a00 */
[----:B------:R-:W-:-:S03]  /*2f6b0*/  LEA R4, P4, R59, R2, 0x2 ;  /* 0x000000023b047211 */ /* 0x000fc600078810ff */
[----:B------:R-:W3:Y:S01]  /*2f6c0*/  LDL.LU R49, [R1+0x70] ;  /* 0x0000700001317983 */ /* 0x000ee20000300800 */
[-C--:B------:R-:W-:Y:S02]  /*2f6d0*/  LEA.HI.X.SX32 R7, R58, R0.reuse, 0x2, P0 ;  /* 0x000000003a077211 */ /* 0x080fe400000f16ff */
[----:B------:R-:W-:Y:S01]  /*2f6e0*/  LEA.HI.X.SX32 R5, R59, R0, 0x2, P4 ;  /* 0x000000003b057211 */ /* 0x000fe200020f16ff */
[----:B------:R2:W-:Y:S04]  /*2f6f0*/  STL.64 [R1+0x3d8], R8 ;  /* 0x0003d80801007387 */ /* 0x0005e80000100a00 */
[----:B------:R-:W3:Y:S01]  /*2f700*/  LDL.LU R50, [R1+0x68] ;  /* 0x0000680001327983 */ /* 0x000ee20000300800 */
[----:B------:R-:W-:-:S03]  /*2f710*/  LEA R16, P3, R60, R2, 0x2 ;  /* 0x000000023c107211 */ /* 0x000fc600078610ff */
[----:B------:R2:W-:Y:S01]  /*2f720*/  STL.64 [R1+0x3d0], R6 ;  /* 0x0003d00601007387 */ /* 0x0005e20000100a00 */
[----:B------:R-:W-:-:S03]  /*2f730*/  LEA.HI.X.SX32 R17, R60, R0, 0x2, P3 ;  /* 0x000000003c117211 */ /* 0x000fc600018f16ff */
[----:B------:R-:W3:Y:S01]  /*2f740*/  LDL.LU R51, [R1+0x64] ;  /* 0x0000640001337983 */ /* 0x000ee20000300800 */
[----:B------:R-:W-:-:S03]  /*2f750*/  LEA R14, P6, R61, R2, 0x2 ;  /* 0x000000023d0e7211 */ /* 0x000fc600078c10ff */
[----:B------:R-:W3:Y:S01]  /*2f760*/  LDL.LU R52, [R1+0x60] ;  /* 0x0000600001347983 */ /* 0x000ee20000300800 */
[----:B------:R-:W-:Y:S01]  /*2f770*/  IMAD.MOV.U32 R60, RZ, RZ, R216 ;  /* 0x000000ffff3c7224 */ /* 0x000fe200078e00d8 */
[----:B------:R-:W-:Y:S02]  /*2f780*/  LEA.HI.X.SX32 R15, R61, R0, 0x2, P6 ;  /* 0x000000003d0f7211 */ /* 0x000fe400030f16ff */
[----:B------:R4:W-:Y:S01]  /*2f790*/  STL.64 [R1+0x3c8], R4 ;  /* 0x0003c80401007387 */ /* 0x0009e20000100a00 */
[----:B-1----:R-:W-:-:S03]  /*2f7a0*/  LEA R12, P5, R62, R2, 0x2 ;  /* 0x000000023e0c7211 */ /* 0x002fc600078a10ff */
[----:B------:R-:W3:Y:S01]  /*2f7b0*/  LDL.LU R53, [R1+0x58] ;  /* 0x0000580001357983 */ /* 0x000ee20000300800 */
[----:B------:R-:W-:Y:S01]  /*2f7c0*/  IMAD.MOV.U32 R61, RZ, RZ, R217 ;  /* 0x000000ffff3d7224 */ /* 0x000fe200078e00d9 */
[----:B------:R-:W-:Y:S02]  /*2f7d0*/  LEA.HI.X.SX32 R13, R62, R0, 0x2, P5 ;  /* 0x000000003e0d7211 */ /* 0x000fe400028f16ff */
[----:B------:R-:W3:Y:S01]  /*2f7e0*/  LDL.LU R54, [R1+0x54] ;  /* 0x0000540001367983 */ /* 0x000ee20000300800 */
[----:B------:R-:W-:Y:S01]  /*2f7f0*/  IMAD.MOV.U32 R216, RZ, RZ, R65 ;  /* 0x000000ffffd87224 */ /* 0x000fe200078e0041 */
[C---:B--2---:R-:W-:Y:S02]  /*2f800*/  LEA R10, P2, R63.reuse, R2, 0x2 ;  /* 0x000000023f0a7211 */ /* 0x044fe400078410ff */
[----:B------:R1:W-:Y:S01]  /*2f810*/  STL.64 [R1+0x3c0], R16 ;  /* 0x0003c01001007387 */ /* 0x0003e20000100a00 */
[----:B------:R-:W-:Y:S02]  /*2f820*/  IMAD.MOV.U32 R217, RZ, RZ, R218 ;  /* 0x000000ffffd97224 */ /* 0x000fe400078e00da */
[----:B------:R-:W-:Y:S01]  /*2f830*/  IMAD.MOV.U32 R65, RZ, RZ, R219 ;  /* 0x000000ffff417224 */ /* 0x000fe200078e00db */
[----:B------:R-:W2:Y:S01]  /*2f840*/  LDL.LU R55, [R1+0x40] ;  /* 0x0000400001377983 */ /* 0x000ea20000300800 */
[----:B------:R-:W-:Y:S01]  /*2f850*/  IMAD.MOV.U32 R218, RZ, RZ, R66 ;  /* 0x000000ffffda7224 */ /* 0x000fe200078e0042 */
[----:B------:R-:W-:Y:S01]  /*2f860*/  LEA.HI.X.SX32 R11, R63, R0, 0x2, P2 ;  /* 0x000000003f0b7211 */ /* 0x000fe200010f16ff */
[----:B------:R-:W-:Y:S01]  /*2f870*/  IMAD.MOV.U32 R219, RZ, RZ, R220 ;  /* 0x000000ffffdb7224 */ /* 0x000fe200078e00dc */
[----:B------:R1:W-:Y:S01]  /*2f880*/  STL.64 [R1+0x3b8], R14 ;  /* 0x0003b80e01007387 */ /* 0x0003e20000100a00 */
[----:B------:R-:W-:Y:S01]  /*2f890*/  IMAD.MOV.U32 R66, RZ, RZ, R221 ;  /* 0x000000ffff427224 */ /* 0x000fe200078e00dd */
[-C--:B------:R-:W-:Y:S01]  /*2f8a0*/  LEA R8, P1, R214, R2.reuse, 0x2 ;  /* 0x00000002d6087211 */ /* 0x080fe200078210ff */
[----:B------:R-:W-:Y:S01]  /*2f8b0*/  IMAD.MOV.U32 R220, RZ, RZ, R67 ;  /* 0x000000ffffdc7224 */ /* 0x000fe200078e0043 */
[----:B------:R-:W2:Y:S01]  /*2f8c0*/  LDL.LU R56, [R1+0x38] ;  /* 0x0000380001387983 */ /* 0x000ea20000300800 */
[----:B------:R-:W-:Y:S01]  /*2f8d0*/  IMAD.MOV.U32 R62, RZ, RZ, R216 ;  /* 0x000000ffff3e7224 */ /* 0x000fe200078e00d8 */
[----:B------:R-:W-:-:S02]  /*2f8e0*/  LEA R6, P0, R215, R2, 0x2 ;  /* 0x00000002d7067211 */ /* 0x000fc400078010ff */
[----:B------:R-:W2:Y:S01]  /*2f8f0*/  LDL.LU R57, [R1+0x34] ;  /* 0x0000340001397983 */ /* 0x000ea20000300800 */
[----:B------:R-:W-:Y:S02]  /*2f900*/  IMAD.MOV.U32 R221, RZ, RZ, R222 ;  /* 0x000000ffffdd7224 */ /* 0x000fe400078e00de */
[----:B------:R-:W-:Y:S01]  /*2f910*/  IMAD.MOV.U32 R63, RZ, RZ, R217 ;  /* 0x000000ffff3f7224 */ /* 0x000fe200078e00d9 */
[----:B------:R-:W-:Y:S01]  /*2f920*/  STL.64 [R1+0x3b0], R12 ;  /* 0x0003b00c01007387 */ /* 0x000fe20000100a00 */
[----:B------:R-:W-:Y:S02]  /*2f930*/  IMAD.MOV.U32 R216, RZ, RZ, R65 ;  /* 0x000000ffffd87224 */ /* 0x000fe400078e0041 */
[----:B------:R-:W-:Y:S01]  /*2f940*/  IMAD.MOV.U32 R67, RZ, RZ, R223 ;  /* 0x000000ffff437224 */ /* 0x000fe200078e00df */
[----:B------:R-:W2:Y:S01]  /*2f950*/  LDL.LU R58, [R1+0x2c] ;  /* 0x00002c00013a7983 */ /* 0x000ea20000300800 */
[----:B------:R-:W-:Y:S02]  /*2f960*/  IMAD.MOV.U32 R217, RZ, RZ, R218 ;  /* 0x000000ffffd97224 */ /* 0x000fe400078e00da */
[----:B------:R-:W-:Y:S01]  /*2f970*/  IMAD.MOV.U32 R65, RZ, RZ, R219 ;  /* 0x000000ffff417224 */ /* 0x000fe200078e00db */
[----:B------:R-:W2:Y:S01]  /*2f980*/  LDL.LU R59, [R1+0x28] ;  /* 0x00002800013b7983 */ /* 0x000ea20000300800 */
[----:B------:R-:W-:Y:S01]  /*2f990*/  IMAD.MOV.U32 R222, RZ, RZ, R68 ;  /* 0x000000ffffde7224 */ /* 0x000fe200078e0044 */
[-C--:B------:R-:W-:Y:S01]  /*2f9a0*/  LEA.HI.X.SX32 R9, R214, R0.reuse, 0x2, P1 ;  /* 0x00000000d6097211 */ /* 0x080fe200008f16ff */
[----:B------:R-:W-:Y:S01]  /*2f9b0*/  IMAD.MOV.U32 R218, RZ, RZ, R66 ;  /* 0x000000ffffda7224 */ /* 0x000fe200078e0042 */
[----:B------:R1:W-:Y:S01]  /*2f9c0*/  STL.64 [R1+0x3a8], R10 ;  /* 0x0003a80a01007387 */ /* 0x0003e20000100a00 */
[----:B------:R-:W-:Y:S01]  /*2f9d0*/  IMAD.MOV.U32 R223, RZ, RZ, R224 ;  /* 0x000000ffffdf7224 */ /* 0x000fe200078e00e0 */
[----:B------:R-:W-:Y:S01]  /*2f9e0*/  LEA.HI.X.SX32 R7, R215, R0, 0x2, P0 ;  /* 0x00000000d7077211 */ /* 0x000fe200000f16ff */
[----:B------:R-:W-:-:S02]  /*2f9f0*/  IMAD.MOV.U32 R219, RZ, RZ, R220 ;  /* 0x000000ffffdb7224 */ /* 0x000fc400078e00dc */
[----:B------:R-:W-:Y:S02]  /*2fa00*/  IMAD.MOV.U32 R68, RZ, RZ, R226 ;  /* 0x000000ffff447224 */ /* 0x000fe400078e00e2 */
[----:B------:R-:W-:Y:S02]  /*2fa10*/  IMAD.MOV.U32 R66, RZ, RZ, R221 ;  /* 0x000000ffff427224 */ /* 0x000fe400078e00dd */
        /* <DEDUP_REMOVED lines=17> */
[----:B------:R-:W-:Y:S01]  /*2fb30*/  IMAD.MOV.U32 R224, RZ, RZ, R77 ;  /* 0x000000ffffe07224 */ /* 0x000fe200078e004d */
[----:B------:R-:W2:Y:S01]  /*2fb40*/  LDL.LU R79, [R1+0x593c] ;  /* 0x00593c00014f7983 */ /* 0x000ea20000300800 */
[----:B------:R-:W-:Y:S02]  /*2fb50*/  IMAD.MOV.U32 R220, RZ, RZ, R67 ;  /* 0x000000ffffdc7224 */ /* 0x000fe400078e0043 */
[----:B------:R-:W-:Y:S01]  /*2fb60*/  IMAD.MOV.U32 R221, RZ, RZ, R222 ;  /* 0x000000ffffdd7224 */ /* 0x000fe200078e00de */
[----:B------:R-:W2:Y:S01]  /*2fb70*/  LDL.LU R78, [R1+0x5938] ;  /* 0x00593800014e7983 */ /* 0x000ea20000300800 */
[----:B------:R-:W-:Y:S02]  /*2fb80*/  IMAD.MOV.U32 R67, RZ, RZ, R223 ;  /* 0x000000ffff437224 */ /* 0x000fe400078e00df */
[----:B------:R-:W-:Y:S01]  /*2fb90*/  IMAD.MOV.U32 R226, RZ, RZ, R227 ;  /* 0x000000ffffe27224 */ /* 0x000fe200078e00e3 */
[----:B------:R3:W-:Y:S01]  /*2fba0*/  STL.64 [R1+0x3a0], R8 ;  /* 0x0003a00801007387 */ /* 0x0007e20000100a00 */
[----:B------:R-:W-:-:S02]  /*2fbb0*/  IMAD.MOV.U32 R222, RZ, RZ, R68 ;  /* 0x000000ffffde7224 */ /* 0x000fc400078e0044 */
[----:B------:R-:W-:Y:S01]  /*2fbc0*/  IMAD.MOV.U32 R227, RZ, RZ, R248 ;  /* 0x000000ffffe37224 */ /* 0x000fe200078e00f8 */
[----:B------:R-:W2:Y:S01]  /*2fbd0*/  LDL.LU R77, [R1+0x5934] ;  /* 0x00593400014d7983 */ /* 0x000ea20000300800 */
[----:B------:R-:W-:Y:S02]  /*2fbe0*/  IMAD.MOV.U32 R223, RZ, RZ, R224 ;  /* 0x000000ffffdf7224 */ /* 0x000fe400078e00e0 */
[----:B------:R-:W-:Y:S01]  /*2fbf0*/  IMAD.MOV.U32 R68, RZ, RZ, R229 ;  /* 0x000000ffff447224 */ /* 0x000fe200078e00e5 */
[----:B------:R-:W2:Y:S01]  /*2fc00*/  LDL.LU R248, [R1+0x5930] ;  /* 0x0059300001f87983 */ /* 0x000ea20000300800 */
[----:B------:R-:W-:Y:S02]  /*2fc10*/  IMAD.MOV.U32 R229, RZ, RZ, R249 ;  /* 0x000000ffffe57224 */ /* 0x000fe400078e00f9 */
[----:B------:R-:W-:Y:S01]  /*2fc20*/  IMAD.MOV.U32 R224, RZ, RZ, R251 ;  /* 0x000000ffffe07224 */ /* 0x000fe200078e00fb */
[----:B------:R3:W-:Y:S04]  /*2fc30*/  STL.64 [R1+0x398], R6 ;  /* 0x0003980601007387 */ /* 0x0007e80000100a00 */
[----:B------:R-:W2:Y:S04]  /*2fc40*/  LDL.LU R249, [R1+0x592c] ;  /* 0x00592c0001f97983 */ /* 0x000ea80000300800 */
[----:B------:R-:W2:Y:S01]  /*2fc50*/  LDL.LU R251, [R1+0x5928] ;  /* 0x0059280001fb7983 */ /* 0x000ea20000300800 */
[----:B----4-:R-:W-:-:S04]  /*2fc60*/  LEA R4, P4, R45, R2, 0x2 ;  /* 0x000000022d047211 */ /* 0x010fc800078810ff */
[----:B------:R-:W-:Y:S02]  /*2fc70*/  LEA.HI.X.SX32 R5, R45, R0, 0x2, P4 ;  /* 0x000000002d057211 */ /* 0x000fe400020f16ff */
[----:B-1----:R-:W-:-:S04]  /*2fc80*/  LEA R16, P3, R46, R2, 0x2 ;  /* 0x000000022e107211 */ /* 0x002fc800078610ff */
[----:B------:R-:W-:Y:S02]  /*2fc90*/  LEA.HI.X.SX32 R17, R46, R0, 0x2, P3 ;  /* 0x000000002e117211 */ /* 0x000fe400018f16ff */
[C---:B------:R-:W-:Y:S01]  /*2fca0*/  LEA R14, P6, R47.reuse, R2, 0x2 ;  /* 0x000000022f0e7211 */ /* 0x040fe200078c10ff */
[----:B------:R1:W-:Y:S03]  /*2fcb0*/  STL.64 [R1+0x390], R4 ;  /* 0x0003900401007387 */ /* 0x0003e60000100a00 */
[----:B------:R-:W-:Y:S02]  /*2fcc0*/  LEA.HI.X.SX32 R15, R47, R0, 0x2, P6 ;  /* 0x000000002f0f7211 */ /* 0x000fe400030f16ff */
[----:B------:R-:W-:-:S04]  /*2fcd0*/  LEA R10, P2, R64, R2, 0x2 ;  /* 0x00000002400a7211 */ /* 0x000fc800078410ff */
[----:B------:R-:W-:Y:S01]  /*2fce0*/  LEA.HI.X.SX32 R11, R64, R0, 0x2, P2 ;  /* 0x00000000400b7211 */ /* 0x000fe200010f16ff */
[----:B------:R-:W-:Y:S02]  /*2fcf0*/  IMAD.MOV.U32 R64, RZ, RZ, R216 ;  /* 0x000000ffff407224 */ /* 0x000fe400078e00d8 */
[----:B------:R-:W-:Y:S02]  /*2fd00*/  IMAD.MOV.U32 R216, RZ, RZ, R217 ;  /* 0x000000ffffd87224 */ /* 0x000fe400078e00d9 */
[----:B------:R-:W-:Y:S02]  /*2fd10*/  IMAD.MOV.U32 R217, RZ, RZ, R65 ;  /* 0x000000ffffd97224 */ /* 0x000fe400078e0041 */
[----:B------:R-:W-:Y:S01]  /*2fd20*/  IMAD.MOV.U32 R65, RZ, RZ, R218 ;  /* 0x000000ffff417224 */ /* 0x000fe200078e00da */
[----:B------:R-:W-:Y:S01]  /*2fd30*/  LEA R12, P5, R48, R2, 0x2 ;  /* 0x00000002300c7211 */ /* 0x000fe200078a10ff */
[----:B------:R-:W-:Y:S02]  /*2fd40*/  IMAD.MOV.U32 R218, RZ, RZ, R219 ;  /* 0x000000ffffda7224 */ /* 0x000fe400078e00db */
[----:B------:R-:W-:-:S02]  /*2fd50*/  IMAD.MOV.U32 R219, RZ, RZ, R66 ;  /* 0x000000ffffdb7224 */ /* 0x000fc400078e0042 */
[----:B------:R-:W-:Y:S02]  /*2fd60*/  IMAD.MOV.U32 R66, RZ, RZ, R220 ;  /* 0x000000ffff427224 */ /* 0x000fe400078e00dc */
[----:B------:R-:W-:Y:S01]  /*2fd70*/  IMAD.MOV.U32 R220, RZ, RZ, R221 ;  /* 0x000000ffffdc7224 */ /* 0x000fe200078e00dd */
[----:B------:R-:W-:Y:S01]  /*2fd80*/  LEA.HI.X.SX32 R13, R48, R0, 0x2, P5 ;  /* 0x00000000300d7211 */ /* 0x000fe200028f16ff */
[----:B------:R-:W-:Y:S02]  /*2fd90*/  IMAD.MOV.U32 R221, RZ, RZ, R67 ;  /* 0x000000ffffdd7224 */ /* 0x000fe400078e0043 */
[----:B------:R-:W-:Y:S02]  /*2fda0*/  IMAD.MOV.U32 R67, RZ, RZ, R222 ;  /* 0x000000ffff437224 */ /* 0x000fe400078e00de */
[----:B------:R-:W-:Y:S01]  /*2fdb0*/  IMAD.MOV.U32 R222, RZ, RZ, R223 ;  /* 0x000000ffffde7224 */ /* 0x000fe200078e00df */
[----:B------:R4:W-:Y:S01]  /*2fdc0*/  STL.64 [R1+0x388], R16 ;  /* 0x0003881001007387 */ /* 0x0009e20000100a00 */
[----:B------:R-:W-:-:S02]  /*2fdd0*/  IMAD.MOV.U32 R223, RZ, RZ, R68 ;  /* 0x000000ffffdf7224 */ /* 0x000fc400078e0044 */
[----:B------:R-:W-:Y:S01]  /*2fde0*/  IMAD.MOV.U32 R68, RZ, RZ, R224 ;  /* 0x000000ffff447224 */ /* 0x000fe200078e00e0 */
[----:B------:R4:W-:Y:S01]  /*2fdf0*/  STL.64 [R1+0x380], R14 ;  /* 0x0003800e01007387 */ /* 0x0009e20000100a00 */
[----:B------:R-:W-:Y:S02]  /*2fe00*/  IMAD.MOV.U32 R224, RZ, RZ, R225 ;  /* 0x000000ffffe07224 */ /* 0x000fe400078e00e1 */
[----:B------:R-:W-:Y:S01]  /*2fe10*/  IMAD.MOV.U32 R225, RZ, RZ, R70 ;  /* 0x000000ffffe17224 */ /* 0x000fe200078e0046 */
[----:B------:R4:W-:Y:S01]  /*2fe20*/  STL.64 [R1+0x378], R12 ;  /* 0x0003780c01007387 */ /* 0x0009e20000100a00 */
[----:B------:R-:W-:-:S03]  /*2fe30*/  IMAD.MOV.U32 R70, RZ, RZ, R252 ;  /* 0x000000ffff467224 */ /* 0x000fc600078e00fc */
[----:B------:R2:W-:Y:S04]  /*2fe40*/  STL.64 [R1+0x370], R10 ;  /* 0x0003700a01007387 */ /* 0x0005e80000100a00 */
[----:B------:R-:W2:Y:S01]  /*2fe50*/  LDL.LU R252, [R1+0x5924] ;  /* 0x0059240001fc7983 */ /* 0x000ea20000300800 */
[-C--:B---3--:R-:W-:Y:S02]  /*2fe60*/  LEA R8, P1, R49, R2.reuse, 0x2 ;  /* 0x0000000231087211 */ /* 0x088fe400078210ff */
[-C--:B------:R-:W-:Y:S02]  /*2fe70*/  LEA R6, P0, R50, R2.reuse, 0x2 ;  /* 0x0000000232067211 */ /* 0x080fe400078010ff */
[----:B-1----:R-:W-:Y:S02]  /*2fe80*/  LEA R4, P4, R51, R2, 0x2 ;  /* 0x0000000233047211 */ /* 0x002fe400078810ff */
[----:B------:R-:W-:-:S02]  /*2fe90*/  LEA.HI.X.SX32 R9, R49, R0, 0x2, P1 ;  /* 0x0000000031097211 */ /* 0x000fc400008f16ff */
[----:B----4-:R-:W-:Y:S02]  /*2fea0*/  LEA R16, P3, R52, R2, 0x2 ;  /* 0x0000000234107211 */ /* 0x010fe400078610ff */
[----:B------:R-:W-:Y:S02]  /*2feb0*/  LEA.HI.X.SX32 R7, R50, R0, 0x2, P0 ;  /* 0x0000000032077211 */ /* 0x000fe400000f16ff */
[----:B------:R-:W-:Y:S01]  /*2fec0*/  LEA R14, P6, R53, R2, 0x2 ;  /* 0x00000002350e7211 */ /* 0x000fe200078c10ff */
[----:B------:R1:W-:Y:S01]  /*2fed0*/  STL.64 [R1+0x368], R8 ;  /* 0x0003680801007387 */ /* 0x0003e20000100a00 */
[----:B------:R-:W-:Y:S02]  /*2fee0*/  LEA.HI.X.SX32 R5, R51, R0, 0x2, P4 ;  /* 0x0000000033057211 */ /* 0x000fe400020f16ff */
[----:B------:R-:W-:Y:S02]  /*2fef0*/  LEA R12, P5, R54, R2, 0x2 ;  /* 0x00000002360c7211 */ /* 0x000fe400078a10ff */
[----:B------:R-:W-:-:S02]  /*2ff00*/  LEA.HI.X.SX32 R17, R52, R0, 0x2, P3 ;  /* 0x0000000034117211 */ /* 0x000fc400018f16ff */
[----:B------:R-:W-:Y:S02]  /*2ff10*/  LEA.HI.X.SX32 R15, R53, R0, 0x2, P6 ;  /* 0x00000000350f7211 */ /* 0x000fe400030f16ff */
[C---:B--2---:R-:W-:Y:S01]  /*2ff20*/  LEA R10, P2, R55.reuse, R2, 0x2 ;  /* 0x00000002370a7211 */ /* 0x044fe200078410ff */
[----:B------:R2:W-:Y:S01]  /*2ff30*/  STL.64 [R1+0x360], R6 ;  /* 0x0003600601007387 */ /* 0x0005e20000100a00 */
[-C--:B------:R-:W-:Y:S02]  /*2ff40*/  LEA.HI.X.SX32 R13, R54, R0.reuse, 0x2, P5 ;  /* 0x00000000360d7211 */ /* 0x080fe400028f16ff */
[----:B------:R-:W-:Y:S01]  /*2ff50*/  LEA.HI.X.SX32 R11, R55, R0, 0x2, P2 ;  /* 0x00000000370b7211 */ /* 0x000fe200010f16ff */
[----:B------:R3:W-:Y:S01]  /*2ff60*/  STL.64 [R1+0x358], R4 ;  /* 0x0003580401007387 */ /* 0x0007e20000100a00 */
[----:B-1----:R-:W-:-:S03]  /*2ff70*/  LEA R8, P1, R56, R2, 0x2 ;  /* 0x0000000238087211 */ /* 0x002fc600078210ff */
[----:B------:R1:W-:Y:S01]  /*2ff80*/  STL.64 [R1+0x350], R16 ;  /* 0x0003501001007387 */ /* 0x0003e20000100a00 */
[----:B------:R-:W-:Y:S02]  /*2ff90*/  LEA.HI.X.SX32 R9, R56, R0, 0x2, P1 ;  /* 0x0000000038097211 */ /* 0x000fe400008f16ff */
[-C--:B--2---:R-:W-:Y:S01]  /*2ffa0*/  LEA R6, P0, R57, R2.reuse, 0x2 ;  /* 0x0000000239067211 */ /* 0x084fe200078010ff */
[----:B------:R2:W-:Y:S01]  /*2ffb0*/  STL.64 [R1+0x348], R14 ;  /* 0x0003480e01007387 */ /* 0x0005e20000100a00 */
[----:B---3--:R-:W-:-:S03]  /*2ffc0*/  LEA R4, P4, R58, R2, 0x2 ;  /* 0x000000023a047211 */ /* 0x008fc600078810ff */
[----:B------:R3:W-:Y:S01]  /*2ffd0*/  STL.64 [R1+0x340], R12 ;  /* 0x0003400c01007387 */ /* 0x0007e20000100a00 */
[----:B------:R-:W-:Y:S02]  /*2ffe0*/  LEA.HI.X.SX32 R7, R57, R0, 0x2, P0 ;  /* 0x0000000039077211 */ /* 0x000fe400000f16ff */
[CC--:B-1----:R-:W-:Y:S01]  /*2fff0*/  LEA R16, P3, R59.reuse, R2.reuse, 0x2 ;  /* 0x000000023b107211 */ /* 0x0c2fe200078610ff */
[----:B------:R1:W-:Y:S01]  /*30000*/  STL.64 [R1+0x338], R10 ;  /* 0x0003380a01007387 */ /* 0x0003e20000100a00 */
[----:B--2---:R-:W-:Y:S02]  /*30010*/  LEA R14, P6, R60, R2, 0x2 ;  /* 0x000000023c0e7211 */ /* 0x004fe400078c10ff */
[-C--:B------:R-:W-:Y:S01]  /*30020*/  LEA.HI.X.SX32 R5, R58, R0.reuse, 0x2, P4 ;  /* 0x000000003a057211 */ /* 0x080fe200020f16ff */
[----:B------:R2:W-:Y:S01]  /*30030*/  STL.64 [R1+0x330], R8 ;  /* 0x0003300801007387 */ /* 0x0005e20000100a00 */
[----:B------:R-:W-:Y:S02]  /*30040*/  LEA.HI.X.SX32 R17, R59, R0, 0x2, P3 ;  /* 0x000000003b117211 */ /* 0x000fe400018f16ff */
[----:B---3--:R-:W-:-:S02]  /*30050*/  LEA R12, P5, R61, R2, 0x2 ;  /* 0x000000023d0c7211 */ /* 0x008fc400078a10ff */
[----:B------:R-:W-:Y:S02]  /*30060*/  LEA.HI.X.SX32 R15, R60, R0, 0x2, P6 ;  /* 0x000000003c0f7211 */ /* 0x000fe400030f16ff */
[C---:B-1----:R-:W-:Y:S01]  /*30070*/  LEA R10, P2, R62.reuse, R2, 0x2 ;  /* 0x000000023e0a7211 */ /* 0x042fe200078410ff */
[----:B------:R1:W-:Y:S01]  /*30080*/  STL.64 [R1+0x328], R6 ;  /* 0x0003280601007387 */ /* 0x0003e20000100a00 */
[----:B------:R-:W-:Y:S02]  /*30090*/  LEA.HI.X.SX32 R13, R61, R0, 0x2, P5 ;  /* 0x000000003d0d7211 */ /* 0x000fe400028f16ff */
[C---:B--2---:R-:W-:Y:S01]  /*300a0*/  LEA R8, P1, R63.reuse, R2, 0x2 ;  /* 0x000000023f087211 */ /* 0x044fe200078210ff */
[----:B------:R2:W-:Y:S01]  /*300b0*/  STL.64 [R1+0x320], R4 ;  /* 0x0003200401007387 */ /* 0x0005e20000100a00 */
[-C--:B------:R-:W-:Y:S02]  /*300c0*/  LEA.HI.X.SX32 R11, R62, R0.reuse, 0x2, P2 ;  /* 0x000000003e0b7211 */ /* 0x080fe400010f16ff */
[----:B------:R-:W-:Y:S01]  /*300d0*/  LEA.HI.X.SX32 R9, R63, R0, 0x2, P1 ;  /* 0x000000003f097211 */ /* 0x000fe200008f16ff */
[----:B------:R-:W-:Y:S01]  /*300e0*/  STL.64 [R1+0x318], R16 ;  /* 0x0003181001007387 */ /* 0x000fe20000100a00 */
[----:B-1----:R-:W-:-:S03]  /*300f0*/  LEA R6, P0, R214, R2, 0x2 ;  /* 0x00000002d6067211 */ /* 0x002fc600078010ff */
[----:B------:R-:W-:Y:S01]  /*30100*/  STL.64 [R1+0x310], R14 ;  /* 0x0003100e01007387 */ /* 0x000fe20000100a00 */
[----:B--2---:R-:W-:-:S03]  /*30110*/  LEA R4, P4, R215, R2, 0x2 ;  /* 0x00000002d7047211 */ /* 0x004fc600078810ff */
[----:B------:R-:W-:Y:S01]  /*30120*/  STL.64 [R1+0x308], R12 ;  /* 0x0003080c01007387 */ /* 0x000fe20000100a00 */
[-C--:B------:R-:W-:Y:S02]  /*30130*/  LEA.HI.X.SX32 R7, R214, R0.reuse, 0x2, P0 ;  /* 0x00000000d6077211 */ /* 0x080fe400000f16ff */
[----:B------:R-:W-:Y:S01]  /*30140*/  LEA.HI.X.SX32 R5, R215, R0, 0x2, P4 ;  /* 0x00000000d7057211 */ /* 0x000fe200020f16ff */
[----:B------:R-:W-:Y:S04]  /*30150*/  STL.64 [R1+0x300], R10 ;  /* 0x0003000a01007387 */ /* 0x000fe80000100a00 */
[----:B------:R1:W-:Y:S04]  /*30160*/  STL.64 [R1+0x2f8], R8 ;  /* 0x0002f80801007387 */ /* 0x0003e80000100a00 */
[----:B------:R2:W-:Y:S04]  /*30170*/  STL.64 [R1+0x2f0], R6 ;  /* 0x0002f00601007387 */ /* 0x0005e80000100a00 */
[----:B------:R3:W-:Y:S01]  /*30180*/  STL.64 [R1+0x2e8], R4 ;  /* 0x0002e80401007387 */ /* 0x0007e20000100a00 */
[----:B-1----:R-:W-:-:S04]  /*30190*/  LEA R8, P1, R64, R2, 0x2 ;  /* 0x0000000240087211 */ /* 0x002fc800078210ff */
[----:B------:R-:W-:Y:S02]  /*301a0*/  LEA.HI.X.SX32 R9, R64, R0, 0x2, P1 ;  /* 0x0000000040097211 */ /* 0x000fe400008f16ff */
[-C--:B------:R-:W-:Y:S02]  /*301b0*/  LEA R10, P2, R248, R2.reuse, 0x2 ;  /* 0x00000002f80a7211 */ /* 0x080fe400078410ff */
[-C--:B--2---:R-:W-:Y:S02]  /*301c0*/  LEA R6, P0, R77, R2.reuse, 0x2 ;  /* 0x000000024d067211 */ /* 0x084fe400078010ff */
[-C--:B------:R-:W-:Y:S02]  /*301d0*/  LEA R12, P5, R249, R2.reuse, 0x2 ;  /* 0x00000002f90c7211 */ /* 0x080fe400078a10ff */
[----:B------:R-:W-:Y:S02]  /*301e0*/  LEA R14, P6, R251, R2, 0x2 ;  /* 0x00000002fb0e7211 */ /* 0x000fe400078c10ff */
[----:B------:R-:W-:-:S02]  /*301f0*/  LEA.HI.X.SX32 R13, R249, R0, 0x2, P5 ;  /* 0x00000000f90d7211 */ /* 0x000fc400028f16ff */
[-C--:B------:R-:W-:Y:S02]  /*30200*/  LEA.HI.X.SX32 R15, R251, R0.reuse, 0x2, P6 ;  /* 0x00000000fb0f7211 */ /* 0x080fe400030f16ff */
[----:B------:R-:W-:Y:S02]  /*30210*/  LEA.HI.X.SX32 R11, R248, R0, 0x2, P2 ;  /* 0x00000000f80b7211 */ /* 0x000fe400010f16ff */
[C---:B---3--:R-:W-:Y:S02]  /*30220*/  LEA R4, P4, R78.reuse, R2, 0x2 ;  /* 0x000000024e047211 */ /* 0x048fe400078810ff */
[-C--:B------:R-:W-:Y:S02]  /*30230*/  LEA.HI.X.SX32 R7, R77, R0.reuse, 0x2, P0 ;  /* 0x000000004d077211 */ /* 0x080fe400000f16ff */
[----:B------:R-:W-:Y:S01]  /*30240*/  LEA.HI.X.SX32 R5, R78, R0, 0x2, P4 ;  /* 0x000000004e057211 */ /* 0x000fe200020f16ff */
[----:B------:R-:W-:Y:S02]  /*30250*/  IMAD.MOV.U32 R54, RZ, RZ, R216 ;  /* 0x000000ffff367224 */ /* 0x000fe400078e00d8 */
[----:B------:R-:W-:-:S02]  /*30260*/  IMAD.MOV.U32 R216, RZ, RZ, R217 ;  /* 0x000000ffffd87224 */ /* 0x000fc400078e00d9 */
[----:B------:R-:W-:Y:S01]  /*30270*/  IMAD R143, R143, UR4, RZ ;  /* 0x000000048f8f7c24 */ /* 0x000fe2000f8e02ff */
[----:B------:R-:W-:Y:S01]  /*30280*/  ULDC UR4, c[0x0][0x234] ;  /* 0x00008d0000047ab9 */ /* 0x000fe20000000800 */
        /* <DEDUP_REMOVED lines=23> */
[----:B------:R-:W-:Y:S01]  /*30400*/  IMAD.MOV.U32 R70, RZ, RZ, R153 ;  /* 0x000000ffff467224 */ /* 0x000fe200078e0099 */
[----:B------:R-:W-:-:S04]  /*30410*/  LEA R16, P3, R252, R2, 0x2 ;  /* 0x00000002fc107211 */ /* 0x000fc800078610ff */
[----:B------:R-:W-:-:S05]  /*30420*/  LEA.HI.X.SX32 R17, R252, R0, 0x2, P3 ;  /* 0x00000000fc117211 */ /* 0x000fca00018f16ff */
[----:B------:R1:W-:Y:S04]  /*30430*/  STL.64 [R1+0x2e0], R16 ;  /* 0x0002e01001007387 */ /* 0x0003e80000100a00 */
[----:B------:R2:W-:Y:S04]  /*30440*/  STL.64 [R1+0x2d8], R14 ;  /* 0x0002d80e01007387 */ /* 0x0005e80000100a00 */
[----:B------:R3:W-:Y:S01]  /*30450*/  STL.64 [R1+0x2d0], R12 ;  /* 0x0002d00c01007387 */ /* 0x0007e20000100a00 */
[----:B-1----:R-:W-:-:S03]  /*30460*/  LEA R16, P3, R79, R2, 0x2 ;  /* 0x000000024f107211 */ /* 0x002fc600078610ff */
[----:B------:R1:W-:Y:S01]  /*30470*/  STL.64 [R1+0x2c8], R10 ;  /* 0x0002c80a01007387 */ /* 0x0003e20000100a00 */
[----:B--2---:R-:W-:-:S03]  /*30480*/  LEA R14, P6, R80, R2, 0x2 ;  /* 0x00000002500e7211 */ /* 0x004fc600078c10ff */
[----:B------:R2:W-:Y:S01]  /*30490*/  STL.64 [R1+0x2c0], R8 ;  /* 0x0002c00801007387 */ /* 0x0005e20000100a00 */
[----:B------:R-:W-:Y:S02]  /*304a0*/  LEA.HI.X.SX32 R17, R79, R0, 0x2, P3 ;  /* 0x000000004f117211 */ /* 0x000fe400018f16ff */
[C---:B---3--:R-:W-:Y:S02]  /*304b0*/  LEA R12, P5, R81.reuse, R2, 0x2 ;  /* 0x00000002510c7211 */ /* 0x048fe400078a10ff */
[----:B------:R-:W-:Y:S02]  /*304c0*/  LEA.HI.X.SX32 R15, R80, R0, 0x2, P6 ;  /* 0x00000000500f7211 */ /* 0x000fe400030f16ff */
[C---:B-1----:R-:W-:Y:S01]  /*304d0*/  LEA R10, P2, R82.reuse, R2, 0x2 ;  /* 0x00000002520a7211 */ /* 0x042fe200078410ff */
[----:B------:R1:W-:Y:S01]  /*304e0*/  STL.64 [R1+0x2b8], R6 ;  /* 0x0002b80601007387 */ /* 0x0003e20000100a00 */
[----:B------:R-:W-:Y:S02]  /*304f0*/  LEA.HI.X.SX32 R13, R81, R0, 0x2, P5 ;  /* 0x00000000510d7211 */ /* 0x000fe400028f16ff */
[----:B--2---:R-:W-:Y:S01]  /*30500*/  LEA R8, P1, R83, R2, 0x2 ;  /* 0x0000000253087211 */ /* 0x004fe200078210ff */
[----:B------:R2:W-:Y:S01]  /*30510*/  STL.64 [R1+0x2b0], R4 ;  /* 0x0002b00401007387 */ /* 0x0005e20000100a00 */
[----:B------:R-:W-:-:S02]  /*30520*/  LEA.HI.X.SX32 R11, R82, R0, 0x2, P2 ;  /* 0x00000000520b7211 */ /* 0x000fc400010f16ff */
[----:B------:R-:W-:Y:S01]  /*30530*/  LEA.HI.X.SX32 R9, R83, R0, 0x2, P1 ;  /* 0x0000000053097211 */ /* 0x000fe200008f16ff */
[----:B------:R3:W-:Y:S01]  /*30540*/  STL.64 [R1+0x2a8], R16 ;  /* 0x0002a81001007387 */ /* 0x0007e20000100a00 */
[----:B-1----:R-:W-:-:S03]  /*30550*/  LEA R6, P0, R84, R2, 0x2 ;  /* 0x0000000254067211 */ /* 0x002fc600078010ff */
[----:B------:R1:W-:Y:S01]  /*30560*/  STL.64 [R1+0x2a0], R14 ;  /* 0x0002a00e01007387 */ /* 0x0003e20000100a00 */
[----:B--2---:R-:W-:-:S03]  /*30570*/  LEA R4, P4, R85, R2, 0x2 ;  /* 0x0000000255047211 */ /* 0x004fc600078810ff */
[----:B------:R2:W-:Y:S01]  /*30580*/  STL.64 [R1+0x298], R12 ;  /* 0x0002980c01007387 */ /* 0x0005e20000100a00 */
[----:B------:R-:W-:Y:S02]  /*30590*/  LEA.HI.X.SX32 R7, R84, R0, 0x2, P0 ;  /* 0x0000000054077211 */ /* 0x000fe400000f16ff */
[C---:B---3--:R-:W-:Y:S01]  /*305a0*/  LEA R16, P3, R86.reuse, R2, 0x2 ;  /* 0x0000000256107211 */ /* 0x048fe200078610ff */
[----:B------:R3:W-:Y:S01]  /*305b0*/  STL.64 [R1+0x290], R10 ;  /* 0x0002900a01007387 */ /* 0x0007e20000100a00 */
[----:B------:R-:W-:Y:S02]  /*305c0*/  LEA.HI.X.SX32 R5, R85, R0, 0x2, P4 ;  /* 0x0000000055057211 */ /* 0x000fe400020f16ff */
[----:B-1----:R-:W-:Y:S01]  /*305d0*/  LEA R14, P6, R87, R2, 0x2 ;  /* 0x00000002570e7211 */ /* 0x002fe200078c10ff */
[----:B------:R1:W-:Y:S01]  /*305e0*/  STL.64 [R1+0x288], R8 ;  /* 0x0002880801007387 */ /* 0x0003e20000100a00 */
[----:B------:R-:W-:Y:S02]  /*305f0*/  LEA.HI.X.SX32 R17, R86, R0, 0x2, P3 ;  /* 0x0000000056117211 */ /* 0x000fe400018f16ff */
[----:B--2---:R-:W-:-:S02]  /*30600*/  LEA R12, P5, R88, R2, 0x2 ;  /* 0x00000002580c7211 */ /* 0x004fc400078a10ff */
[----:B------:R-:W-:Y:S02]  /*30610*/  LEA.HI.X.SX32 R15, R87, R0, 0x2, P6 ;  /* 0x00000000570f7211 */ /* 0x000fe400030f16ff */
[C---:B---3--:R-:W-:Y:S01]  /*30620*/  LEA R10, P2, R89.reuse, R2, 0x2 ;  /* 0x00000002590a7211 */ /* 0x048fe200078410ff */
[----:B------:R2:W-:Y:S01]  /*30630*/  STL.64 [R1+0x280], R6 ;  /* 0x0002800601007387 */ /* 0x0005e20000100a00 */
[----:B------:R-:W-:Y:S02]  /*30640*/  LEA.HI.X.SX32 R13, R88, R0, 0x2, P5 ;  /* 0x00000000580d7211 */ /* 0x000fe400028f16ff */
[C---:B-1----:R-:W-:Y:S01]  /*30650*/  LEA R8, P1, R90.reuse, R2, 0x2 ;  /* 0x000000025a087211 */ /* 0x042fe200078210ff */
[----:B------:R1:W-:Y:S01]  /*30660*/  STL.64 [R1+0x278], R4 ;  /* 0x0002780401007387 */ /* 0x0003e20000100a00 */
[-C--:B------:R-:W-:Y:S02]  /*30670*/  LEA.HI.X.SX32 R11, R89, R0.reuse, 0x2, P2 ;  /* 0x00000000590b7211 */ /* 0x080fe400010f16ff */
[----:B------:R-:W-:Y:S01]  /*30680*/  LEA.HI.X.SX32 R9, R90, R0, 0x2, P1 ;  /* 0x000000005a097211 */ /* 0x000fe200008f16ff */
[----:B------:R3:W-:Y:S01]  /*30690*/  STL.64 [R1+0x270], R16 ;  /* 0x0002701001007387 */ /* 0x0007e20000100a00 */
[----:B--2---:R-:W-:-:S03]  /*306a0*/  LEA R6, P0, R91, R2, 0x2 ;  /* 0x000000025b067211 */ /* 0x004fc600078010ff */
[----:B------:R2:W-:Y:S01]  /*306b0*/  STL.64 [R1+0x268], R14 ;  /* 0x0002680e01007387 */ /* 0x0005e20000100a00 */
[----:B-1----:R-:W-:-:S03]  /*306c0*/  LEA R4, P4, R92, R2, 0x2 ;  /* 0x000000025c047211 */ /* 0x002fc600078810ff */
[----:B------:R1:W-:Y:S01]  /*306d0*/  STL.64 [R1+0x260], R12 ;  /* 0x0002600c01007387 */ /* 0x0003e20000100a00 */
[----:B------:R-:W-:Y:S02]  /*306e0*/  LEA.HI.X.SX32 R7, R91, R0, 0x2, P0 ;  /* 0x000000005b077211 */ /* 0x000fe400000f16ff */
[C---:B---3--:R-:W-:Y:S01]  /*306f0*/  LEA R16, P3, R93.reuse, R2, 0x2 ;  /* 0x000000025d107211 */ /* 0x048fe200078610ff */
[----:B------:R3:W-:Y:S01]  /*30700*/  STL.64 [R1+0x258], R10 ;  /* 0x0002580a01007387 */ /* 0x0007e20000100a00 */
[----:B------:R-:W-:Y:S02]  /*30710*/  LEA.HI.X.SX32 R5, R92, R0, 0x2, P4 ;  /* 0x000000005c057211 */ /* 0x000fe400020f16ff */
[----:B--2---:R-:W-:Y:S01]  /*30720*/  LEA R14, P6, R94, R2, 0x2 ;  /* 0x000000025e0e7211 */ /* 0x004fe200078c10ff */
[----:B------:R2:W-:Y:S01]  /*30730*/  STL.64 [R1+0x250], R8 ;  /* 0x0002500801007387 */ /* 0x0005e20000100a00 */
[----:B------:R-:W-:Y:S02]  /*30740*/  LEA.HI.X.SX32 R17, R93, R0, 0x2, P3 ;  /* 0x000000005d117211 */ /* 0x000fe400018f16ff */
[----:B-1----:R-:W-:-:S02]  /*30750*/  LEA R12, P5, R95, R2, 0x2 ;  /* 0x000000025f0c7211 */ /* 0x002fc400078a10ff */
[----:B------:R-:W-:Y:S02]  /*30760*/  LEA.HI.X.SX32 R15, R94, R0, 0x2, P6 ;  /* 0x000000005e0f7211 */ /* 0x000fe400030f16ff */
[C---:B---3--:R-:W-:Y:S01]  /*30770*/  LEA R10, P2, R96.reuse, R2, 0x2 ;  /* 0x00000002600a7211 */ /* 0x048fe200078410ff */
[----:B------:R1:W-:Y:S01]  /*30780*/  STL.64 [R1+0x248], R6 ;  /* 0x0002480601007387 */ /* 0x0003e20000100a00 */
        /* <DEDUP_REMOVED lines=150> */
[-C--:B------:R-:W-:Y:S01]  /*310f0*/  LEA.HI.X.SX32 R11, R145, R0.reuse, 0x2, P2 ;  /* 0x00000000910b7211 */ /* 0x080fe200010f16ff */
[----:B------:R-:W-:Y:S01]  /*31100*/  IMAD.MOV.U32 R222, RZ, RZ, R223 ;  /* 0x000000ffffde7224 */ /* 0x000fe200078e00df */
[----:B------:R-:W-:Y:S01]  /*31110*/  LEA.HI.X.SX32 R9, R146, R0, 0x2, P1 ;  /* 0x0000000092097211 */ /* 0x000fe200008f16ff */
[----:B------:R3:W-:Y:S01]  /*31120*/  STL.64 [R1+0xb0], R16 ;  /* 0x0000b01001007387 */ /* 0x0007e20000100a00 */
[----:B------:R-:W-:-:S02]  /*31130*/  IMAD.MOV.U32 R223, RZ, RZ, R68 ;  /* 0x000000ffffdf7224 */ /* 0x000fc400078e0044 */
[----:B------:R-:W-:Y:S01]  /*31140*/  IMAD.MOV.U32 R68, RZ, RZ, R224 ;  /* 0x000000ffff447224 */ /* 0x000fe200078e00e0 */
[----:B------:R4:W-:Y:S01]  /*31150*/  STL.64 [R1+0xa8], R14 ;  /* 0x0000a80e01007387 */ /* 0x0009e20000100a00 */
[----:B------:R-:W-:-:S03]  /*31160*/  IMAD.MOV.U32 R224, RZ, RZ, R225 ;  /* 0x000000ffffe07224 */ /* 0x000fc600078e00e1 */
[----:B------:R4:W-:Y:S01]  /*31170*/  STL.64 [R1+0xa0], R12 ;  /* 0x0000a00c01007387 */ /* 0x0009e20000100a00 */
[----:B------:R-:W-:-:S03]  /*31180*/  IMAD.MOV.U32 R225, RZ, RZ, R70 ;  /* 0x000000ffffe17224 */ /* 0x000fc600078e0046 */
[----:B------:R4:W-:Y:S01]  /*31190*/  STL.64 [R1+0x98], R10 ;  /* 0x0000980a01007387 */ /* 0x0009e20000100a00 */
[----:B------:R-:W-:-:S03]  /*311a0*/  IMAD.MOV.U32 R70, RZ, RZ, R154 ;  /* 0x000000ffff467224 */ /* 0x000fc600078e009a */
[----:B------:R-:W4:Y:S04]  /*311b0*/  LDL.LU R153, [R1+0x5920] ;  /* 0x0059200001997983 */ /* 0x000f280000300800 */
[----:B------:R4:W-:Y:S04]  /*311c0*/  STL.64 [R1+0x90], R8 ;  /* 0x0000900801007387 */ /* 0x0009e80000100a00 */
[----:B------:R-:W4:Y:S01]  /*311d0*/  LDL.LU R154, [R1+0x591c] ;  /* 0x00591c00019a7983 */ /* 0x000f220000300800 */
        /* <DEDUP_REMOVED lines=65> */
[----:B------:R-:W-:Y:S01]  /*315f0*/  IMAD.MOV.U32 R59, RZ, RZ, R216 ;  /* 0x000000ffff3b7224 */ /* 0x000fe200078e00d8 */
[----:B--2---:R-:W-:Y:S01]  /*31600*/  LEA R6, P0, R147, R2, 0x2 ;  /* 0x0000000293067211 */ /* 0x004fe200078010ff */
[----:B------:R-:W-:Y:S02]  /*31610*/  IMAD.MOV.U32 R223, RZ, RZ, R68 ;  /* 0x000000ffffdf7224 */ /* 0x000fe400078e0044 */
[----:B------:R-:W-:-:S02]  /*31620*/  IMAD.MOV.U32 R66, RZ, RZ, R220 ;  /* 0x000000ffff427224 */ /* 0x000fc400078e00dc */
[----:B------:R-:W-:Y:S02]  /*31630*/  IMAD.MOV.U32 R216, RZ, RZ, R217 ;  /* 0x000000ffffd87224 */ /* 0x000fe400078e00d9 */
[----:B------:R-:W-:Y:S02]  /*31640*/  IMAD.MOV.U32 R68, RZ, RZ, R224 ;  /* 0x000000ffff447224 */ /* 0x000fe400078e00e0 */
[----:B------:R-:W-:Y:S02]  /*31650*/  IMAD.MOV.U32 R220, RZ, RZ, R221 ;  /* 0x000000ffffdc7224 */ /* 0x000fe400078e00dd */
[----:B------:R-:W-:Y:S01]  /*31660*/  IMAD.MOV.U32 R217, RZ, RZ, R65 ;  /* 0x000000ffffd97224 */ /* 0x000fe200078e0041 */
[----:B-1----:R-:W-:Y:S01]  /*31670*/  LEA R4, P4, R148, R2, 0x2 ;  /* 0x0000000294047211 */ /* 0x002fe200078810ff */
[----:B------:R-:W-:Y:S02]  /*31680*/  IMAD.MOV.U32 R224, RZ, RZ, R225 ;  /* 0x000000ffffe07224 */ /* 0x000fe400078e00e1 */
[----:B------:R-:W-:-:S02]  /*31690*/  IMAD.MOV.U32 R221, RZ, RZ, R67 ;  /* 0x000000ffffdd7224 */ /* 0x000fc400078e0043 */
[----:B------:R-:W-:Y:S02]  /*316a0*/  IMAD.MOV.U32 R65, RZ, RZ, R218 ;  /* 0x000000ffff417224 */ /* 0x000fe400078e00da */
[----:B------:R-:W-:Y:S02]  /*316b0*/  IMAD.MOV.U32 R225, RZ, RZ, R70 ;  /* 0x000000ffffe17224 */ /* 0x000fe400078e0046 */
[----:B------:R-:W-:Y:S02]  /*316c0*/  IMAD.MOV.U32 R67, RZ, RZ, R222 ;  /* 0x000000ffff437224 */ /* 0x000fe400078e00de */
[----:B------:R-:W-:Y:S01]  /*316d0*/  IMAD.MOV.U32 R218, RZ, RZ, R219 ;  /* 0x000000ffffda7224 */ /* 0x000fe200078e00db */
[----:B---3--:R-:W-:Y:S01]  /*316e0*/  LEA R16, P3, R149, R2, 0x2 ;  /* 0x0000000295107211 */ /* 0x008fe200078610ff */
[----:B------:R-:W-:Y:S01]  /*316f0*/  IMAD.MOV.U32 R70, RZ, RZ, R158 ;  /* 0x000000ffff467224 */ /* 0x000fe200078e009e */
[----:B------:R-:W-:Y:S01]  /*31700*/  LEA.HI.X.SX32 R7, R147, R0, 0x2, P0 ;  /* 0x0000000093077211 */ /* 0x000fe200000f16ff */
[----:B------:R-:W-:-:S02]  /*31710*/  IMAD.MOV.U32 R222, RZ, RZ, R223 ;  /* 0x000000ffffde7224 */ /* 0x000fc400078e00df */
[----:B------:R-:W-:Y:S02]  /*31720*/  IMAD.MOV.U32 R219, RZ, RZ, R66 ;  /* 0x000000ffffdb7224 */ /* 0x000fe400078e0042 */
[----:B------:R-:W-:Y:S02]  /*31730*/  IMAD.MOV.U32 R57, RZ, RZ, R216 ;  /* 0x000000ffff397224 */ /* 0x000fe400078e00d8 */
[----:B------:R-:W-:Y:S02]  /*31740*/  IMAD.MOV.U32 R223, RZ, RZ, R68 ;  /* 0x000000ffffdf7224 */ /* 0x000fe400078e0044 */
[----:B------:R-:W-:Y:S02]  /*31750*/  IMAD.MOV.U32 R66, RZ, RZ, R220 ;  /* 0x000000ffff427224 */ /* 0x000fe400078e00dc */
[----:B------:R-:W-:Y:S01]  /*31760*/  IMAD.MOV.U32 R216, RZ, RZ, R217 ;  /* 0x000000ffffd87224 */ /* 0x000fe200078e00d9 */
[----:B----4-:R-:W-:Y:S01]  /*31770*/  LEA R14, P6, R150, R2, 0x2 ;  /* 0x00000002960e7211 */ /* 0x010fe200078c10ff */
[----:B------:R-:W-:Y:S01]  /*31780*/  IMAD.MOV.U32 R68, RZ, RZ, R224 ;  /* 0x000000ffff447224 */ /* 0x000fe200078e00e0 */
[----:B------:R-:W-:Y:S01]  /*31790*/  LEA.HI.X.SX32 R5, R148, R0, 0x2, P4 ;  /* 0x0000000094057211 */ /* 0x000fe200020f16ff */
[----:B------:R-:W-:-:S02]  /*317a0*/  IMAD.MOV.U32 R220, RZ, RZ, R221 ;  /* 0x000000ffffdc7224 */ /* 0x000fc400078e00dd */
[----:B------:R-:W-:Y:S02]  /*317b0*/  IMAD.MOV.U32 R217, RZ, RZ, R65 ;  /* 0x000000ffffd97224 */ /* 0x000fe400078e0041 */
[----:B------:R-:W-:Y:S02]  /*317c0*/  IMAD.MOV.U32 R224, RZ, RZ, R225 ;  /* 0x000000ffffe07224 */ /* 0x000fe400078e00e1 */
[----:B------:R-:W-:Y:S02]  /*317d0*/  IMAD.MOV.U32 R221, RZ, RZ, R67 ;  /* 0x000000ffffdd7224 */ /* 0x000fe400078e0043 */
[----:B------:R-:W-:Y:S01]  /*317e0*/  IMAD.MOV.U32 R65, RZ, RZ, R218 ;  /* 0x000000ffff417224 */ /* 0x000fe200078e00da */
[----:B------:R-:W-:Y:S01]  /*317f0*/  LEA R12, P5, R151, R2, 0x2 ;  /* 0x00000002970c7211 */ /* 0x000fe200078a10ff */
[----:B------:R-:W-:Y:S01]  /*31800*/  IMAD.MOV.U32 R225, RZ, RZ, R70 ;  /* 0x000000ffffe17224 */ /* 0x000fe200078e0046 */
[----:B------:R-:W-:Y:S01]  /*31810*/  LEA.HI.X.SX32 R17, R149, R0, 0x2, P3 ;  /* 0x0000000095117211 */ /* 0x000fe200018f16ff */
[----:B------:R-:W-:-:S02]  /*31820*/  IMAD.MOV.U32 R67, RZ, RZ, R222 ;  /* 0x000000ffff437224 */ /* 0x000fc400078e00de */
[----:B------:R-:W-:Y:S01]  /*31830*/  IMAD.MOV.U32 R218, RZ, RZ, R219 ;  /* 0x000000ffffda7224 */ /* 0x000fe200078e00db */
[----:B------:R1:W-:Y:S01]  /*31840*/  STL.64 [R1+0x88], R6 ;  /* 0x0000880601007387 */ /* 0x0003e20000100a00 */
[----:B------:R-:W-:Y:S02]  /*31850*/  IMAD.MOV.U32 R70, RZ, RZ, R159 ;  /* 0x000000ffff467224 */ /* 0x000fe400078e009f */
[----:B------:R-:W-:Y:S01]  /*31860*/  IMAD.MOV.U32 R222, RZ, RZ, R223 ;  /* 0x000000ffffde7224 */ /* 0x000fe200078e00df */
[----:B------:R-:W-:Y:S01]  /*31870*/  LEA R10, P2, R152, R2, 0x2 ;  /* 0x00000002980a7211 */ /* 0x000fe200078410ff */
[----:B------:R-:W-:Y:S01]  /*31880*/  IMAD.MOV.U32 R219, RZ, RZ, R66 ;  /* 0x000000ffffdb7224 */ /* 0x000fe200078e0042 */
[----:B------:R-:W2:Y:S01]  /*31890*/  LDL.LU R155, [R1+0x5918] ;  /* 0x00591800019b7983 */ /* 0x000ea20000300800 */
[----:B------:R-:W-:Y:S01]  /*318a0*/  IMAD.MOV.U32 R55, RZ, RZ, R216 ;  /* 0x000000ffff377224 */ /* 0x000fe200078e00d8 */
[----:B------:R-:W-:Y:S01]  /*318b0*/  LEA.HI.X.SX32 R15, R150, R0, 0x2, P6 ;  /* 0x00000000960f7211 */ /* 0x000fe200030f16ff */
[----:B------:R-:W-:-:S02]  /*318c0*/  IMAD.MOV.U32 R223, RZ, RZ, R68 ;  /* 0x000000ffffdf7224 */ /* 0x000fc400078e0044 */
[----:B------:R-:W-:Y:S02]  /*318d0*/  IMAD.MOV.U32 R66, RZ, RZ, R220 ;  /* 0x000000ffff427224 */ /* 0x000fe400078e00dc */
[----:B------:R-:W-:Y:S01]  /*318e0*/  IMAD.MOV.U32 R216, RZ, RZ, R217 ;  /* 0x000000ffffd87224 */ /* 0x000fe200078e00d9 */
[----:B------:R2:W-:Y:S01]  /*318f0*/  STL.64 [R1+0x80], R4 ;  /* 0x0000800401007387 */ /* 0x0005e20000100a00 */
[----:B------:R-:W-:Y:S02]  /*31900*/  IMAD.MOV.U32 R68, RZ, RZ, R224 ;  /* 0x000000ffff447224 */ /* 0x000fe400078e00e0 */
[----:B------:R-:W-:Y:S01]  /*31910*/  IMAD.MOV.U32 R220, RZ, RZ, R221 ;  /* 0x000000ffffdc7224 */ /* 0x000fe200078e00dd */
[----:B------:R-:W3:Y:S01]  /*31920*/  LDL.LU R156, [R1+0x5914] ;  /* 0x00591400019c7983 */ /* 0x000ee20000300800 */
        /* <DEDUP_REMOVED lines=8> */
[----:B------:R-:W4:Y:S01]  /*319b0*/  LDL.LU R157, [R1+0x5910] ;  /* 0x00591000019d7983 */ /* 0x000f220000300800 */
        /* <DEDUP_REMOVED lines=9> */
[----:B------:R-:W-:Y:S02]  /*31a50*/  IMAD.MOV.U32 R68, RZ, RZ, R224 ;  /* 0x000000ffff447224 */ /* 0x000fe400078e00e0 */
[----:B------:R-:W-:Y:S01]  /*31a60*/  IMAD.MOV.U32 R220, RZ, RZ, R221 ;  /* 0x000000ffffdc7224 */ /* 0x000fe200078e00dd */
[----:B------:R4:W-:Y:S01]  /*31a70*/  STL.64 [R1+0x68], R12 ;  /* 0x0000680c01007387 */ /* 0x0009e20000100a00 */
[----:B------:R-:W-:-:S02]  /*31a80*/  IMAD.MOV.U32 R224, RZ, RZ, R225 ;  /* 0x000000ffffe07224 */ /* 0x000fc400078e00e1 */
[----:B------:R-:W-:Y:S01]  /*31a90*/  IMAD.MOV.U32 R221, RZ, RZ, R67 ;  /* 0x000000ffffdd7224 */ /* 0x000fe200078e0043 */
[----:B------:R-:W4:Y:S01]  /*31aa0*/  LDL.LU R159, [R1+0x5908] ;  /* 0x00590800019f7983 */ /* 0x000f220000300800 */
[----:B------:R-:W-:Y:S02]  /*31ab0*/  IMAD.MOV.U32 R225, RZ, RZ, R70 ;  /* 0x000000ffffe17224 */ /* 0x000fe400078e0046 */
[----:B------:R-:W-:Y:S01]  /*31ac0*/  IMAD.MOV.U32 R67, RZ, RZ, R222 ;  /* 0x000000ffff437224 */ /* 0x000fe200078e00de */
[----:B------:R4:W-:Y:S01]  /*31ad0*/  STL.64 [R1+0x60], R10 ;  /* 0x0000600a01007387 */ /* 0x0009e20000100a00 */
[----:B------:R-:W-:Y:S02]  /*31ae0*/  IMAD.MOV.U32 R70, RZ, RZ, R161 ;  /* 0x000000ffff467224 */ /* 0x000fe400078e00a1 */
[----:B------:R-:W-:Y:S01]  /*31af0*/  IMAD.MOV.U32 R222, RZ, RZ, R223 ;  /* 0x000000ffffde7224 */ /* 0x000fe200078e00df */
[----:B------:R-:W4:Y:S01]  /*31b00*/  LDL.LU R160, [R1+0x5904] ;  /* 0x0059040001a07983 */ /* 0x000f220000300800 */
[----:B------:R-:W-:-:S02]  /*31b10*/  IMAD.MOV.U32 R223, RZ, RZ, R68 ;  /* 0x000000ffffdf7224 */ /* 0x000fc400078e0044 */
[----:B------:R-:W-:Y:S02]  /*31b20*/  IMAD.MOV.U32 R68, RZ, RZ, R224 ;  /* 0x000000ffff447224 */ /* 0x000fe400078e00e0 */
[----:B------:R-:W-:Y:S02]  /*31b30*/  IMAD.MOV.U32 R224, RZ, RZ, R225 ;  /* 0x000000ffffe07224 */ /* 0x000fe400078e00e1 */
[----:B------:R-:W-:Y:S02]  /*31b40*/  IMAD.MOV.U32 R225, RZ, RZ, R70 ;  /* 0x000000ffffe17224 */ /* 0x000fe400078e0046 */
[----:B------:R-:W-:Y:S01]  /*31b50*/  IMAD.MOV.U32 R70, RZ, RZ, R226 ;  /* 0x000000ffff467224 */ /* 0x000fe200078e00e2 */
[----:B------:R-:W-:-:S04]  /*31b60*/  LEA R8, P1, R153, R2, 0x2 ;  /* 0x0000000299087211 */ /* 0x000fc800078210ff */
[----:B------:R-:W-:Y:S02]  /*31b70*/  LEA.HI.X.SX32 R9, R153, R0, 0x2, P1 ;  /* 0x0000000099097211 */ /* 0x000fe400008f16ff */
[----:B-1----:R-:W-:-:S03]  /*31b80*/  LEA R6, P0, R154, R2, 0x2 ;  /* 0x000000029a067211 */ /* 0x002fc600078010ff */
[----:B------:R1:W-:Y:S01]  /*31b90*/  STL.64 [R1+0x58], R8 ;  /* 0x0000580801007387 */ /* 0x0003e20000100a00 */
[----:B------:R-:W-:-:S03]  /*31ba0*/  LEA.HI.X.SX32 R7, R154, R0, 0x2, P0 ;  /* 0x000000009a077211 */ /* 0x000fc600000f16ff */
[----:B------:R-:W4:Y:S04]  /*31bb0*/  LDL.LU R161, [R1+0x5900] ;  /* 0x0059000001a17983 */ /* 0x000f280000300800 */
[----:B------:R1:W-:Y:S04]  /*31bc0*/  STL.64 [R1+0x50], R6 ;  /* 0x0000500601007387 */ /* 0x0003e80000100a00 */
[----:B------:R-:W3:Y:S01]  /*31bd0*/  LDL.LU R226, [R1+0xcbc] ;  /* 0x000cbc0001e27983 */ /* 0x000ee20000300800 */
        /* <DEDUP_REMOVED lines=15> */
[----:B--2---:R-:W-:-:S04]  /*31cd0*/  LEA R4, P4, R155, R2, 0x2 ;  /* 0x000000029b047211 */ /* 0x004fc800078810ff */
[----:B------:R-:W-:-:S05]  /*31ce0*/  LEA.HI.X.SX32 R5, R155, R0, 0x2, P4 ;  /* 0x000000009b057211 */ /* 0x000fca00020f16ff */
[----:B------:R2:W-:Y:S01]  /*31cf0*/  STL.64 [R1+0x38], R4 ;  /* 0x0000380401007387 */ /* 0x0005e20000100a00 */
[----:B---3--:R-:W-:Y:S02]  /*31d00*/  IMAD.MOV.U32 R70, RZ, RZ, R226 ;  /* 0x000000ffff467224 */ /* 0x008fe400078e00e2 */
[----:B------:R-:W-:Y:S02]  /*31d10*/  IMAD.MOV.U32 R226, RZ, RZ, R227 ;  /* 0x000000ffffe27224 */ /* 0x000fe400078e00e3 */
[----:B------:R-:W3:Y:S01]  /*31d20*/  LDL.LU R227, [R1+0xcc0] ;  /* 0x000cc00001e37983 */ /* 0x000ee20000300800 */
[----:B------:R-:W-:Y:S02]  /*31d30*/  IMAD.MOV.U32 R48, RZ, RZ, R216 ;  /* 0x000000ffff307224 */ /* 0x000fe400078e00d8 */
[----:B------:R-:W-:Y:S02]  /*31d40*/  IMAD.MOV.U32 R216, RZ, RZ, R217 ;  /* 0x000000ffffd87224 */ /* 0x000fe400078e00d9 */
[----:B------:R-:W-:-:S02]  /*31d50*/  IMAD.MOV.U32 R217, RZ, RZ, R65 ;  /* 0x000000ffffd97224 */ /* 0x000fc400078e0041 */
        /* <DEDUP_REMOVED lines=12> */
[----:B------:R-:W-:Y:S02]  /*31e20*/  IMAD.MOV.U32 R224, RZ, RZ, R225 ;  /* 0x000000ffffe07224 */ /* 0x000fe400078e00e1 */
[----:B------:R-:W-:-:S02]  /*31e30*/  IMAD.MOV.U32 R225, RZ, RZ, R70 ;  /* 0x000000ffffe17224 */ /* 0x000fc400078e0046 */
[----:B------:R-:W-:Y:S01]  /*31e40*/  IMAD.MOV.U32 R70, RZ, RZ, R226 ;  /* 0x000000ffff467224 */ /* 0x000fe200078e00e2 */
[----:B------:R-:W-:Y:S01]  /*31e50*/  STL.64 [R1+0x30], R16 ;  /* 0x0000301001007387 */ /* 0x000fe20000100a00 */
        /* <DEDUP_REMOVED lines=8> */
[----:B------:R-:W-:Y:S01]  /*31ee0*/  IMAD.MOV.U32 R219, RZ, RZ, R66 ;  /* 0x000000ffffdb7224 */ /* 0x000fe200078e0042 */
[----:B----4-:R-:W-:Y:S01]  /*31ef0*/  LEA R14, P6, R157, R2, 0x2 ;  /* 0x000000029d0e7211 */ /* 0x010fe200078c10ff */
[----:B------:R-:W-:Y:S02]  /*31f00*/  IMAD.MOV.U32 R66, RZ, RZ, R220 ;  /* 0x000000ffff427224 */ /* 0x000fe400078e00dc */
[----:B------:R-:W-:Y:S02]  /*31f10*/  IMAD.MOV.U32 R220, RZ, RZ, R221 ;  /* 0x000000ffffdc7224 */ /* 0x000fe400078e00dd */
[----:B------:R-:W-:-:S02]  /*31f20*/  IMAD.MOV.U32 R221, RZ, RZ, R67 ;  /* 0x000000ffffdd7224 */ /* 0x000fc400078e0043 */
[----:B------:R-:W-:Y:S01]  /*31f30*/  IMAD.MOV.U32 R67, RZ, RZ, R222 ;  /* 0x000000ffff437224 */ /* 0x000fe200078e00de */
[----:B------:R-:W-:Y:S01]  /*31f40*/  LEA.HI.X.SX32 R15, R157, R0, 0x2, P6 ;  /* 0x000000009d0f7211 */ /* 0x000fe200030f16ff */
[----:B------:R-:W-:Y:S01]  /*31f50*/  IMAD.MOV.U32 R222, RZ, RZ, R223 ;  /* 0x000000ffffde7224 */ /* 0x000fe200078e00df */
[----:B------:R-:W-:Y:S01]  /*31f60*/  LEA R12, P5, R158, R2, 0x2 ;  /* 0x000000029e0c7211 */ /* 0x000fe200078a10ff */
[----:B------:R-:W-:Y:S02]  /*31f70*/  IMAD.MOV.U32 R223, RZ, RZ, R68 ;  /* 0x000000ffffdf7224 */ /* 0x000fe400078e0044 */
[----:B------:R-:W-:Y:S02]  /*31f80*/  IMAD.MOV.U32 R68, RZ, RZ, R225 ;  /* 0x000000ffff447224 */ /* 0x000fe400078e00e1 */
[----:B------:R-:W-:Y:S02]  /*31f90*/  IMAD.MOV.U32 R225, RZ, RZ, R70 ;  /* 0x000000ffffe17224 */ /* 0x000fe400078e0046 */
[----:B------:R-:W-:-:S02]  /*31fa0*/  IMAD.MOV.U32 R70, RZ, RZ, R226 ;  /* 0x000000ffff467224 */ /* 0x000fc400078e00e2 */
[----:B------:R-:W-:Y:S01]  /*31fb0*/  IMAD.MOV.U32 R64, RZ, RZ, R217 ;  /* 0x000000ffff407224 */ /* 0x000fe200078e00d9 */
[----:B------:R-:W-:Y:S01]  /*31fc0*/  STL.64 [R1+0x28], R14 ;  /* 0x0000280e01007387 */ /* 0x000fe20000100a00 */
[----:B------:R-:W-:Y:S01]  /*31fd0*/  IMAD.MOV.U32 R217, RZ, RZ, R218 ;  /* 0x000000ffffd97224 */ /* 0x000fe200078e00da */
[----:B------:R-:W-:Y:S01]  /*31fe0*/  LEA.HI.X.SX32 R13, R158, R0, 0x2, P5 ;  /* 0x000000009e0d7211 */ /* 0x000fe200028f16ff */
[----:B------:R-:W-:Y:S01]  /*31ff0*/  IMAD.MOV.U32 R50, RZ, RZ, R216 ;  /* 0x000000ffff327224 */ /* 0x000fe200078e00d8 */
[----:B------:R-:W-:Y:S01]  /*32000*/  LEA R10, P2, R159, R2, 0x2 ;  /* 0x000000029f0a7211 */ /* 0x000fe200078410ff */
[----:B------:R-:W-:Y:S02]  /*32010*/  IMAD.MOV.U32 R218, RZ, RZ, R66 ;  /* 0x000000ffffda7224 */ /* 0x000fe400078e0042 */
[----:B------:R-:W-:Y:S02]  /*32020*/  IMAD.MOV.U32 R216, RZ, RZ, R65 ;  /* 0x000000ffffd87224 */ /* 0x000fe400078e0041 */
[----:B------:R-:W-:-:S02]  /*32030*/  IMAD.MOV.U32 R66, RZ, RZ, R221 ;  /* 0x000000ffff427224 */ /* 0x000fc400078e00dd */
[----:B------:R-:W-:Y:S02]  /*32040*/  IMAD.MOV.U32 R65, RZ, RZ, R219 ;  /* 0x000000ffff417224 */ /* 0x000fe400078e00db */
[----:B------:R-:W-:Y:S02]  /*32050*/  IMAD.MOV.U32 R221, RZ, RZ, R222 ;  /* 0x000000ffffdd7224 */ /* 0x000fe400078e00de */
[----:B------:R-:W-:Y:S02]  /*32060*/  IMAD.MOV.U32 R219, RZ, RZ, R220 ;  /* 0x000000ffffdb7224 */ /* 0x000fe400078e00dc */
[----:B------:R-:W-:Y:S01]  /*32070*/  IMAD.MOV.U32 R222, RZ, RZ, R68 ;  /* 0x000000ffffde7224 */ /* 0x000fe200078e0044 */
[----:B------:R-:W-:Y:S01]  /*32080*/  LEA.HI.X.SX32 R11, R159, R0, 0x2, P2 ;  /* 0x000000009f0b7211 */ /* 0x000fe200010f16ff */
[----:B------:R-:W-:Y:S02]  /*32090*/  IMAD.MOV.U32 R220, RZ, RZ, R67 ;  /* 0x000000ffffdc7224 */ /* 0x000fe400078e0043 */
[----:B------:R-:W-:-:S02]  /*320a0*/  IMAD.MOV.U32 R67, RZ, RZ, R223 ;  /* 0x000000ffff437224 */ /* 0x000fc400078e00df */
[----:B------:R-:W-:Y:S02]  /*320b0*/  IMAD.MOV.U32 R51, RZ, RZ, R64 ;  /* 0x000000ffff337224 */ /* 0x000fe400078e0040 */
[----:B------:R-:W-:Y:S02]  /*320c0*/  IMAD.MOV.U32 R64, RZ, RZ, R65 ;  /* 0x000000ffff407224 */ /* 0x000fe400078e0041 */
[----:B------:R-:W-:Y:S02]  /*320d0*/  IMAD.MOV.U32 R65, RZ, RZ, R66 ;  /* 0x000000ffff417224 */ /* 0x000fe400078e0042 */
[----:B------:R-:W-:Y:S02]  /*320e0*/  IMAD.MOV.U32 R66, RZ, RZ, R67 ;  /* 0x000000ffff427224 */ /* 0x000fe400078e0043 */
[----:B---3--:R-:W-:Y:S02]  /*320f0*/  IMAD.MOV.U32 R226, RZ, RZ, R229 ;  /* 0x000000ffffe27224 */ /* 0x008fe400078e00e5 */
[----:B------:R-:W-:-:S02]  /*32100*/  IMAD.MOV.U32 R229, RZ, RZ, R246 ;  /* 0x000000ffffe57224 */ /* 0x000fc400078e00f6 */
[----:B------:R-:W3:Y:S01]  /*32110*/  LDL.LU R246, [R1+0xcc8] ;  /* 0x000cc80001f67983 */ /* 0x000ee20000300800 */
[----:B------:R-:W-:Y:S02]  /*32120*/  IMAD.MOV.U32 R68, RZ, RZ, R226 ;  /* 0x000000ffff447224 */ /* 0x000fe400078e00e2 */
[----:B------:R-:W-:Y:S01]  /*32130*/  IMAD.MOV.U32 R226, RZ, RZ, R243 ;  /* 0x000000ffffe27224 */ /* 0x000fe200078e00f3 */
[----:B------:R4:W-:Y:S04]  /*32140*/  STL.64 [R1+0x20], R12 ;  /* 0x0000200c01007387 */ /* 0x0009e80000100a00 */
[----:B------:R-:W2:Y:S01]  /*32150*/  LDL.LU R243, [R1+0xccc] ;  /* 0x000ccc0001f37983 */ /* 0x000ea20000300800 */
[----:B------:R-:W-:-:S03]  /*32160*/  IMAD.MOV.U32 R67, RZ, RZ, R68 ;  /* 0x000000ffff437224 */ /* 0x000fc600078e0044 */
[----:B------:R-:W-:Y:S04]  /*32170*/  STL.64 [R1+0x18], R10 ;  /* 0x0000180a01007387 */ /* 0x000fe80000100a00 */
[----:B------:R-:W4:Y:S01]  /*32180*/  LDL.LU R68, [R1+0xcd0] ;  /* 0x000cd00001447983 */ /* 0x000f220000300800 */
        /* <DEDUP_REMOVED lines=11> */
[----:B-1----:R-:W-:Y:S01]  /*32240*/  LEA R8, P1, R160, R2, 0x2 ;  /* 0x00000002a0087211 */ /* 0x002fe200078210ff */
[----:B------:R-:W-:Y:S02]  /*32250*/  IMAD.MOV.U32 R216, RZ, RZ, R217 ;  /* 0x000000ffffd87224 */ /* 0x000fe400078e00d9 */
[----:B------:R-:W-:Y:S02]  /*32260*/  IMAD.MOV.U32 R220, RZ, RZ, R222 ;  /* 0x000000ffffdc7224 */ /* 0x000fe400078e00de */
[----:B------:R-:W-:Y:S02]  /*32270*/  IMAD.MOV.U32 R217, RZ, RZ, R65 ;  /* 0x000000ffffd97224 */ /* 0x000fe400078e0041 */
[----:B------:R-:W-:Y:S02]  /*32280*/  IMAD.MOV.U32 R221, RZ, RZ, R223 ;  /* 0x000000ffffdd7224 */ /* 0x000fe400078e00df */
[----:B------:R-:W-:-:S02]  /*32290*/  IMAD.MOV.U32 R65, RZ, RZ, R218 ;  /* 0x000000ffff417224 */ /* 0x000fc400078e00da */
[----:B------:R-:W-:Y:S01]  /*322a0*/  IMAD.MOV.U32 R218, RZ, RZ, R219 ;  /* 0x000000ffffda7224 */ /* 0x000fe200078e00db */
[----:B------:R-:W-:Y:S01]  /*322b0*/  LEA.HI.X.SX32 R9, R160, R0, 0x2, P1 ;  /* 0x00000000a0097211 */ /* 0x000fe200008f16ff */
[----:B------:R-:W-:Y:S02]  /*322c0*/  IMAD.MOV.U32 R219, RZ, RZ, R66 ;  /* 0x000000ffffdb7224 */ /* 0x000fe400078e0042 */
[----:B------:R-:W-:Y:S02]  /*322d0*/  IMAD.MOV.U32 R66, RZ, RZ, R220 ;  /* 0x000000ffff427224 */ /* 0x000fe400078e00dc */
[----:B------:R-:W-:Y:S02]  /*322e0*/  IMAD.MOV.U32 R220, RZ, RZ, R221 ;  /* 0x000000ffffdc7224 */ /* 0x000fe400078e00dd */
[----:B------:R-:W-:Y:S01]  /*322f0*/  IMAD.MOV.U32 R221, RZ, RZ, R67 ;  /* 0x000000ffffdd7224 */ /* 0x000fe200078e0043 */
[----:B------:R1:W-:Y:S01]  /*32300*/  STL.64 [R1+0x10], R8 ;  /* 0x0000100801007387 */ /* 0x0003e20000100a00 */
[----:B---3--:R-:W-:-:S04]  /*32310*/  IMAD.MOV.U32 R70, RZ, RZ, R246 ;  /* 0x000000ffff467224 */ /* 0x008fc800078e00f6 */
[----:B------:R-:W-:Y:S02]  /*32320*/  IMAD.MOV.U32 R222, RZ, RZ, R70 ;  /* 0x000000ffffde7224 */ /* 0x000fe400078e0046 */
[----:B--2---:R-:W-:Y:S02]  /*32330*/  IMAD.MOV.U32 R223, RZ, RZ, R243 ;  /* 0x000000ffffdf7224 */ /* 0x004fe400078e00f3 */
[----:B------:R-:W-:Y:S02]  /*32340*/  IMAD.MOV.U32 R67, RZ, RZ, R222 ;  /* 0x000000ffff437224 */ /* 0x000fe400078e00de */
[----:B------:R-:W-:Y:S02]  /*32350*/  IMAD.MOV.U32 R222, RZ, RZ, R223 ;  /* 0x000000ffffde7224 */ /* 0x000fe400078e00df */
[----:B----4-:R-:W-:Y:S02]  /*32360*/  IMAD.MOV.U32 R223, RZ, RZ, R68 ;  /* 0x000000ffffdf7224 */ /* 0x010fe400078e0044 */
[----:B------:R-:W2:Y:S01]  /*32370*/  LDL.LU R68, [R1+0xcd4] ;  /* 0x000cd40001447983 */ /* 0x000ea20000300800 */
[----:B------:R-:W-:-:S02]  /*32380*/  IMAD.MOV.U32 R53, RZ, RZ, R214 ;  /* 0x000000ffff357224 */ /* 0x000fc400078e00d6 */
[----:B------:R-:W-:Y:S02]  /*32390*/  IMAD.MOV.U32 R214, RZ, RZ, R215 ;  /* 0x000000ffffd67224 */ /* 0x000fe400078e00d7 */
[----:B------:R-:W-:Y:S02]  /*323a0*/  IMAD.MOV.U32 R215, RZ, RZ, R64 ;  /* 0x000000ffffd77224 */ /* 0x000fe400078e0040 */
[----:B------:R-:W-:Y:S01]  /*323b0*/  IMAD.MOV.U32 R64, RZ, RZ, R216 ;  /* 0x000000ffff407224 */ /* 0x000fe200078e00d8 */
[----:B------:R-:W-:Y:S01]  /*323c0*/  LEA R6, P0, R161, R2, 0x2 ;  /* 0x00000002a1067211 */ /* 0x000fe200078010ff */
        /* <DEDUP_REMOVED lines=8> */
[----:B------:R-:W-:Y:S02]  /*32450*/  IMAD.MOV.U32 R221, RZ, RZ, R67 ;  /* 0x000000ffffdd7224 */ /* 0x000fe400078e0043 */
[----:B------:R-:W-:Y:S01]  /*32460*/  IMAD.MOV.U32 R67, RZ, RZ, R222 ;  /* 0x000000ffff437224 */ /* 0x000fe200078e00de */
[----:B------:R3:W-:Y:S01]  /*32470*/  STL.64 [R1+0x8], R6 ;  /* 0x0000080601007387 */ /* 0x0007e20000100a00 */
[----:B------:R-:W-:-:S02]  /*32480*/  IMAD.MOV.U32 R222, RZ, RZ, R223 ;  /* 0x000000ffffde7224 */ /* 0x000fc400078e00df */
[----:B--2---:R-:W-:Y:S02]  /*32490*/  IMAD.MOV.U32 R223, RZ, RZ, R68 ;  /* 0x000000ffffdf7224 */ /* 0x004fe400078e0044 */
[----:B------:R-:W2:Y:S01]  /*324a0*/  LDL.LU R68, [R1+0xcd8] ;  /* 0x000cd80001447983 */ /* 0x000ea20000300800 */
[----:B------:R-:W-:-:S04]  /*324b0*/  LEA R4, P4, R54, R2, 0x2 ;  /* 0x0000000236047211 */ /* 0x000fc800078810ff */
[----:B------:R-:W-:Y:S01]  /*324c0*/  LEA.HI.X.SX32 R5, R54, R0, 0x2, P4 ;  /* 0x0000000036057211 */ /* 0x000fe200020f16ff */
        /* <DEDUP_REMOVED lines=13> */
[----:B------:R4:W-:Y:S01]  /*325a0*/  STL.64 [R1], R4 ;  /* 0x0000000401007387 */ /* 0x0009e20000100a00 */
[----:B------:R-:W-:Y:S02]  /*325b0*/  IMAD.MOV.U32 R222, RZ, RZ, R223 ;  /* 0x000000ffffde7224 */ /* 0x000fe400078e00df */
        /* <DEDUP_REMOVED lines=56> */
[----:B------:R-:W-:Y:S02]  /*32940*/  IMAD.MOV.U32 R70, RZ, RZ, R226 ;  /* 0x000000ffff467224 */ /* 0x000fe400078e00e2 */
[----:B------:R-:W-:Y:S01]  /*32950*/  IMAD.MOV.U32 R226, RZ, RZ, R242 ;  /* 0x000000ffffe27224 */ /* 0x000fe200078e00f2 */
        /* <DEDUP_REMOVED lines=89> */
[----:B------:R-:W-:Y:S02]  /*32ef0*/  IMAD.MOV.U32 R68, RZ, RZ, R225 ;  /* 0x000000ffff447224 */ /* 0x000fe400078e00e1 */
        /* <DEDUP_REMOVED lines=18> */
[----:B--2---:R-:W-:Y:S02]  /*33020*/  IMAD.MOV.U32 R68, RZ, RZ, R225 ;  /* 0x000000ffff447224 */ /* 0x004fe400078e00e1 */
[----:B------:R-:W-:Y:S02]  /*33030*/  IMAD.MOV.U32 R225, RZ, RZ, R227 ;  /* 0x000000ffffe17224 */ /* 0x000fe400078e00e3 */
[----:B------:R-:W2:Y:S01]  /*33040*/  LDL.LU R227, [R1+0xd00] ;  /* 0x000d000001e37983 */ /* 0x000ea20000300800 */
[----:B------:R-:W-:Y:S01]  /*33050*/  LEA R150, P5, R47, R2, 0x2 ;  /* 0x000000022f967211 */ /* 0x000fe200078a10ff */
        /* <DEDUP_REMOVED lines=33> */
[----:B--2---:R-:W-:Y:S02]  /*33270*/  IMAD.MOV.U32 R225, RZ, RZ, R227 ;  /* 0x000000ffffe17224 */ /* 0x004fe400078e00e3 */
[----:B------:R-:W2:Y:S04]  /*33280*/  LDL.LU R227, [R1+0xd04] ;  /* 0x000d040001e37983 */ /* 0x000ea80000300800 */
[----:B------:R-:W3:Y:S01]  /*33290*/  LDL.LU R70, [R1+0xd54] ;  /* 0x000d540001467983 */ /* 0x000ee20000300800 */
        /* <DEDUP_REMOVED lines=16> */
[----:B---3--:R-:W-:Y:S02]  /*333a0*/  IMAD.MOV.U32 R68, RZ, RZ, R70 ;  /* 0x000000ffff447224 */ /* 0x008fe400078e0046 */
[----:B------:R-:W-:Y:S02]  /*333b0*/  IMAD.MOV.U32 R70, RZ, RZ, R226 ;  /* 0x000000ffff467224 */ /* 0x000fe400078e00e2 */
[----:B------:R-:W3:Y:S01]  /*333c0*/  LDL.LU R226, [R1+0xd3c] ;  /* 0x000d3c0001e27983 */ /* 0x000ee20000300800 */
[-C--:B------:R-:W-:Y:S02]  /*333d0*/  LEA R146, P1, R49, R2.reuse, 0x2 ;  /* 0x0000000231927211 */ /* 0x080fe400078210ff */
[----:B------:R-:W-:-:S02]  /*333e0*/  LEA R144, P0, R50, R2, 0x2 ;  /* 0x0000000232907211 */ /* 0x000fc400078010ff */
[-C--:B------:R-:W-:Y:S01]  /*333f0*/  LEA.HI.X.SX32 R147, R49, R0.reuse, 0x2, P1 ;  /* 0x0000000031937211 */ /* 0x080fe200008f16ff */
[----:B------:R-:W-:Y:S02]  /*33400*/  IMAD.MOV.U32 R49, RZ, RZ, R214 ;  /* 0x000000ffff317224 */ /* 0x000fe400078e00d6 */
[----:B------:R-:W-:Y:S02]  /*33410*/  IMAD.MOV.U32 R214, RZ, RZ, R215 ;  /* 0x000000ffffd67224 */ /* 0x000fe400078e00d7 */
[----:B------:R-:W-:Y:S02]  /*33420*/  IMAD.MOV.U32 R215, RZ, RZ, R64 ;  /* 0x000000ffffd77224 */ /* 0x000fe400078e0040 */
[----:B------:R-:W-:Y:S01]  /*33430*/  IMAD.MOV.U32 R64, RZ, RZ, R216 ;  /* 0x000000ffff407224 */ /* 0x000fe200078e00d8 */
[----:B------:R-:W-:Y:S01]  /*33440*/  LEA.HI.X.SX32 R145, R50, R0, 0x2, P0 ;  /* 0x0000000032917211 */ /* 0x000fe200000f16ff */
[----:B------:R-:W-:Y:S01]  /*33450*/  IMAD.MOV.U32 R216, RZ, RZ, R217 ;  /* 0x000000ffffd87224 */ /* 0x000fe200078e00d9 */
[----:B------:R-:W-:Y:S01]  /*33460*/  LEA R142, P4, R51, R2, 0x2 ;  /* 0x00000002338e7211 */ /* 0x000fe200078810ff */
[----:B------:R-:W-:-:S02]  /*33470*/  IMAD.MOV.U32 R217, RZ, RZ, R65 ;  /* 0x000000ffffd97224 */ /* 0x000fc400078e0041 */
[----:B------:R-:W-:Y:S02]  /*33480*/  IMAD.MOV.U32 R65, RZ, RZ, R218 ;  /* 0x000000ffff417224 */ /* 0x000fe400078e00da */
[----:B------:R-:W-:Y:S02]  /*33490*/  IMAD.MOV.U32 R50, RZ, RZ, R214 ;  /* 0x000000ffff327224 */ /* 0x000fe400078e00d6 */
[----:B------:R-:W-:Y:S02]  /*334a0*/  IMAD.MOV.U32 R218, RZ, RZ, R219 ;  /* 0x000000ffffda7224 */ /* 0x000fe400078e00db */
[----:B------:R-:W-:Y:S02]  /*334b0*/  IMAD.MOV.U32 R214, RZ, RZ, R215 ;  /* 0x000000ffffd67224 */ /* 0x000fe400078e00d7 */
[----:B------:R-:W-:Y:S02]  /*334c0*/  IMAD.MOV.U32 R219, RZ, RZ, R66 ;  /* 0x000000ffffdb7224 */ /* 0x000fe400078e0042 */
        /* <DEDUP_REMOVED lines=27> */
[----:B---3--:R-:W-:Y:S02]  /*33680*/  IMAD.MOV.U32 R70, RZ, RZ, R226 ;  /* 0x000000ffff467224 */ /* 0x008fe400078e00e2 */
[----:B------:R-:W-:Y:S02]  /*33690*/  IMAD.MOV.U32 R226, RZ, RZ, R228 ;  /* 0x000000ffffe27224 */ /* 0x000fe400078e00e4 */
[----:B------:R-:W-:Y:S01]  /*336a0*/  IMAD.MOV.U32 R68, RZ, RZ, R70 ;  /* 0x000000ffff447224 */ /* 0x000fe200078e0046 */
[----:B------:R-:W3:Y:S01]  /*336b0*/  LDL.LU R228, [R1+0xd80] ;  /* 0x000d800001e47983 */ /* 0x000ee20000300800 */
[----:B------:R-:W-:Y:S02]  /*336c0*/  IMAD.MOV.U32 R70, RZ, RZ, R226 ;  /* 0x000000ffff467224 */ /* 0x000fe400078e00e2 */
[----:B------:R-:W-:Y:S01]  /*336d0*/  IMAD.MOV.U32 R221, RZ, RZ, R68 ;  /* 0x000000ffffdd7224 */ /* 0x000fe200078e0044 */
[----:B------:R-:W4:Y:S01]  /*336e0*/  LDL.LU R226, [R1+0xd68] ;  /* 0x000d680001e27983 */ /* 0x000f220000300800 */
[----:B------:R-:W-:-:S02]  /*336f0*/  IMAD.MOV.U32 R68, RZ, RZ, R70 ;  /* 0x000000ffff447224 */ /* 0x000fc400078e0046 */
        /* <DEDUP_REMOVED lines=18> */
[----:B------:R-:W-:Y:S02]  /*33820*/  IMAD.MOV.U32 R72, RZ, RZ, R230 ;  /* 0x000000ffff487224 */ /* 0x000fe400078e00e6 */
[----:B------:R-:W2:Y:S01]  /*33830*/  LDL.LU R230, [R1+0xd40] ;  /* 0x000d400001e67983 */ /* 0x000ea20000300800 */
[----:B------:R-:W-:-:S04]  /*33840*/  LEA R138, P6, R53, R2, 0x2 ;  /* 0x00000002358a7211 */ /* 0x000fc800078c10ff */
[----:B------:R-:W-:Y:S01]  /*33850*/  LEA.HI.X.SX32 R139, R53, R0, 0x2, P6 ;  /* 0x00000000358b7211 */ /* 0x000fe200030f16ff */
[----:B------:R-:W-:Y:S02]  /*33860*/  IMAD.MOV.U32 R53, RZ, RZ, R214 ;  /* 0x000000ffff357224 */ /* 0x000fe400078e00d6 */
[----:B------:R-:W-:Y:S01]  /*33870*/  IMAD.MOV.U32 R214, RZ, RZ, R215 ;  /* 0x000000ffffd67224 */ /* 0x000fe200078e00d7 */
[C---:B------:R-:W-:Y:S01]  /*33880*/  LEA R136, P5, R54.reuse, R2, 0x2 ;  /* 0x0000000236887211 */ /* 0x040fe200078a10ff */
        /* <DEDUP_REMOVED lines=22> */
[----:B------:R-:W2:Y:S04]  /*339f0*/  LDL.LU R73, [R1+0xd70] ;  /* 0x000d700001497983 */ /* 0x000ea80000300800 */
[----:B------:R-:W3:Y:S01]  /*33a00*/  LDL.LU R231, [R1+0xd28] ;  /* 0x000d280001e77983 */ /* 0x000ee20000300800 */
[----:B------:R-:W-:-:S02]  /*33a10*/  LEA R134, P2, R58, R2, 0x2 ;  /* 0x000000023a867211 */ /* 0x000fc400078410ff */
[----:B------:R-:W-:Y:S02]  /*33a20*/  LEA R132, P1, R60, R2, 0x2 ;  /* 0x000000023c847211 */ /* 0x000fe400078210ff */
[-C--:B------:R-:W-:Y:S01]  /*33a30*/  LEA.HI.X.SX32 R135, R58, R0.reuse, 0x2, P2 ;  /* 0x000000003a877211 */ /* 0x080fe200010f16ff */
        /* <DEDUP_REMOVED lines=18> */
[----:B---3--:R-:W-:-:S04]  /*33b60*/  IMAD.MOV.U32 R70, RZ, RZ, R231 ;  /* 0x000000ffff467224 */ /* 0x008fc800078e00e7 */
[----:B------:R-:W-:Y:S02]  /*33b70*/  IMAD.MOV.U32 R221, RZ, RZ, R70 ;  /* 0x000000ffffdd7224 */ /* 0x000fe400078e0046 */
[----:B------:R-:W-:Y:S02]  /*33b80*/  IMAD.MOV.U32 R231, RZ, RZ, R232 ;  /* 0x000000ffffe77224 */ /* 0x000fe400078e00e8 */
[----:B------:R-:W3:Y:S01]  /*33b90*/  LDL.LU R232, [R1+0xd78] ;  /* 0x000d780001e87983 */ /* 0x000ee20000300800 */
[----:B------:R-:W-:Y:S02]  /*33ba0*/  IMAD.MOV.U32 R70, RZ, RZ, R71 ;  /* 0x000000ffff467224 */ /* 0x000fe400078e0047 */
[----:B------:R-:W-:Y:S01]  /*33bb0*/  IMAD.MOV.U32 R65, RZ, RZ, R221 ;  /* 0x000000ffff417224 */ /* 0x000fe200078e00dd */
[----:B------:R-:W4:Y:S04]  /*33bc0*/  LDL.LU R71, [R1+0xd48] ;  /* 0x000d480001477983 */ /* 0x000f280000300800 */
[----:B------:R-:W2:Y:S01]  /*33bd0*/  LDL.LU R221, [R1+0xd34] ;  /* 0x000d340001dd7983 */ /* 0x000ea20000300800 */
[----:B------:R-:W-:-:S02]  /*33be0*/  LEA R126, P3, R62, R2, 0x2 ;  /* 0x000000023e7e7211 */ /* 0x000fc400078610ff */
[C---:B------:R-:W-:Y:S02]  /*33bf0*/  LEA R130, P0, R61.reuse, R2, 0x2 ;  /* 0x000000023d827211 */ /* 0x040fe400078010ff */
[-C--:B------:R-:W-:Y:S01]  /*33c00*/  LEA.HI.X.SX32 R127, R62, R0.reuse, 0x2, P3 ;  /* 0x000000003e7f7211 */ /* 0x080fe200018f16ff */
[----:B------:R-:W-:Y:S01]  /*33c10*/  IMAD.MOV.U32 R62, RZ, RZ, R215 ;  /* 0x000000ffff3e7224 */ /* 0x000fe200078e00d7 */
[----:B------:R-:W-:Y:S01]  /*33c20*/  LEA.HI.X.SX32 R131, R61, R0, 0x2, P0 ;  /* 0x000000003d837211 */ /* 0x000fe200000f16ff */
[----:B------:R-:W-:Y:S02]  /*33c30*/  IMAD.MOV.U32 R61, RZ, RZ, R63 ;  /* 0x000000ffff3d7224 */ /* 0x000fe400078e003f */
[----:B------:R-:W-:Y:S02]  /*33c40*/  IMAD.MOV.U32 R215, RZ, RZ, R65 ;  /* 0x000000ffffd77224 */ /* 0x000fe400078e0041 */
[----:B------:R-:W-:Y:S02]  /*33c50*/  IMAD.MOV.U32 R63, RZ, RZ, R216 ;  /* 0x000000ffff3f7224 */ /* 0x000fe400078e00d8 */
[----:B------:R-:W-:-:S02]  /*33c60*/  IMAD.MOV.U32 R65, RZ, RZ, R224 ;  /* 0x000000ffff417224 */ /* 0x000fc400078e00e0 */
[----:B------:R-:W3:Y:S01]  /*33c70*/  LDL.LU R224, [R1+0xd60] ;  /* 0x000d600001e07983 */ /* 0x000ee20000300800 */
[----:B--2---:R-:W-:-:S03]  /*33c80*/  IMAD.MOV.U32 R216, RZ, RZ, R221 ;  /* 0x000000ffffd87224 */ /* 0x004fc600078e00dd */
[----:B------:R-:W2:Y:S01]  /*33c90*/  LDL.LU R221, [R1+0xd18] ;  /* 0x000d180001dd7983 */ /* 0x000ea20000300800 */
[----:B------:R-:W-:-:S04]  /*33ca0*/  LEA R122, P5, R59, R2, 0x2 ;  /* 0x000000023b7a7211 */ /* 0x000fc800078a10ff */
[----:B------:R-:W-:Y:S01]  /*33cb0*/  LEA.HI.X.SX32 R123, R59, R0, 0x2, P5 ;  /* 0x000000003b7b7211 */ /* 0x000fe200028f16ff */
[----:B------:R-:W-:Y:S02]  /*33cc0*/  IMAD.MOV.U32 R59, RZ, RZ, R63 ;  /* 0x000000ffff3b7224 */ /* 0x000fe400078e003f */
[----:B------:R-:W-:Y:S01]  /*33cd0*/  IMAD.MOV.U32 R63, RZ, RZ, R215 ;  /* 0x000000ffff3f7224 */ /* 0x000fe200078e00d7 */
[----:B------:R-:W-:Y:S01]  /*33ce0*/  LEA R120, P2, R57, R2, 0x2 ;  /* 0x0000000239787211 */ /* 0x000fe200078410ff */
[----:B------:R-:W-:-:S03]  /*33cf0*/  IMAD.MOV.U32 R215, RZ, RZ, R216 ;  /* 0x000000ffffd77224 */ /* 0x000fc600078e00d8 */
[----:B------:R-:W-:Y:S01]  /*33d00*/  LEA.HI.X.SX32 R121, R57, R0, 0x2, P2 ;  /* 0x0000000039797211 */ /* 0x000fe200010f16ff */
[----:B------:R-:W-:Y:S02]  /*33d10*/  IMAD.MOV.U32 R57, RZ, RZ, R59 ;  /* 0x000000ffff397224 */ /* 0x000fe400078e003b */
[----:B--2---:R-:W-:Y:S02]  /*33d20*/  IMAD.MOV.U32 R216, RZ, RZ, R221 ;  /* 0x000000ffffd87224 */ /* 0x004fe400078e00dd */
[----:B------:R-:W-:Y:S02]  /*33d30*/  IMAD.MOV.U32 R221, RZ, RZ, R67 ;  /* 0x000000ffffdd7224 */ /* 0x000fe400078e0043 */
[----:B------:R-:W-:Y:S02]  /*33d40*/  IMAD.MOV.U32 R67, RZ, RZ, R223 ;  /* 0x000000ffff437224 */ /* 0x000fe400078e00df */
[----:B------:R-:W2:Y:S01]  /*33d50*/  LDL.LU R223, [R1+0xd50] ;  /* 0x000d500001df7983 */ /* 0x000ea20000300800 */
[----:B------:R-:W-:-:S03]  /*33d60*/  IMAD.MOV.U32 R59, RZ, RZ, R221 ;  /* 0x000000ffff3b7224 */ /* 0x000fc600078e00dd */
[----:B------:R-:W4:Y:S01]  /*33d70*/  LDL.LU R221, [R1+0xd2c] ;  /* 0x000d2c0001dd7983 */ /* 0x000f220000300800 */
[CC--:B------:R-:W-:Y:S02]  /*33d80*/  LEA R124, P6, R56.reuse, R2.reuse, 0x2 ;  /* 0x00000002387c7211 */ /* 0x0c0fe400078c10ff */
[C---:B------:R-:W-:Y:S02]  /*33d90*/  LEA R118, P1, R55.reuse, R2, 0x2 ;  /* 0x0000000237767211 */ /* 0x040fe400078210ff */
[-C--:B------:R-:W-:Y:S01]  /*33da0*/  LEA.HI.X.SX32 R125, R56, R0.reuse, 0x2, P6 ;  /* 0x00000000387d7211 */ /* 0x080fe200030f16ff */
[----:B------:R-:W-:Y:S01]  /*33db0*/  IMAD.MOV.U32 R56, RZ, RZ, R63 ;  /* 0x000000ffff387224 */ /* 0x000fe200078e003f */
[----:B------:R-:W-:Y:S01]  /*33dc0*/  LEA.HI.X.SX32 R119, R55, R0, 0x2, P1 ;  /* 0x0000000037777211 */ /* 0x000fe200008f16ff */
[----:B------:R-:W-:Y:S02]  /*33dd0*/  IMAD.MOV.U32 R63, RZ, RZ, R216 ;  /* 0x000000ffff3f7224 */ /* 0x000fe400078e00d8 */
[----:B------:R-:W-:-:S02]  /*33de0*/  IMAD.MOV.U32 R216, RZ, RZ, R67 ;  /* 0x000000ffffd87224 */ /* 0x000fc400078e0043 */
[----:B------:R-:W-:Y:S01]  /*33df0*/  IMAD.MOV.U32 R55, RZ, RZ, R56 ;  /* 0x000000ffff377224 */ /* 0x000fe200078e0038 */
[-C--:B------:R-:W-:Y:S02]  /*33e00*/  LEA R116, P0, R46, R2.reuse, 0x2 ;  /* 0x000000022e747211 */ /* 0x080fe400078010ff */
[-C--:B------:R-:W-:Y:S02]  /*33e10*/  LEA R112, P3, R48, R2.reuse, 0x2 ;  /* 0x0000000230707211 */ /* 0x080fe400078610ff */
[----:B------:R-:W-:Y:S01]  /*33e20*/  LEA R114, P4, R47, R2, 0x2 ;  /* 0x000000022f727211 */ /* 0x000fe200078810ff */
[----:B--2---:R-:W-:Y:S02]  /*33e30*/  IMAD.MOV.U32 R67, RZ, RZ, R223 ;  /* 0x000000ffff437224 */ /* 0x004fe400078e00df */
[----:B------:R-:W2:Y:S01]  /*33e40*/  LDL.LU R223, [R1+0xd5c] ;  /* 0x000d5c0001df7983 */ /* 0x000ea20000300800 */
[----:B----4-:R-:W-:Y:S02]  /*33e50*/  IMAD.MOV.U32 R56, RZ, RZ, R221 ;  /* 0x000000ffff387224 */ /* 0x010fe400078e00dd */
[----:B------:R-:W-:-:S02]  /*33e60*/  IMAD.MOV.U32 R221, RZ, RZ, R222 ;  /* 0x000000ffffdd7224 */ /* 0x000fc400078e00de */
[----:B------:R-:W4:Y:S01]  /*33e70*/  LDL.LU R222, [R1+0xd58] ;  /* 0x000d580001de7983 */ /* 0x000f220000300800 */
[----:B------:R-:W-:Y:S02]  /*33e80*/  LEA R110, P6, R49, R2, 0x2 ;  /* 0x00000002316e7211 */ /* 0x000fe400078c10ff */
[----:B------:R-:W-:Y:S02]  /*33e90*/  LEA.HI.X.SX32 R117, R46, R0, 0x2, P0 ;  /* 0x000000002e757211 */ /* 0x000fe400000f16ff */
[-C--:B------:R-:W-:Y:S02]  /*33ea0*/  LEA R108, P5, R50, R2.reuse, 0x2 ;  /* 0x00000002326c7211 */ /* 0x080fe400078a10ff */
[-C--:B------:R-:W-:Y:S02]  /*33eb0*/  LEA R104, P1, R52, R2.reuse, 0x2 ;  /* 0x0000000234687211 */ /* 0x080fe400078210ff */
[----:B------:R-:W-:Y:S02]  /*33ec0*/  LEA R102, P0, R53, R2, 0x2 ;  /* 0x0000000235667211 */ /* 0x000fe400078010ff */
[----:B------:R-:W-:-:S02]  /*33ed0*/  LEA.HI.X.SX32 R113, R48, R0, 0x2, P3 ;  /* 0x0000000030717211 */ /* 0x000fc400018f16ff */
[----:B------:R-:W-:Y:S02]  /*33ee0*/  LEA.HI.X.SX32 R115, R47, R0, 0x2, P4 ;  /* 0x000000002f737211 */ /* 0x000fe400020f16ff */
[-C--:B------:R-:W-:Y:S02]  /*33ef0*/  LEA R98, P3, R58, R2.reuse, 0x2 ;  /* 0x000000023a627211 */ /* 0x080fe400078610ff */
[----:B------:R-:W-:Y:S02]  /*33f00*/  LEA R100, P4, R54, R2, 0x2 ;  /* 0x0000000236647211 */ /* 0x000fe400078810ff */
[----:B------:R-:W-:Y:S02]  /*33f10*/  LEA.HI.X.SX32 R111, R49, R0, 0x2, P6 ;  /* 0x00000000316f7211 */ /* 0x000fe400030f16ff */
[----:B------:R-:W-:Y:S02]  /*33f20*/  LEA R96, P6, R60, R2, 0x2 ;  /* 0x000000023c607211 */ /* 0x000fe400078c10ff */
[----:B------:R-:W-:-:S02]  /*33f30*/  LEA.HI.X.SX32 R109, R50, R0, 0x2, P5 ;  /* 0x00000000326d7211 */ /* 0x000fc400028f16ff */
[-C--:B------:R-:W-:Y:S02]  /*33f40*/  LEA.HI.X.SX32 R105, R52, R0.reuse, 0x2, P1 ;  /* 0x0000000034697211 */ /* 0x080fe400008f16ff */
        /* <DEDUP_REMOVED lines=10> */
[-C--:B------:R-:W-:Y:S01]  /*33ff0*/  LEA.HI.X.SX32 R95, R214, R0.reuse, 0x2, P5 ;  /* 0x00000000d65f7211 */ /* 0x080fe200028f16ff */
[----:B------:R-:W-:Y:S01]  /*34000*/  IMAD.MOV.U32 R214, RZ, RZ, R216 ;  /* 0x000000ffffd67224 */ /* 0x000fe200078e00d8 */
[-C--:B------:R-:W-:Y:S01]  /*34010*/  LEA.HI.X.SX32 R91, R217, R0.reuse, 0x2, P1 ;  /* 0x00000000d95b7211 */ /* 0x080fe200008f16ff */
        /* <DEDUP_REMOVED lines=9> */
[-C--:B------:R-:W-:Y:S01]  /*340b0*/  LEA R70, P3, R57, R2.reuse, 0x2 ;  /* 0x0000000239467211 */ /* 0x080fe200078610ff */
[----:B------:R-:W-:Y:S01]  /*340c0*/  IMAD.MOV.U32 R225, RZ, RZ, R75 ;  /* 0x000000ffffe17224 */ /* 0x000fe200078e004b */
[----:B------:R-:W-:-:S02]  /*340d0*/  LEA R72, P4, R59, R2, 0x2 ;  /* 0x000000023b487211 */ /* 0x000fc400078810ff */
        /* <DEDUP_REMOVED lines=8> */
[-C--:B------:R-:W-:Y:S02]  /*34160*/  LEA.HI.X.SX32 R71, R57, R0.reuse, 0x2, P3 ;  /* 0x0000000039477211 */ /* 0x080fe400018f16ff */
[----:B------:R-:W-:-:S02]  /*34170*/  LEA.HI.X.SX32 R73, R59, R0, 0x2, P4 ;  /* 0x000000003b497211 */ /* 0x000fc400020f16ff */
[-C--:B------:R-:W-:Y:S02]  /*34180*/  LEA R56, P3, R216, R2.reuse, 0x2 ;  /* 0x00000002d8387211 */ /* 0x080fe400078610ff */
[----:B------:R-:W-:Y:S02]  /*34190*/  LEA R58, P4, R215, R2, 0x2 ;  /* 0x00000002d73a7211 */ /* 0x000fe400078810ff */
[----:B------:R-:W-:Y:S02]  /*341a0*/  LEA.HI.X.SX32 R69, R55, R0, 0x2, P6 ;  /* 0x0000000037457211 */ /* 0x000fe400030f16ff */
[----:B------:R-:W-:Y:S02]  /*341b0*/  LEA R54, P6, R217, R2, 0x2 ;  /* 0x00000002d9367211 */ /* 0x000fe400078c10ff */
[----:B------:R-:W-:Y:S02]  /*341c0*/  LEA.HI.X.SX32 R61, R214, R0, 0x2, P0 ;  /* 0x00000000d63d7211 */ /* 0x000fe400000f16ff */
[----:B------:R-:W-:-:S02]  /*341d0*/  LEA R46, P0, R221, R2, 0x2 ;  /* 0x00000002dd2e7211 */ /* 0x000fc400078010ff */
[-C--:B------:R-:W-:Y:S02]  /*341e0*/  LEA.HI.X.SX32 R57, R216, R0.reuse, 0x2, P3 ;  /* 0x00000000d8397211 */ /* 0x080fe400018f16ff */
[-C--:B------:R-:W-:Y:S02]  /*341f0*/  LEA.HI.X.SX32 R59, R215, R0.reuse, 0x2, P4 ;  /* 0x00000000d73b7211 */ /* 0x080fe400020f16ff */
[----:B------:R-:W-:Y:S02]  /*34200*/  LEA.HI.X.SX32 R55, R217, R0, 0x2, P6 ;  /* 0x00000000d9377211 */ /* 0x000fe400030f16ff */
[----:B---3--:R-:W-:Y:S02]  /*34210*/  LEA R40, P6, R224, R2, 0x2 ;  /* 0x00000002e0287211 */ /* 0x008fe400078c10ff */
[----:B------:R-:W-:Y:S02]  /*34220*/  LEA.HI.X.SX32 R47, R221, R0, 0x2, P0 ;  /* 0x00000000dd2f7211 */ /* 0x000fe400000f16ff */
[----:B------:R-:W-:-:S02]  /*34230*/  LEA R32, P0, R230, R2, 0x2 ;  /* 0x00000002e6207211 */ /* 0x000fc400078010ff */
[----:B------:R-:W-:Y:S02]  /*34240*/  LEA.HI.X.SX32 R41, R224, R0, 0x2, P6 ;  /* 0x00000000e0297211 */ /* 0x000fe400030f16ff */
[C---:B------:R-:W-:Y:S02]  /*34250*/  LEA R26, P6, R233.reuse, R2, 0x2 ;  /* 0x00000002e91a7211 */ /* 0x040fe400078c10ff */
[-C--:B------:R-:W-:Y:S02]  /*34260*/  LEA.HI.X.SX32 R33, R230, R0.reuse, 0x2, P0 ;  /* 0x00000000e6217211 */ /* 0x080fe400000f16ff */
[----:B------:R-:W3:Y:S01]  /*34270*/  LDL.LU R230, [R1+0xd90] ;  /* 0x000d900001e67983 */ /* 0x000ee20000300800 */
[----:B------:R-:W-:Y:S02]  /*34280*/  LEA.HI.X.SX32 R27, R233, R0, 0x2, P6 ;  /* 0x00000000e91b7211 */ /* 0x000fe400030f16ff */
[-C--:B--2---:R-:W-:Y:S02]  /*34290*/  LEA R42, P3, R223, R2.reuse, 0x2 ;  /* 0x00000002df2a7211 */ /* 0x084fe400078610ff */
[----:B----4-:R-:W-:-:S02]  /*342a0*/  LEA R44, P4, R222, R2, 0x2 ;  /* 0x00000002de2c7211 */ /* 0x010fc400078810ff */
[-C--:B------:R-:W-:Y:S02]  /*342b0*/  LEA.HI.X.SX32 R43, R223, R0.reuse, 0x2, P3 ;  /* 0x00000000df2b7211 */ /* 0x080fe400018f16ff */
[----:B------:R-:W-:Y:S02]  /*342c0*/  LEA.HI.X.SX32 R45, R222, R0, 0x2, P4 ;  /* 0x00000000de2d7211 */ /* 0x000fe400020f16ff */
[CC--:B------:R-:W-:Y:S02]  /*342d0*/  LEA R28, P3, R232.reuse, R2.reuse, 0x2 ;  /* 0x00000002e81c7211 */ /* 0x0c0fe400078610ff */
[C---:B------:R-:W-:Y:S02]  /*342e0*/  LEA R30, P4, R231.reuse, R2, 0x2 ;  /* 0x00000002e71e7211 */ /* 0x040fe400078810ff */
[-C--:B------:R-:W-:Y:S02]  /*342f0*/  LEA.HI.X.SX32 R29, R232, R0.reuse, 0x2, P3 ;  /* 0x00000000e81d7211 */ /* 0x080fe400018f16ff */
[----:B------:R-:W-:Y:S01]  /*34300*/  LEA.HI.X.SX32 R31, R231, R0, 0x2, P4 ;  /* 0x00000000e71f7211 */ /* 0x000fe200020f16ff */
[----:B------:R-:W2:Y:S04]  /*34310*/  LDL.LU R232, [R1+0xd88] ;  /* 0x000d880001e87983 */ /* 0x000ea80000300800 */
[----:B------:R-:W4:Y:S04]  /*34320*/  LDL.LU R231, [R1+0xd8c] ;  /* 0x000d8c0001e77983 */ /* 0x000f280000300800 */
[----:B------:R-:W4:Y:S01]  /*34330*/  LDL.LU R233, [R1+0xd94] ;  /* 0x000d940001e97983 */ /* 0x000f220000300800 */
[----:B------:R-:W-:-:S04]  /*34340*/  LEA R106, P2, R51, R2, 0x2 ;  /* 0x00000002336a7211 */ /* 0x000fc800078410ff */
[----:B------:R-:W-:Y:S02]  /*34350*/  LEA.HI.X.SX32 R107, R51, R0, 0x2, P2 ;  /* 0x00000000336b7211 */ /* 0x000fe400010f16ff */
[----:B------:R-:W-:Y:S01]  /*34360*/  LEA R92, P2, R64, R2, 0x2 ;  /* 0x00000002405c7211 */ /* 0x000fe200078410ff */
[----:B------:R-:W-:-:S03]  /*34370*/  IMAD.MOV.U32 R51, RZ, RZ, R62 ;  /* 0x000000ffff337224 */ /* 0x000fc600078e003e */
[----:B------:R-:W-:Y:S02]  /*34380*/  LEA.HI.X.SX32 R93, R64, R0, 0x2, P2 ;  /* 0x00000000405d7211 */ /* 0x000fe400010f16ff */
[----:B------:R-:W-:-:S04]  /*34390*/  LEA R78, P2, R65, R2, 0x2 ;  /* 0x00000002414e7211 */ /* 0x000fc800078410ff */
[----:B------:R-:W-:Y:S02]  /*343a0*/  LEA.HI.X.SX32 R79, R65, R0, 0x2, P2 ;  /* 0x00000000414f7211 */ /* 0x000fe400010f16ff */
[----:B------:R-:W-:-:S04]  /*343b0*/  LEA R64, P2, R51, R2, 0x2 ;  /* 0x0000000233407211 */ /* 0x000fc800078410ff */
[----:B------:R-:W-:Y:S02]  /*343c0*/  LEA.HI.X.SX32 R65, R51, R0, 0x2, P2 ;  /* 0x0000000033417211 */ /* 0x000fe400010f16ff */
[----:B------:R-:W-:-:S04]  /*343d0*/  LEA R50, P2, R219, R2, 0x2 ;  /* 0x00000002db327211 */ /* 0x000fc800078410ff */
[----:B------:R-:W-:Y:S02]  /*343e0*/  LEA.HI.X.SX32 R51, R219, R0, 0x2, P2 ;  /* 0x00000000db337211 */ /* 0x000fe400010f16ff */
[-C--:B------:R-:W-:Y:S02]  /*343f0*/  LEA R36, P2, R226, R2.reuse, 0x2 ;  /* 0x00000002e2247211 */ /* 0x080fe400078410ff */
[-C--:B------:R-:W-:Y:S02]  /*34400*/  LEA R80, P5, R220, R2.reuse, 0x2 ;  /* 0x00000002dc507211 */ /* 0x080fe400078a10ff */
[----:B------:R-:W-:Y:S02]  /*34410*/  LEA R76, P1, R63, R2, 0x2 ;  /* 0x000000023f4c7211 */ /* 0x000fe400078210ff */
[----:B------:R-:W-:Y:S02]  /*34420*/  LEA.HI.X.SX32 R37, R226, R0, 0x2, P2 ;  /* 0x00000000e2257211 */ /* 0x000fe400010f16ff */
[----:B------:R-:W-:-:S02]  /*34430*/  LEA R12, P6, R241, R2, 0x2 ;  /* 0x00000002f10c7211 */ /* 0x000fc400078c10ff */
[----:B------:R-:W-:Y:S02]  /*34440*/  LEA R22, P2, R236, R2, 0x2 ;  /* 0x00000002ec167211 */ /* 0x000fe400078410ff */
[-C--:B------:R-:W-:Y:S01]  /*34450*/  LEA.HI.X.SX32 R81, R220, R0.reuse, 0x2, P5 ;  /* 0x00000000dc517211 */ /* 0x080fe200028f16ff */
[----:B------:R-:W-:Y:S01]  /*34460*/  IMAD.MOV.U32 R220, RZ, RZ, R67 ;  /* 0x000000ffffdc7224 */ /* 0x000fe200078e0043 */
[----:B------:R-:W-:Y:S02]  /*34470*/  LEA.HI.X.SX32 R77, R63, R0, 0x2, P1 ;  /* 0x000000003f4d7211 */ /* 0x000fe400008f16ff */
[-C--:B------:R-:W-:Y:S02]  /*34480*/  LEA R66, P5, R53, R2.reuse, 0x2 ;  /* 0x0000000235427211 */ /* 0x080fe400078a10ff */
[----:B------:R-:W-:Y:S02]  /*34490*/  LEA R62, P1, R49, R2, 0x2 ;  /* 0x00000002313e7211 */ /* 0x000fe400078210ff */
[----:B------:R-:W-:-:S02]  /*344a0*/  LEA.HI.X.SX32 R13, R241, R0, 0x2, P6 ;  /* 0x00000000f10d7211 */ /* 0x000fc400030f16ff */
[----:B------:R-:W-:Y:S02]  /*344b0*/  LEA.HI.X.SX32 R23, R236, R0, 0x2, P2 ;  /* 0x00000000ec177211 */ /* 0x000fe400010f16ff */
[----:B-1----:R-:W-:Y:S02]  /*344c0*/  LEA R8, P2, R237, R2, 0x2 ;  /* 0x00000002ed087211 */ /* 0x002fe400078410ff */
[-C--:B------:R-:W-:Y:S02]  /*344d0*/  LEA.HI.X.SX32 R67, R53, R0.reuse, 0x2, P5 ;  /* 0x0000000035437211 */ /* 0x080fe400028f16ff */
[----:B------:R-:W-:Y:S02]  /*344e0*/  LEA.HI.X.SX32 R63, R49, R0, 0x2, P1 ;  /* 0x00000000313f7211 */ /* 0x000fe400008f16ff */
[-C--:B------:R-:W-:Y:S02]  /*344f0*/  LEA R52, P5, R218, R2.reuse, 0x2 ;  /* 0x00000002da347211 */ /* 0x080fe400078a10ff */
[----:B------:R-:W-:-:S02]  /*34500*/  LEA R48, P1, R220, R2, 0x2 ;  /* 0x00000002dc307211 */ /* 0x000fc400078210ff */
[-C--:B------:R-:W-:Y:S02]  /*34510*/  LEA.HI.X.SX32 R9, R237, R0.reuse, 0x2, P2 ;  /* 0x00000000ed097211 */ /* 0x080fe400010f16ff */
[-C--:B------:R-:W-:Y:S02]  /*34520*/  LEA.HI.X.SX32 R53, R218, R0.reuse, 0x2, P5 ;  /* 0x00000000da357211 */ /* 0x080fe400028f16ff */
[----:B------:R-:W-:Y:S02]  /*34530*/  LEA.HI.X.SX32 R49, R220, R0, 0x2, P1 ;  /* 0x00000000dc317211 */ /* 0x000fe400008f16ff */
[-C--:B------:R-:W-:Y:S01]  /*34540*/  LEA R38, P5, R225, R2.reuse, 0x2 ;  /* 0x00000002e1267211 */ /* 0x080fe200078a10ff */
[----:B------:R-:W1:Y:S01]  /*34550*/  LDC R220, c[0x0][0x238] ;  /* 0x00008e00ffdc7b82 */ /* 0x000e620000000800 */
[----:B------:R-:W-:Y:S02]  /*34560*/  LEA R34, P1, R227, R2, 0x2 ;  /* 0x00000002e3227211 */ /* 0x000fe400078210ff */
[----:B------:R-:W-:-:S02]  /*34570*/  LEA.HI.X.SX32 R39, R225, R0, 0x2, P5 ;  /* 0x00000000e1277211 */ /* 0x000fc400028f16ff */
[----:B------:R-:W-:Y:S02]  /*34580*/  LEA.HI.X.SX32 R35, R227, R0, 0x2, P1 ;  /* 0x00000000e3237211 */ /* 0x000fe400008f16ff */
[-C--:B------:R-:W-:Y:S02]  /*34590*/  LEA R24, P5, R235, R2.reuse, 0x2 ;  /* 0x00000002eb187211 */ /* 0x080fe400078a10ff */
[-C--:B------:R-:W-:Y:S02]  /*345a0*/  LEA R20, P1, R228, R2.reuse, 0x2 ;  /* 0x00000002e4147211 */ /* 0x080fe400078210ff */
[-C--:B------:R-:W-:Y:S02]  /*345b0*/  LEA R18, P0, R229, R2.reuse, 0x2 ;  /* 0x00000002e5127211 */ /* 0x080fe400078010ff */
[----:B------:R-:W-:Y:S02]  /*345c0*/  LEA R16, P4, R239, R2, 0x2 ;  /* 0x00000002ef107211 */ /* 0x000fe400078810ff */
[----:B------:R-:W-:-:S02]  /*345d0*/  LEA.HI.X.SX32 R25, R235, R0, 0x2, P5 ;  /* 0x00000000eb197211 */ /* 0x000fc400028f16ff */
[-C--:B------:R-:W-:Y:S02]  /*345e0*/  LEA.HI.X.SX32 R21, R228, R0.reuse, 0x2, P1 ;  /* 0x00000000e4157211 */ /* 0x080fe400008f16ff */
[----:B------:R-:W-:Y:S02]  /*345f0*/  LEA.HI.X.SX32 R19, R229, R0, 0x2, P0 ;  /* 0x00000000e5137211 */ /* 0x000fe400000f16ff */
[-C--:B------:R-:W-:Y:S01]  /*34600*/  LEA R14, P3, R240, R2.reuse, 0x2 ;  /* 0x00000002f00e7211 */ /* 0x080fe200078610ff */
[----:B------:R-:W1:Y:S01]  /*34610*/  LDC R229, c[0x0][0x230] ;  /* 0x00008c00ffe57b82 */ /* 0x000e620000000800 */
[-C--:B------:R-:W-:Y:S02]  /*34620*/  LEA R10, P5, R238, R2.reuse, 0x2 ;  /* 0x00000002ee0a7211 */ /* 0x080fe400078a10ff */
[-C--:B------:R-:W-:Y:S02]  /*34630*/  LEA R6, P1, R244, R2.reuse, 0x2 ;  /* 0x00000002f4067211 */ /* 0x080fe400078210ff */
[----:B------:R-:W-:-:S02]  /*34640*/  LEA R4, P0, R245, R2, 0x2 ;  /* 0x00000002f5047211 */ /* 0x000fc400078010ff */
[----:B------:R-:W-:Y:S02]  /*34650*/  LEA.HI.X.SX32 R17, R239, R0, 0x2, P4 ;  /* 0x00000000ef117211 */ /* 0x000fe400020f16ff */
[----:B------:R-:W-:Y:S02]  /*34660*/  LEA R2, P4, R234, R2, 0x2 ;  /* 0x00000002ea027211 */ /* 0x000fe400078810ff */
[-C--:B------:R-:W-:Y:S02]  /*34670*/  LEA.HI.X.SX32 R15, R240, R0.reuse, 0x2, P3 ;  /* 0x00000000f00f7211 */ /* 0x080fe400018f16ff */
[-C--:B------:R-:W-:Y:S02]  /*34680*/  LEA.HI.X.SX32 R11, R238, R0.reuse, 0x2, P5 ;  /* 0x00000000ee0b7211 */ /* 0x080fe400028f16ff */
[-C--:B------:R-:W-:Y:S02]  /*34690*/  LEA.HI.X.SX32 R7, R244, R0.reuse, 0x2, P1 ;  /* 0x00000000f4077211 */ /* 0x080fe400008f16ff */
[----:B------:R-:W-:-:S02]  /*346a0*/  LEA.HI.X.SX32 R5, R245, R0, 0x2, P0 ;  /* 0x00000000f5057211 */ /* 0x000fc400000f16ff */
[----:B------:R-:W-:Y:S01]  /*346b0*/  LEA.HI.X.SX32 R3, R234, R0, 0x2, P4 ;  /* 0x00000000ea037211 */ /* 0x000fe200020f16ff */
[----:B---3--:R-:W-:-:S05]  /*346c0*/  IMAD R0, R230, UR4, RZ ;  /* 0x00000004e6007c24 */ /* 0x008fca000f8e02ff */
[----:B------:R-:W-:-:S04]  /*346d0*/  LEA R234, P1, R0, UR6, 0x2 ;  /* 0x0000000600ea7c11 */ /* 0x000fc8000f8210ff */
[----:B------:R-:W-:Y:S01]  /*346e0*/  LEA.HI.X.SX32 R235, R0, UR7, 0x2, P1 ;  /* 0x0000000700eb7c11 */ /* 0x000fe200088f16ff */
[C---:B-1----:R-:W-:Y:S02]  /*346f0*/  VIADD R227, R229.reuse, 0xffffffe4 ;  /* 0xffffffe4e5e37836 */ /* 0x042fe40000000000 */
[C---:B------:R-:W-:Y:S02]  /*34700*/  VIADD R228, R229.reuse, 0xffffffe8 ;  /* 0xffffffe8e5e47836 */ /* 0x040fe40000000000 */
[----:B------:R-:W-:Y:S01]  /*34710*/  VIADD R229, R229, 0xffffffec ;  /* 0xffffffece5e57836 */ /* 0x000fe20000000000 */
[----:B------:R-:W-:Y:S01]  /*34720*/  ULDC.64 UR32, c[0x0][0x208] ;  /* 0x0000820000207ab9 */ /* 0x000fe20000000a00 */
[----:B------:R-:W-:Y:S02]  /*34730*/  ISETP.GE.U32.AND P2, PT, R227, 0x7fffffc5, PT ;  /* 0x7fffffc5e300780c */ /* 0x000fe40003f46070 */
[----:B------:R-:W-:Y:S02]  /*34740*/  ISETP.GE.U32.AND P3, PT, R228, 0x7fffffc9, PT ;  /* 0x7fffffc9e400780c */ /* 0x000fe40003f66070 */
[----:B------:R-:W-:Y:S01]  /*34750*/  ISETP.GE.U32.AND P4, PT, R229, 0x7fffffcd, PT ;  /* 0x7fffffcde500780c */ /* 0x000fe20003f86070 */
[----:B--2---:R-:W-:-:S02]  /*34760*/  IMAD R237, R232, UR4, RZ ;  /* 0x00000004e8ed7c24 */ /* 0x004fc4000f8e02ff */
[----:B------:R-:W1:Y:S01]  /*34770*/  LDC R232, c[0x0][0x230] ;  /* 0x00008c00ffe87b82 */ /* 0x000e620000000800 */
[----:B----4-:R-:W-:Y:S02]  /*34780*/  IMAD R241, R233, UR4, RZ ;  /* 0x00000004e9f17c24 */ /* 0x010fe4000f8e02ff */
[----:B------:R-:W2:Y:S01]  /*34790*/  S2R R233, SR_TID.X ;  /* 0x0000000000e97919 */ /* 0x000ea20000002100 */
[----:B------:R-:W-:Y:S01]  /*347a0*/  IMAD R239, R231, UR4, RZ ;  /* 0x00000004e7ef7c24 */ /* 0x000fe2000f8e02ff */
[----:B------:R-:W-:Y:S02]  /*347b0*/  LEA R236, P0, R237, UR6, 0x2 ;  /* 0x00000006edec7c11 */ /* 0x000fe4000f8010ff */
[----:B------:R-:W-:Y:S02]  /*347c0*/  LEA R240, P5, R241, UR6, 0x2 ;  /* 0x00000006f1f07c11 */ /* 0x000fe4000f8a10ff */
[----:B------:R-:W-:Y:S02]  /*347d0*/  LEA R238, P1, R239, UR6, 0x2 ;  /* 0x00000006efee7c11 */ /* 0x000fe4000f8210ff */
[----:B------:R-:W-:-:S02]  /*347e0*/  LEA.HI.X.SX32 R237, R237, UR7, 0x2, P0 ;  /* 0x00000007eded7c11 */ /* 0x000fc400080f16ff */
[----:B------:R-:W-:Y:S01]  /*347f0*/  LEA.HI.X.SX32 R241, R241, UR7, 0x2, P5 ;  /* 0x00000007f1f17c11 */ /* 0x000fe2000a8f16ff */
[C---:B-1----:R-:W-:Y:S02]  /*34800*/  VIADD R244, R232.reuse, 0xfffffff0 ;  /* 0xfffffff0e8f47836 */ /* 0x042fe40000000000 */
[C---:B------:R-:W-:Y:S02]  /*34810*/  VIADD R221, R232.reuse, 0xffffffe0 ;  /* 0xffffffe0e8dd7836 */ /* 0x040fe40000000000 */
[----:B------:R-:W-:Y:S01]  /*34820*/  VIADD R224, R232, 0x1f ;  /* 0x0000001fe8e07836 */ /* 0x000fe20000000000 */
[----:B------:R-:W-:Y:S01]  /*34830*/  ISETP.GE.U32.AND P0, PT, R244, 0x7fffffd1, PT ;  /* 0x7fffffd1f400780c */ /* 0x000fe20003f06070 */
[----:B------:R-:W-:Y:S01]  /*34840*/  VIADD R244, R232, 0xffffffff ;  /* 0xffffffffe8f47836 */ /* 0x000fe20000000000 */
[----:B------:R-:W-:Y:S02]  /*34850*/  LEA.HI.X.SX32 R239, R239, UR7, 0x2, P1 ;  /* 0x00000007efef7c11 */ /* 0x000fe400088f16ff */
[----:B------:R-:W-:-:S02]  /*34860*/  ISETP.GT.AND P1, PT, R224, 0x1f, PT ;  /* 0x0000001fe000780c */ /* 0x000fc40003f24270 */
[----:B--2---:R-:W-:-:S04]  /*34870*/  LOP3.LUT R233, R233, 0x1f, RZ, 0xc0, !PT ;  /* 0x0000001fe9e97812 */ /* 0x004fc800078ec0ff */
[C---:B------:R-:W-:Y:S01]  /*34880*/  ISETP.GE.AND P5, PT, R233.reuse, R221, PT ;  /* 0x000000dde900720c */ /* 0x040fe20003fa6270 */
[----:B------:R-:W-:Y:S01]  /*34890*/  UMOV UR4, 0x400 ;  /* 0x0000040000047882 */ /* 0x000fe20000000000 */
[----:B------:R-:W-:Y:S02]  /*348a0*/  SEL R0, RZ, 0x4, !P1 ;  /* 0x00000004ff007807 */ /* 0x000fe40004800000 */
[----:B------:R-:W-:Y:S02]  /*348b0*/  SEL R222, RZ, 0x4, P5 ;  /* 0x00000004ffde7807 */ /* 0x000fe40002800000 */
[----:B------:R-:W-:Y:S01]  /*348c0*/  ISETP.GE.U32.AND P5, PT, R244, 0x7fffffe0, PT ;  /* 0x7fffffe0f400780c */ /* 0x000fe20003fa6070 */
[----:B------:R-:W-:Y:S01]  /*348d0*/  VIADD R245, R232, 0xfffffffb ;  /* 0xfffffffbe8f57836 */ /* 0x000fe20000000000 */
[C---:B------:R-:W-:Y:S01]  /*348e0*/  ISETP.GE.AND P1, PT, R233.reuse, R232, PT ;  /* 0x000000e8e900720c */ /* 0x040fe20003f26270 */
[----:B------:R-:W-:Y:S01]  /*348f0*/  ULEA UR4, UR5, UR4, 0x18 ;  /* 0x0000000405047291 */ /* 0x000fe2000f8ec03f */
[----:B------:R-:W-:-:S02]  /*34900*/  IMAD.SHL.U32 R225, R233, 0x4, RZ ;  /* 0x00000004e9e17824 */ /* 0x000fc400078e00ff */
[----:B------:R-:W-:Y:S02]  /*34910*/  SEL R219, R0, RZ, !P1 ;  /* 0x000000ff00db7207 */ /* 0x000fe40004800000 */
[----:B------:R-:W-:Y:S01]  /*34920*/  ISETP.GE.U32.AND P1, PT, R245, 0x7fffffdc, PT ;  /* 0x7fffffdcf500780c */ /* 0x000fe20003f26070 */
[----:B------:R-:W-:Y:S02]  /*34930*/  VIADD R252, R225, UR4 ;  /* 0x00000004e1fc7c36 */ /* 0x000fe40008000000 */
[----:B------:R-:W-:Y:S02]  /*34940*/  IMAD.SHL.U32 R0, R220, 0x4, RZ ;  /* 0x00000004dc007824 */ /* 0x000fe400078e00ff */
[----:B------:R-:W-:Y:S01]  /*34950*/  VIADD R244, R232, 0xfffffff7 ;  /* 0xfffffff7e8f47836 */ /* 0x000fe20000000000 */
[----:B------:R-:W-:Y:S01]  /*34960*/  @!PT LDS RZ, [RZ] ;  /* 0x00000000fffff984 */ /* 0x000fe20000000800 */
[----:B------:R-:W-:Y:S01]  /*34970*/  @!PT LDS RZ, [RZ] ;  /* 0x00000000fffff984 */ /* 0x000fe20000000800 */
[----:B------:R-:W-:Y:S01]  /*34980*/  @!PT LDS RZ, [RZ] ;  /* 0x00000000fffff984 */ /* 0x000fe20000000800 */
[----:B------:R-:W-:Y:S01]  /*34990*/  LDGSTS.E [R252+0x20000], desc[UR32][R234.64], !P5 ;  /* 0x20000000eafc7fae */ /* 0x000fe2000e921860 */
[----:B------:R-:W-:-:S03]  /*349a0*/  IMAD.WIDE R228, R0, 0x4, R234 ;  /* 0x0000000400e47825 */ /* 0x000fc600078e02ea */
[----:B------:R-:W-:Y:S01]  /*349b0*/  LDGSTS.E [R252+0x20080], desc[UR32][R240.64], !P5 ;  /* 0x20080000f0fc7fae */ /* 0x000fe2000e921860 */
[----:B------:R-:W-:-:S03]  /*349c0*/  IMAD.WIDE R226, R0, 0x4, R240 ;  /* 0x0000000400e27825 */ /* 0x000fc600078e02f0 */
[----:B------:R-:W-:Y:S01]  /*349d0*/  LDGSTS.E [R252+0x20100], desc[UR32][R238.64], !P5 ;  /* 0x20100000eefc7fae */ /* 0x000fe2000e921860 */
[----:B------:R-:W-:-:S03]  /*349e0*/  IMAD.WIDE R216, R0, 0x4, R238 ;  /* 0x0000000400d87825 */ /* 0x000fc600078e02ee */
[----:B------:R-:W-:Y:S01]  /*349f0*/  LDGSTS.E [R252+0x20180], desc[UR32][R236.64], !P5 ;  /* 0x20180000ecfc7fae */ /* 0x000fe2000e921860 */
[----:B------:R-:W-:Y:S01]  /*34a00*/  ISETP.GE.U32.AND P5, PT, R244, 0x7fffffd8, PT ;  /* 0x7fffffd8f400780c */ /* 0x000fe20003fa6070 */
[----:B------:R-:W-:Y:S02]  /*34a10*/  IMAD.WIDE R214, R0, 0x4, R236 ;  /* 0x0000000400d67825 */ /* 0x000fe400078e02ec */
[----:B------:R1:W-:Y:S02]  /*34a20*/  LDGSTS.E [R252+0x20800], desc[UR32][R228.64], !P1 ;  /* 0x20800000e4fc7fae */ /* 0x0003e4000c921860 */
[----:B------:R-:W-:Y:S02]  /*34a30*/  VIADD R244, R232, 0xfffffff3 ;  /* 0xfffffff3e8f47836 */ /* 0x000fe40000000000 */
[----:B------:R-:W-:Y:S01]  /*34a40*/  IMAD.SHL.U32 R0, R220, 0x8, RZ ;  /* 0x00000008dc007824 */ /* 0x000fe200078e00ff */
[----:B------:R2:W-:Y:S04]  /*34a50*/  LDGSTS.E [R252+0x20880], desc[UR32][R226.64], !P1 ;  /* 0x20880000e2fc7fae */ /* 0x0005e8000c921860 */
[----:B------:R3:W-:Y:S04]  /*34a60*/  LDGSTS.E [R252+0x20900], desc[UR32][R216.64], !P1 ;  /* 0x20900000d8fc7fae */ /* 0x0007e8000c921860 */
[----:B------:R1:W-:Y:S04]  /*34a70*/  STL.64 [R1+0xf50], R228 ;  /* 0x000f50e401007387 */ /* 0x0003e80000100a00 */
[----:B------:R4:W-:Y:S01]  /*34a80*/  LDGSTS.E [R252+0x20980], desc[UR32][R214.64], !P1 ;  /* 0x20980000d6fc7fae */ /* 0x0009e2000c921860 */
[----:B------:R-:W-:-:S03]  /*34a90*/  ISETP.GE.U32.AND P1, PT, R244, 0x7fffffd4, PT ;  /* 0x7fffffd4f400780c */ /* 0x000fc60003f26070 */
[----:B------:R2:W-:Y:S04]  /*34aa0*/  STL.64 [R1+0xc58], R226 ;  /* 0x000c58e201007387 */ /* 0x0005e80000100a00 */
[----:B------:R3:W-:Y:S01]  /*34ab0*/  STL.64 [R1+0xc60], R216 ;  /* 0x000c60d801007387 */ /* 0x0007e20000100a00 */
[----:B-1----:R-:W-:-:S03]  /*34ac0*/  IMAD.WIDE R228, R0, 0x4, R234 ;  /* 0x0000000400e47825 */ /* 0x002fc600078e02ea */
[----:B------:R4:W-:Y:S01]  /*34ad0*/  STL.64 [R1+0xc68], R214 ;  /* 0x000c68d601007387 */ /* 0x0009e20000100a00 */
[----:B------:R-:W-:Y:S02]  /*34ae0*/  VIADD R244, R232, 0xffffffef ;  /* 0xffffffefe8f47836 */ /* 0x000fe40000000000 */
[C---:B--2---:R-:W-:Y:S01]  /*34af0*/  IMAD.WIDE R226, R0.reuse, 0x4, R240 ;  /* 0x0000000400e27825 */ /* 0x044fe200078e02f0 */
[----:B------:R1:W-:Y:S03]  /*34b00*/  LDGSTS.E [R252+0x21000], desc[UR32][R228.64], !P5 ;  /* 0x21000000e4fc7fae */ /* 0x0003e6000e921860 */
[----:B---3--:R-:W-:-:S04]  /*34b10*/  IMAD.WIDE R216, R0, 0x4, R238 ;  /* 0x0000000400d87825 */ /* 0x008fc800078e02ee */
[----:B----4-:R-:W-:Y:S01]  /*34b20*/  IMAD.WIDE R214, R0, 0x4, R236 ;  /* 0x0000000400d67825 */ /* 0x010fe200078e02ec */
[----:B------:R1:W-:Y:S03]  /*34b30*/  STL.64 [R1+0xc70], R228 ;  /* 0x000c70e401007387 */ /* 0x0003e60000100a00 */
[----:B------:R-:W-:Y:S01]  /*34b40*/  IMAD R0, R220, 0xc, RZ ;  /* 0x0000000cdc007824 */ /* 0x000fe200078e02ff */
[----:B------:R2:W-:Y:S04]  /*34b50*/  LDGSTS.E [R252+0x21080], desc[UR32][R226.64], !P5 ;  /* 0x21080000e2fc7fae */ /* 0x0005e8000e921860 */
[----:B------:R2:W-:Y:S04]  /*34b60*/  STL.64 [R1+0xc78], R226 ;  /* 0x000c78e201007387 */ /* 0x0005e80000100a00 */
[----:B------:R3:W-:Y:S01]  /*34b70*/  LDGSTS.E [R252+0x21100], desc[UR32][R216.64], !P5 ;  /* 0x21100000d8fc7fae */ /* 0x0007e2000e921860 */
[----:B-1----:R-:W-:-:S03]  /*34b80*/  IMAD.WIDE R228, R0, 0x4, R234 ;  /* 0x0000000400e47825 */ /* 0x002fc600078e02ea */
[----:B------:R3:W-:Y:S04]  /*34b90*/  STL.64 [R1+0xc80], R216 ;  /* 0x000c80d801007387 */ /* 0x0007e80000100a00 */
[----:B------:R1:W-:Y:S01]  /*34ba0*/  LDGSTS.E [R252+0x21180], desc[UR32][R214.64], !P5 ;  /* 0x21180000d6fc7fae */ /* 0x0003e2000e921860 */
[----:B--2---:R-:W-:Y:S01]  /*34bb0*/  IMAD.WIDE R226, R0, 0x4, R240 ;  /* 0x0000000400e27825 */ /* 0x004fe200078e02f0 */
[----:B------:R-:W-:Y:S02]  /*34bc0*/  ISETP.GE.U32.AND P5, PT, R244, 0x7fffffd0, PT ;  /* 0x7fffffd0f400780c */ /* 0x000fe40003fa6070 */
[----:B------:R1:W-:Y:S01]  /*34bd0*/  STL.64 [R1+0xc88], R214 ;  /* 0x000c88d601007387 */ /* 0x0003e20000100a00 */
[----:B------:R-:W-:Y:S02]  /*34be0*/  VIADD R244, R232, 0xffffffeb ;  /* 0xffffffebe8f47836 */ /* 0x000fe40000000000 */
[C---:B---3--:R-:W-:Y:S01]  /*34bf0*/  IMAD.WIDE R216, R0.reuse, 0x4, R238 ;  /* 0x0000000400d87825 */ /* 0x048fe200078e02ee */
[----:B------:R2:W-:Y:S04]  /*34c00*/  LDGSTS.E [R252+0x21800], desc[UR32][R228.64], !P1 ;  /* 0x21800000e4fc7fae */ /* 0x0005e8000c921860 */
[----:B------:R3:W-:Y:S01]  /*34c10*/  LDGSTS.E [R252+0x21880], desc[UR32][R226.64], !P1 ;  /* 0x21880000e2fc7fae */ /* 0x0007e2000c921860 */
[----:B-1----:R-:W-:-:S03]  /*34c20*/  IMAD.WIDE R214, R0, 0x4, R236 ;  /* 0x0000000400d67825 */ /* 0x002fc600078e02ec */
[----:B------:R1:W-:Y:S01]  /*34c30*/  LDGSTS.E [R252+0x21900], desc[UR32][R216.64], !P1 ;  /* 0x21900000d8fc7fae */ /* 0x0003e2000c921860 */
[----:B------:R-:W-:-:S03]  /*34c40*/  IMAD.SHL.U32 R0, R220, 0x10, RZ ;  /* 0x00000010dc007824 */ /* 0x000fc600078e00ff */
[----:B------:R2:W-:Y:S04]  /*34c50*/  STL.64 [R1+0xc90], R228 ;  /* 0x000c90e401007387 */ /* 0x0005e80000100a00 */
[----:B------:R4:W-:Y:S01]  /*34c60*/  LDGSTS.E [R252+0x21980], desc[UR32][R214.64], !P1 ;  /* 0x21980000d6fc7fae */ /* 0x0009e2000c921860 */
[----:B------:R-:W-:-:S03]  /*34c70*/  ISETP.GE.U32.AND P1, PT, R244, 0x7fffffcc, PT ;  /* 0x7fffffccf400780c */ /* 0x000fc60003f26070 */
[----:B------:R3:W-:Y:S04]  /*34c80*/  STL.64 [R1+0xc98], R226 ;  /* 0x000c98e201007387 */ /* 0x0007e80000100a00 */
[----:B------:R1:W-:Y:S01]  /*34c90*/  STL.64 [R1+0xca0], R216 ;  /* 0x000ca0d801007387 */ /* 0x0003e20000100a00 */
[----:B--2---:R-:W-:-:S03]  /*34ca0*/  IMAD.WIDE R228, R0, 0x4, R234 ;  /* 0x0000000400e47825 */ /* 0x004fc600078e02ea */
[----:B------:R4:W-:Y:S01]  /*34cb0*/  STL.64 [R1+0xca8], R214 ;  /* 0x000ca8d601007387 */ /* 0x0009e20000100a00 */
[----:B------:R-:W-:Y:S02]  /*34cc0*/  VIADD R244, R232, 0xffffffe7 ;  /* 0xffffffe7e8f47836 */ /* 0x000fe40000000000 */
[C---:B---3--:R-:W-:Y:S01]  /*34cd0*/  IMAD.WIDE R226, R0.reuse, 0x4, R240 ;  /* 0x0000000400e27825 */ /* 0x048fe200078e02f0 */
[----:B------:R2:W-:Y:S03]  /*34ce0*/  LDGSTS.E [R252+0x22000], desc[UR32][R228.64], !P5 ;  /* 0x22000000e4fc7fae */ /* 0x0005e6000e921860 */
[----:B-1----:R-:W-:-:S04]  /*34cf0*/  IMAD.WIDE R216, R0, 0x4, R238 ;  /* 0x0000000400d87825 */ /* 0x002fc800078e02ee */
[----:B----4-:R-:W-:Y:S01]  /*34d00*/  IMAD.WIDE R214, R0, 0x4, R236 ;  /* 0x0000000400d67825 */ /* 0x010fe200078e02ec */
[----:B------:R2:W-:Y:S03]  /*34d10*/  STL.64 [R1+0xcb0], R228 ;  /* 0x000cb0e401007387 */ /* 0x0005e60000100a00 */
[----:B------:R-:W-:Y:S01]  /*34d20*/  IMAD R0, R220, 0x14, RZ ;  /* 0x00000014dc007824 */ /* 0x000fe200078e02ff */
[----:B------:R1:W-:Y:S04]  /*34d30*/  LDGSTS.E [R252+0x22080], desc[UR32][R226.64], !P5 ;  /* 0x22080000e2fc7fae */ /* 0x0003e8000e921860 */
[----:B------:R1:W-:Y:S04]  /*34d40*/  STL.64 [R1+0xcb8], R226 ;  /* 0x000cb8e201007387 */ /* 0x0003e80000100a00 */
[----:B------:R3:W-:Y:S01]  /*34d50*/  LDGSTS.E [R252+0x22100], desc[UR32][R216.64], !P5 ;  /* 0x22100000d8fc7fae */ /* 0x0007e2000e921860 */
[----:B--2---:R-:W-:-:S03]  /*34d60*/  IMAD.WIDE R228, R0, 0x4, R234 ;  /* 0x0000000400e47825 */ /* 0x004fc600078e02ea */
[----:B------:R3:W-:Y:S04]  /*34d70*/  STL.64 [R1+0xcc0], R216 ;  /* 0x000cc0d801007387 */ /* 0x0007e80000100a00 */
[----:B------:R2:W-:Y:S01]  /*34d80*/  LDGSTS.E [R252+0x22180], desc[UR32][R214.64], !P5 ;  /* 0x22180000d6fc7fae */ /* 0x0005e2000e921860 */
[----:B-1----:R-:W-:Y:S01]  /*34d90*/  IMAD.WIDE R226, R0, 0x4, R240 ;  /* 0x0000000400e27825 */ /* 0x002fe200078e02f0 */
[----:B------:R-:W-:Y:S02]  /*34da0*/  ISETP.GE.U32.AND P5, PT, R244, 0x7fffffc8, PT ;  /* 0x7fffffc8f400780c */ /* 0x000fe40003fa6070 */
[----:B------:R2:W-:Y:S01]  /*34db0*/  STL.64 [R1+0xcc8], R214 ;  /* 0x000cc8d601007387 */ /* 0x0005e20000100a00 */
[----:B------:R-:W-:Y:S02]  /*34dc0*/  VIADD R244, R232, 0xffffffe3 ;  /* 0xffffffe3e8f47836 */ /* 0x000fe40000000000 */
[C---:B---3--:R-:W-:Y:S01]  /*34dd0*/  IMAD.WIDE R216, R0.reuse, 0x4, R238 ;  /* 0x0000000400d87825 */ /* 0x048fe200078e02ee */
[----:B------:R1:W-:Y:S04]  /*34de0*/  LDGSTS.E [R252+0x22800], desc[UR32][R228.64], !P1 ;  /* 0x22800000e4fc7fae */ /* 0x0003e8000c921860 */
[----:B------:R3:W-:Y:S01]  /*34df0*/  LDGSTS.E [R252+0x22880], desc[UR32][R226.64], !P1 ;  /* 0x22880000e2fc7fae */ /* 0x0007e2000c921860 */
[----:B--2---:R-:W-:-:S03]  /*34e00*/  IMAD.WIDE R214, R0, 0x4, R236 ;  /* 0x0000000400d67825 */ /* 0x004fc600078e02ec */
[----:B------:R2:W-:Y:S01]  /*34e10*/  LDGSTS.E [R252+0x22900], desc[UR32][R216.64], !P1 ;  /* 0x22900000d8fc7fae */ /* 0x0005e2000c921860 */
[----:B------:R-:W-:-:S03]  /*34e20*/  IMAD R0, R220, 0x18, RZ ;  /* 0x00000018dc007824 */ /* 0x000fc600078e02ff */
        /* <DEDUP_REMOVED lines=8> */
[C---:B---3--:R-:W-:Y:S01]  /*34eb0*/  IMAD.WIDE R226, R0.reuse, 0x4, R240 ;  /* 0x0000000400e27825 */ /* 0x048fe200078e02f0 */
[----:B------:R1:W-:Y:S03]  /*34ec0*/  LDGSTS.E [R252+0x23000], desc[UR32][R228.64], !P5 ;  /* 0x23000000e4fc7fae */ /* 0x0003e6000e921860 */
[C---:B--2---:R-:W-:Y:S01]  /*34ed0*/  IMAD.WIDE R216, R0.reuse, 0x4, R238 ;  /* 0x0000000400d87825 */ /* 0x044fe200078e02ee */
[----:B------:R2:W-:Y:S03]  /*34ee0*/  LDGSTS.E [R252+0x23080], desc[UR32][R226.64], !P5 ;  /* 0x23080000e2fc7fae */ /* 0x0005e6000e921860 */
[----:B----4-:R-:W-:Y:S01]  /*34ef0*/  IMAD.WIDE R214, R0, 0x4, R236 ;  /* 0x0000000400d67825 */ /* 0x010fe200078e02ec */
[----:B------:R1:W-:Y:S03]  /*34f00*/  STL.64 [R1+0xcf0], R228 ;  /* 0x000cf0e401007387 */ /* 0x0003e60000100a00 */
[----:B------:R-:W-:Y:S01]  /*34f10*/  IMAD R0, R220, 0x1c, RZ ;  /* 0x0000001cdc007824 */ /* 0x000fe200078e02ff */
[----:B------:R3:W-:Y:S03]  /*34f20*/  LDGSTS.E [R252+0x23100], desc[UR32][R216.64], !P5 ;  /* 0x23100000d8fc7fae */ /* 0x0007e6000e921860 */
[C---:B------:R-:W-:Y:S01]  /*34f30*/  IMAD.WIDE R230, R0.reuse, 0x4, R234 ;  /* 0x0000000400e67825 */ /* 0x040fe200078e02ea */
[----:B------:R2:W-:Y:S04]  /*34f40*/  STL.64 [R1+0xcf8], R226 ;  /* 0x000cf8e201007387 */ /* 0x0005e80000100a00 */
[----:B------:R4:W-:Y:S01]  /*34f50*/  LDGSTS.E [R252+0x23180], desc[UR32][R214.64], !P5 ;  /* 0x23180000d6fc7fae */ /* 0x0009e2000e921860 */
[----:B-1----:R-:W-:Y:S01]  /*34f60*/  IMAD.WIDE R228, R0, 0x4, R240 ;  /* 0x0000000400e47825 */ /* 0x002fe200078e02f0 */
[----:B------:R-:W-:-:S02]  /*34f70*/  ISETP.GE.U32.AND P5, PT, R244, 0x7fffffdf, PT ;  /* 0x7fffffdff400780c */ /* 0x000fc40003fa6070 */
[----:B------:R3:W-:Y:S01]  /*34f80*/  STL.64 [R1+0xd00], R216 ;  /* 0x000d00d801007387 */ /* 0x0007e20000100a00 */
[----:B------:R-:W-:Y:S02]  /*34f90*/  VIADD R244, R232, 0xfffffffa ;  /* 0xfffffffae8f47836 */ /* 0x000fe40000000000 */
[C---:B--2---:R-:W-:Y:S01]  /*34fa0*/  IMAD.WIDE R226, R0.reuse, 0x4, R238 ;  /* 0x0000000400e27825 */ /* 0x044fe200078e02ee */
[----:B------:R4:W-:Y:S04]  /*34fb0*/  STL.64 [R1+0xd08], R214 ;  /* 0x000d08d601007387 */ /* 0x0009e80000100a00 */
[----:B------:R-:W-:Y:S01]  /*34fc0*/  LDGSTS.E [R252+0x23800], desc[UR32][R230.64], !P1 ;  /* 0x23800000e6fc7fae */ /* 0x000fe2000c921860 */
[----:B---3--:R-:W-:-:S03]  /*34fd0*/  IMAD.WIDE R216, R0, 0x4, R236 ;  /* 0x0000000400d87825 */ /* 0x008fc600078e02ec */
[----:B------:R1:W-:Y:S01]  /*34fe0*/  LDGSTS.E [R252+0x23880], desc[UR32][R228.64], !P1 ;  /* 0x23880000e4fc7fae */ /* 0x0003e2000c921860 */
[----:B----4-:R-:W-:-:S03]  /*34ff0*/  LOP3.LUT R214, R225, 0x20, RZ, 0x3c, !PT ;  /* 0x00000020e1d67812 */ /* 0x010fc600078e3cff */
[----:B------:R2:W-:Y:S04]  /*35000*/  LDGSTS.E [R252+0x23900], desc[UR32][R226.64], !P1 ;  /* 0x23900000e2fc7fae */ /* 0x0005e8000c921860 */
[----:B------:R-:W-:Y:S01]  /*35010*/  STL.64 [R1+0xd10], R230 ;  /* 0x000d10e601007387 */ /* 0x000fe20000100a00 */
[----:B------:R-:W-:-:S03]  /*35020*/  VIADD R0, R214, UR4 ;  /* 0x00000004d6007c36 */ /* 0x000fc60008000000 */
[----:B------:R3:W-:Y:S01]  /*35030*/  LDGSTS.E [R252+0x23980], desc[UR32][R216.64], !P1 ;  /* 0x23980000d8fc7fae */ /* 0x0007e2000c921860 */
[----:B------:R-:W-:-:S03]  /*35040*/  ISETP.GE.U32.AND P1, PT, R244, 0x7fffffdb, PT ;  /* 0x7fffffdbf400780c */ /* 0x000fc60003f26070 */
[----:B------:R1:W-:Y:S01]  /*35050*/  STL.64 [R1+0xd18], R228 ;  /* 0x000d18e401007387 */ /* 0x0003e20000100a00 */
[----:B------:R-:W-:-:S03]  /*35060*/  IMAD.WIDE R214, R220, 0x4, R236 ;  /* 0x00000004dcd67825 */ /* 0x000fc600078e02ec */
[----:B------:R2:W-:Y:S01]  /*35070*/  STL.64 [R1+0xd20], R226 ;  /* 0x000d20e201007387 */ /* 0x0005e20000100a00 */
[----:B------:R-:W-:-:S03]  /*35080*/  IMAD R244, R220, 0x5, RZ ;  /* 0x00000005dcf47824 */ /* 0x000fc600078e02ff */
[----:B------:R3:W-:Y:S01]  /*35090*/  STL.64 [R1+0xd28], R216 ;  /* 0x000d28d801007387 */ /* 0x0007e20000100a00 */
[----:B-1----:R-:W-:-:S04]  /*350a0*/  IMAD.WIDE R228, R220, 0x4, R234 ;  /* 0x00000004dce47825 */ /* 0x002fc800078e02ea */
[C---:B--2---:R-:W-:Y:S01]  /*350b0*/  IMAD.WIDE R226, R220.reuse, 0x4, R240 ;  /* 0x00000004dce27825 */ /* 0x044fe200078e02f0 */
[----:B------:R1:W-:Y:S03]  /*350c0*/  LDGSTS.E [R0+0x20200], desc[UR32][R228.64], !P5 ;  /* 0x20200000e4007fae */ /* 0x0003e6000e921860 */
[----:B---3--:R-:W-:Y:S01]  /*350d0*/  IMAD.WIDE R216, R220, 0x4, R238 ;  /* 0x00000004dcd87825 */ /* 0x008fe200078e02ee */
[----:B------:R1:W-:Y:S03]  /*350e0*/  STL.64 [R1+0xd30], R228 ;  /* 0x000d30e401007387 */ /* 0x0003e60000100a00 */
[----:B------:R-:W-:Y:S01]  /*350f0*/  VIADD R245, R232, 0xfffffff6 ;  /* 0xfffffff6e8f57836 */ /* 0x000fe20000000000 */
        /* <DEDUP_REMOVED lines=15> */
[----:B------:R-:W-:-:S03]  /*351f0*/  IMAD R244, R220, 0x9, RZ ;  /* 0x00000009dcf47824 */ /* 0x000fc600078e02ff */
        /* <DEDUP_REMOVED lines=40> */
[----:B--2---:R-:W-:-:S04]  /*35480*/  IMAD.WIDE R216, R244, 0x4, R238 ;  /* 0x00000004f4d87825 */ /* 0x004fc800078e02ee */
        /* <DEDUP_REMOVED lines=29> */
[C---:B-1----:R-:W-:Y:S01]  /*35660*/  IMAD.WIDE R216, R244.reuse, 0x4, R238 ;  /* 0x00000004f4d87825 */ /* 0x042fe200078e02ee */
        /* <DEDUP_REMOVED lines=8> */
[----:B--2---:R-:W-:Y:S01]  /*356f0*/  IMAD.WIDE R228, R244, 0x4, R240 ;  /* 0x00000004f4e47825 */ /* 0x004fe200078e02f0 */
[----:B------:R-:W-:-:S02]  /*35700*/  ISETP.GE.U32.AND P5, PT, R245, 0x7fffffde, PT ;  /* 0x7fffffdef500780c */ /* 0x000fc40003fa6070 */
[----:B------:R3:W-:Y:S01]  /*35710*/  STL.64 [R1+0xe00], R216 ;  /* 0x000e00d801007387 */ /* 0x0007e20000100a00 */
[----:B-1----:R-:W-:-:S03]  /*35720*/  IMAD.WIDE R226, R244, 0x4, R238 ;  /* 0x00000004f4e27825 */ /* 0x002fc600078e02ee */
[----:B------:R4:W-:Y:S01]  /*35730*/  STL.64 [R1+0xe08], R214 ;  /* 0x000e08d601007387 */ /* 0x0009e20000100a00 */
[----:B------:R-:W-:-:S03]  /*35740*/  IMAD.SHL.U32 R245, R220, 0x2, RZ ;  /* 0x00000002dcf57824 */ /* 0x000fc600078e00ff */
[----:B------:R1:W-:Y:S01]  /*35750*/  LDGSTS.E [R0+0x23a00], desc[UR32][R230.64], !P1 ;  /* 0x23a00000e6007fae */ /* 0x0003e2000c921860 */
[----:B---3--:R-:W-:-:S03]  /*35760*/  IMAD.WIDE R216, R244, 0x4, R236 ;  /* 0x00000004f4d87825 */ /* 0x008fc600078e02ec */
[----:B------:R2:W-:Y:S01]  /*35770*/  LDGSTS.E [R0+0x23a80], desc[UR32][R228.64], !P1 ;  /* 0x23a80000e4007fae */ /* 0x0005e2000c921860 */
[----:B----4-:R-:W-:Y:S01]  /*35780*/  VIADD R214, R232, 0xfffffff9 ;  /* 0xfffffff9e8d67836 */ /* 0x010fe20000000000 */
[----:B------:R-:W-:Y:S02]  /*35790*/  LOP3.LUT R215, R225, 0x40, RZ, 0x3c, !PT ;  /* 0x00000040e1d77812 */ /* 0x000fe400078e3cff */
[----:B------:R3:W-:Y:S04]  /*357a0*/  LDGSTS.E [R0+0x23b00], desc[UR32][R226.64], !P1 ;  /* 0x23b00000e2007fae */ /* 0x0007e8000c921860 */
[----:B------:R1:W-:Y:S01]  /*357b0*/  STL.64 [R1+0xe10], R230 ;  /* 0x000e10e601007387 */ /* 0x0003e20000100a00 */
[----:B------:R-:W-:-:S03]  /*357c0*/  VIADD R244, R215, UR4 ;  /* 0x00000004d7f47c36 */ /* 0x000fc60008000000 */
        /* <DEDUP_REMOVED lines=19> */
[C---:B--2---:R-:W-:Y:S01]  /*35900*/  IMAD.WIDE R228, R245.reuse, 0x4, R240 ;  /* 0x00000004f5e47825 */ /* 0x044fe200078e02f0 */
        /* <DEDUP_REMOVED lines=29> */
[C---:B-1----:R-:W-:Y:S01]  /*35ae0*/  IMAD.WIDE R228, R245.reuse, 0x4, R240 ;  /* 0x00000004f5e47825 */ /* 0x042fe200078e02f0 */
        /* <DEDUP_REMOVED lines=39> */
[----:B------:R4:W-:Y:S01]  /*35d60*/  LDGSTS.E [R244+0x22d80], desc[UR32][R216.64], !P1 ;  /* 0x22d80000d8f47fae */ /* 0x0009e2000c921860 */
[----:B------:R-:W-:Y:S01]  /*35d70*/  ISETP.GE.U32.AND P1, PT, R214, 0x7fffffc2, PT ;  /* 0x7fffffc2d600780c */ /* 0x000fe20003f26070 */
[C---:B------:R-:W-:Y:S02]  /*35d80*/  IMAD.WIDE R214, R245.reuse, 0x4, R234 ;  /* 0x00000004f5d67825 */ /* 0x040fe400078e02ea */
[----:B------:R2:W-:Y:S04]  /*35d90*/  STL.64 [R1+0xed0], R230 ;  /* 0x000ed0e601007387 */ /* 0x0005e80000100a00 */
[----:B------:R3:W-:Y:S04]  /*35da0*/  STL.64 [R1+0xed8], R228 ;  /* 0x000ed8e401007387 */ /* 0x0007e80000100a00 */
[----:B------:R1:W-:Y:S01]  /*35db0*/  STL.64 [R1+0xee0], R226 ;  /* 0x000ee0e201007387 */ /* 0x0003e20000100a00 */
[----:B--2---:R-:W-:-:S03]  /*35dc0*/  IMAD.WIDE R230, R245, 0x4, R240 ;  /* 0x00000004f5e67825 */ /* 0x004fc600078e02f0 */
[----:B------:R4:W-:Y:S01]  /*35dd0*/  STL.64 [R1+0xee8], R216 ;  /* 0x000ee8d801007387 */ /* 0x0009e20000100a00 */
[----:B---3--:R-:W-:-:S03]  /*35de0*/  IMAD.WIDE R228, R245, 0x4, R238 ;  /* 0x00000004f5e47825 */ /* 0x008fc600078e02ee */
[----:B------:R-:W-:Y:S01]  /*35df0*/  LDGSTS.E [R244+0x23400], desc[UR32][R214.64], !P5 ;  /* 0x23400000d6f47fae */ /* 0x000fe2000e921860 */
[----:B-1----:R-:W-:-:S03]  /*35e00*/  IMAD.WIDE R226, R245, 0x4, R236 ;  /* 0x00000004f5e27825 */ /* 0x002fc600078e02ec */
[----:B------:R1:W-:Y:S01]  /*35e10*/  LDGSTS.E [R244+0x23480], desc[UR32][R230.64], !P5 ;  /* 0x23480000e6f47fae */ /* 0x0003e2000e921860 */
[----:B----4-:R-:W-:-:S03]  /*35e20*/  VIADD R216, R232, 0xfffffffc ;  /* 0xfffffffce8d87836 */ /* 0x010fc60000000000 */
[----:B------:R2:W-:Y:S01]  /*35e30*/  LDGSTS.E [R244+0x23500], desc[UR32][R228.64], !P5 ;  /* 0x23500000e4f47fae */ /* 0x0005e2000e921860 */
[----:B------:R-:W-:-:S03]  /*35e40*/  IMAD R245, R220, 0x1e, RZ ;  /* 0x0000001edcf57824 */ /* 0x000fc600078e02ff */
[----:B------:R3:W-:Y:S04]  /*35e50*/  STL.64 [R1+0xef0], R214 ;  /* 0x000ef0d601007387 */ /* 0x0007e80000100a00 */
[----:B------:R4:W-:Y:S01]  /*35e60*/  LDGSTS.E [R244+0x23580], desc[UR32][R226.64], !P5 ;  /* 0x23580000e2f47fae */ /* 0x0009e2000e921860 */
[----:B------:R-:W-:Y:S01]  /*35e70*/  ISETP.GE.U32.AND P5, PT, R216, 0x7fffffdd, PT ;  /* 0x7fffffddd800780c */ /* 0x000fe20003fa6070 */
[----:B------:R-:W-:Y:S02]  /*35e80*/  IMAD.WIDE R216, R245, 0x4, R234 ;  /* 0x00000004f5d87825 */ /* 0x000fe400078e02ea */
[----:B------:R1:W-:Y:S04]  /*35e90*/  STL.64 [R1+0xef8], R230 ;  /* 0x000ef8e601007387 */ /* 0x0003e80000100a00 */
[----:B---3--:R-:W3:Y:S01]  /*35ea0*/  LDL.LU.64 R214, [R1+0x58f8] ;  /* 0x0058f80001d67983 */ /* 0x008ee20000300a00 */
[----:B------:R-:W-:-:S03]  /*35eb0*/  VIADD R223, R232, 0xfffffff8 ;  /* 0xfffffff8e8df7836 */ /* 0x000fc60000000000 */
[----:B------:R2:W-:Y:S01]  /*35ec0*/  STL.64 [R1+0xf00], R228 ;  /* 0x000f00e401007387 */ /* 0x0005e20000100a00 */
[----:B-1----:R-:W-:-:S03]  /*35ed0*/  IMAD.WIDE R230, R245, 0x4, R240 ;  /* 0x00000004f5e67825 */ /* 0x002fc600078e02f0 */
[----:B------:R4:W-:Y:S01]  /*35ee0*/  STL.64 [R1+0xf08], R226 ;  /* 0x000f08e201007387 */ /* 0x0009e20000100a00 */
[----:B------:R-:W-:-:S03]  /*35ef0*/  LOP3.LUT R225, R225, 0x60, RZ, 0x3c, !PT ;  /* 0x00000060e1e17812 */ /* 0x000fc600078e3cff */
[----:B------:R-:W-:Y:S01]  /*35f00*/  LDGSTS.E [R244+0x23c00], desc[UR32][R216.64], !P1 ;  /* 0x23c00000d8f47fae */ /* 0x000fe2000c921860 */
[----:B--2---:R-:W-:-:S03]  /*35f10*/  IMAD.WIDE R228, R245, 0x4, R238 ;  /* 0x00000004f5e47825 */ /* 0x004fc600078e02ee */
[----:B------:R1:W-:Y:S01]  /*35f20*/  LDGSTS.E [R244+0x23c80], desc[UR32][R230.64], !P1 ;  /* 0x23c80000e6f47fae */ /* 0x0003e2000c921860 */
[----:B----4-:R-:W-:-:S03]  /*35f30*/  IMAD.WIDE R226, R245, 0x4, R236 ;  /* 0x00000004f5e27825 */ /* 0x010fc600078e02ec */
[----:B------:R2:W-:Y:S01]  /*35f40*/  STL.64 [R1+0xf10], R216 ;  /* 0x000f10d801007387 */ /* 0x0005e20000100a00 */
[----:B------:R-:W-:-:S03]  /*35f50*/  IMAD R218, R220, 0x3, RZ ;  /* 0x00000003dcda7824 */ /* 0x000fc600078e02ff */
[----:B------:R4:W-:Y:S01]  /*35f60*/  LDGSTS.E [R244+0x23d00], desc[UR32][R228.64], !P1 ;  /* 0x23d00000e4f47fae */ /* 0x0009e2000c921860 */
[----:B------:R-:W-:-:S03]  /*35f70*/  VIADD R245, R225, UR4 ;  /* 0x00000004e1f57c36 */ /* 0x000fc60008000000 */
[----:B------:R1:W-:Y:S04]  /*35f80*/  STL.64 [R1+0xf18], R230 ;  /* 0x000f18e601007387 */ /* 0x0003e80000100a00 */
[----:B------:R4:W-:Y:S01]  /*35f90*/  LDGSTS.E [R244+0x23d80], desc[UR32][R226.64], !P1 ;  /* 0x23d80000e2f47fae */ /* 0x0009e2000c921860 */
[----:B------:R-:W-:Y:S01]  /*35fa0*/  ISETP.GE.U32.AND P1, PT, R223, 0x7fffffd9, PT ;  /* 0x7fffffd9df00780c */ /* 0x000fe20003f26070 */
[----:B------:R-:W-:Y:S02]  /*35fb0*/  VIADD R223, R232, 0xfffffff4 ;  /* 0xfffffff4e8df7836 */ /* 0x000fe40000000000 */
[----:B--2---:R-:W2:Y:S01]  /*35fc0*/  LDL.LU.64 R216, [R1+0x58f0] ;  /* 0x0058f00001d87983 */ /* 0x004ea20000300a00 */
[----:B------:R-:W-:-:S03]  /*35fd0*/  IMAD.WIDE R232, R218, 0x4, R234 ;  /* 0x00000004dae87825 */ /* 0x000fc600078e02ea */
[----:B------:R4:W-:Y:S01]  /*35fe0*/  STL.64 [R1+0xf20], R228 ;  /* 0x000f20e401007387 */ /* 0x0009e20000100a00 */
[----:B-1----:R-:W-:-:S03]  /*35ff0*/  IMAD.WIDE R230, R218, 0x4, R240 ;  /* 0x00000004dae67825 */ /* 0x002fc600078e02f0 */
[----:B------:R1:W-:Y:S04]  /*36000*/  STL.64 [R1+0xf28], R226 ;  /* 0x000f28e201007387 */ /* 0x0003e80000100a00 */
[----:B------:R1:W-:Y:S01]  /*36010*/  STL.64 [R1+0xf30], R232 ;  /* 0x000f30e801007387 */ /* 0x0003e20000100a00 */
[----:B----4-:R-:W-:-:S03]  /*36020*/  IMAD.WIDE R228, R218, 0x4, R238 ;  /* 0x00000004dae47825 */ /* 0x010fc600078e02ee */
[----:B------:R4:W-:Y:S01]  /*36030*/  LDGSTS.E [R245+0x20600], desc[UR32][R232.64], !P5 ;  /* 0x20600000e8f57fae */ /* 0x0009e2000e921860 */
[----:B-1----:R-:W-:-:S03]  /*36040*/  IMAD.WIDE R226, R218, 0x4, R236 ;  /* 0x00000004dae27825 */ /* 0x002fc600078e02ec */
[----:B------:R1:W-:Y:S01]  /*36050*/  STL.64 [R1+0xf38], R230 ;  /* 0x000f38e601007387 */ /* 0x0003e20000100a00 */
[----:B------:R-:W-:-:S03]  /*36060*/  IMAD R218, R220, 0x7, RZ ;  /* 0x00000007dcda7824 */ /* 0x000fc600078e02ff */
[----:B------:R1:W-:Y:S01]  /*36070*/  LDGSTS.E [R245+0x20680], desc[UR32][R230.64], !P5 ;  /* 0x20680000e6f57fae */ /* 0x0003e2000e921860 */
[----:B----4-:R-:W-:-:S03]  /*36080*/  IMAD.WIDE R232, R218, 0x4, R234 ;  /* 0x00000004dae87825 */ /* 0x010fc600078e02ea */
[----:B------:R4:W-:Y:S04]  /*36090*/  STL.64 [R1+0xf40], R228 ;  /* 0x000f40e401007387 */ /* 0x0009e80000100a00 */
[----:B------:R4:W-:Y:S01]  /*360a0*/  LDGSTS.E [R245+0x20700], desc[UR32][R228.64], !P5 ;  /* 0x20700000e4f57fae */ /* 0x0009e2000e921860 */
[----:B-1----:R-:W-:-:S03]  /*360b0*/  IMAD.WIDE R230, R218, 0x4, R240 ;  /* 0x00000004dae67825 */ /* 0x002fc600078e02f0 */
[----:B------:R1:W-:Y:S04]  /*360c0*/  STL.64 [R1+0xf48], R226 ;  /* 0x000f48e201007387 */ /* 0x0003e80000100a00 */
[----:B------:R1:W-:Y:S01]  /*360d0*/  LDGSTS.E [R245+0x20780], desc[UR32][R226.64], !P5 ;  /* 0x20780000e2f57fae */ /* 0x0003e2000e921860 */
[----:B------:R-:W-:Y:S01]  /*360e0*/  ISETP.GE.U32.AND P5, PT, R223, 0x7fffffd5, PT ;  /* 0x7fffffd5df00780c */ /* 0x000fe20003fa6070 */
[C---:B----4-:R-:W-:Y:S02]  /*360f0*/  IMAD.WIDE R228, R218.reuse, 0x4, R238 ;  /* 0x00000004dae47825 */ /* 0x050fe400078e02ee */
[----:B------:R4:W-:Y:S04]  /*36100*/  STL.64 [R1+0xf58], R232 ;  /* 0x000f58e801007387 */ /* 0x0009e80000100a00 */
[----:B------:R4:W-:Y:S01]  /*36110*/  LDGSTS.E [R245+0x20e00], desc[UR32][R232.64], !P1 ;  /* 0x20e00000e8f57fae */ /* 0x0009e2000c921860 */
[----:B-1----:R-:W-:-:S03]  /*36120*/  IMAD.WIDE R226, R218, 0x4, R236 ;  /* 0x00000004dae27825 */ /* 0x002fc600078e02ec */
[----:B------:R1:W-:Y:S01]  /*36130*/  STL.64 [R1+0xf60], R230 ;  /* 0x000f60e601007387 */ /* 0x0003e20000100a00 */
[----:B------:R-:W-:-:S03]  /*36140*/  IMAD R218, R220, 0xb, RZ ;  /* 0x0000000bdcda7824 */ /* 0x000fc600078e02ff */
[----:B------:R1:W-:Y:S04]  /*36150*/  LDGSTS.E [R245+0x20e80], desc[UR32][R230.64], !P1 ;  /* 0x20e80000e6f57fae */ /* 0x0003e8000c921860 */
[----:B------:R1:W-:Y:S01]  /*36160*/  STL.64 [R1+0xf68], R228 ;  /* 0x000f68e401007387 */ /* 0x0003e20000100a00 */
[----:B----4-:R-:W-:-:S03]  /*36170*/  IMAD.WIDE R232, R218, 0x4, R234 ;  /* 0x00000004dae87825 */ /* 0x010fc600078e02ea */
[----:B------:R4:W-:Y:S04]  /*36180*/  LDGSTS.E [R245+0x20f00], desc[UR32][R228.64], !P1 ;  /* 0x20f00000e4f57fae */ /* 0x0009e8000c921860 */
[----:B------:R4:W-:Y:S01]  /*36190*/  STL.64 [R1+0xf70], R226 ;  /* 0x000f70e201007387 */ /* 0x0009e20000100a00 */
[----:B-1----:R-:W-:-:S03]  /*361a0*/  IMAD.WIDE R230, R218, 0x4, R240 ;  /* 0x00000004dae67825 */ /* 0x002fc600078e02f0 */
[----:B------:R1:W-:Y:S01]  /*361b0*/  LDGSTS.E [R245+0x20f80], desc[UR32][R226.64], !P1 ;  /* 0x20f80000e2f57fae */ /* 0x0003e2000c921860 */
[----:B----4-:R-:W-:-:S03]  /*361c0*/  IMAD.WIDE R228, R218, 0x4, R238 ;  /* 0x00000004dae47825 */ /* 0x010fc600078e02ee */
[----:B------:R4:W-:Y:S01]  /*361d0*/  STL.64 [R1+0xf78], R232 ;  /* 0x000f78e801007387 */ /* 0x0009e20000100a00 */
[----:B-1----:R-:W-:-:S03]  /*361e0*/  IMAD.WIDE R226, R218, 0x4, R236 ;  /* 0x00000004dae27825 */ /* 0x002fc600078e02ec */
[----:B------:R4:W-:Y:S01]  /*361f0*/  LDGSTS.E [R245+0x21600], desc[UR32][R232.64], !P5 ;  /* 0x21600000e8f57fae */ /* 0x0009e2000e921860 */
[----:B------:R-:W1:Y:S01]  /*36200*/  LDC R218, c[0x0][0x230] ;  /* 0x00008c00ffda7b82 */ /* 0x000e620000000800 */
[----:B------:R-:W-:Y:S01]  /*36210*/  IMAD R223, R220, 0xf, RZ ;  /* 0x0000000fdcdf7824 */ /* 0x000fe200078e02ff */
[----:B------:R-:W-:Y:S01]  /*36220*/  ISETP.GE.U32.AND P1, PT, R221, 0x7fffffc1, PT ;  /* 0x7fffffc1dd00780c */ /* 0x000fe20003f26070 */
[----:B------:R4:W-:Y:S01]  /*36230*/  STL.64 [R1+0xf80], R230 ;  /* 0x000f80e601007387 */ /* 0x0009e20000100a00 */
[----:B------:R-:W-:-:S03]  /*36240*/  ISETP.GT.AND P6, PT, R224, 0x3f, PT ;  /* 0x0000003fe000780c */ /* 0x000fc60003fc4270 */
[----:B------:R4:W-:Y:S01]  /*36250*/  LDGSTS.E [R245+0x21680], desc[UR32][R230.64], !P5 ;  /* 0x21680000e6f57fae */ /* 0x0009e2000e921860 */
[----:B------:R-:W1:Y:S03]  /*36260*/  LDC R221, c[0x0][0x230] ;  /* 0x00008c00ffdd7b82 */ /* 0x000e660000000800 */
[----:B------:R4:W-:Y:S01]  /*36270*/  STL.64 [R1+0xf88], R228 ;  /* 0x000f88e401007387 */ /* 0x0009e20000100a00 */
[----:B------:R-:W-:-:S03]  /*36280*/  IMAD.WIDE R224, R223, 0x4, R236 ;  /* 0x00000004dfe07825 */ /* 0x000fc600078e02ec */
[----:B------:R4:W-:Y:S02]  /*36290*/  LDGSTS.E [R245+0x21700], desc[UR32][R228.64], !P5 ;  /* 0x21700000e4f57fae */ /* 0x0009e4000e921860 */
[----:B----4-:R-:W4:Y:S01]  /*362a0*/  LDC R233, c[0x0][0x230] ;  /* 0x00008c00ffe97b82 */ /* 0x010f220000000800 */
[----:B------:R-:W-:Y:S01]  /*362b0*/  IMAD.WIDE R230, R223, 0x4, R234 ;  /* 0x00000004dfe67825 */ /* 0x000fe200078e02ea */
[----:B------:R1:W-:Y:S04]  /*362c0*/  STL.64 [R1+0xf90], R226 ;  /* 0x000f90e201007387 */ /* 0x0003e80000100a00 */
[----:B------:R1:W-:Y:S01]  /*362d0*/  LDGSTS.E [R245+0x21780], desc[UR32][R226.64], !P5 ;  /* 0x21780000e2f57fae */ /* 0x0003e2000e921860 */
[----:B------:R-:W-:Y:S01]  /*362e0*/  ISETP.NE.U32.AND P5, PT, R219, RZ, PT ;  /* 0x000000ffdb00720c */ /* 0x000fe20003fa5070 */
[----:B------:R-:W-:Y:S01]  /*362f0*/  IMAD.WIDE R228, R223, 0x4, R240 ;  /* 0x00000004dfe47825 */ /* 0x000fe200078e02f0 */
[----:B------:R-:W-:Y:S01]  /*36300*/  SEL R222, R222, RZ, P6 ;  /* 0x000000ffdede7207 */ /* 0x000fe20003000000 */
[----:B------:R1:W-:Y:S02]  /*36310*/  LDGSTS.E [R245+0x21e00], desc[UR32][R230.64], !P0 ;  /* 0x21e00000e6f57fae */ /* 0x0003e4000c121860 */
[----:B------:R-:W-:-:S02]  /*36320*/  IMAD R219, R220, 0x13, RZ ;  /* 0x00000013dcdb7824 */ /* 0x000fc400078e02ff */
[----:B------:R1:W-:Y:S02]  /*36330*/  STL.64 [R1+0xf98], R230 ;  /* 0x000f98e601007387 */ /* 0x0003e40000100a00 */
[----:B-1----:R-:W-:Y:S02]  /*36340*/  IMAD.WIDE R226, R223, 0x4, R238 ;  /* 0x00000004dfe27825 */ /* 0x002fe400078e02ee */
[----:B------:R1:W-:Y:S04]  /*36350*/  LDGSTS.E [R245+0x21e80], desc[UR32][R228.64], !P0 ;  /* 0x21e80000e4f57fae */ /* 0x0003e8000c121860 */
[----:B------:R1:W-:Y:S04]  /*36360*/  STL.64 [R1+0xfa0], R228 ;  /* 0x000fa0e401007387 */ /* 0x0003e80000100a00 */
[----:B------:R4:W-:Y:S01]  /*36370*/  LDGSTS.E [R245+0x21f00], desc[UR32][R226.64], !P0 ;  /* 0x21f00000e2f57fae */ /* 0x0009e2000c121860 */
[----:B------:R-:W-:-:S03]  /*36380*/  IMAD.WIDE R230, R219, 0x4, R234 ;  /* 0x00000004dbe67825 */ /* 0x000fc600078e02ea */
[----:B------:R4:W-:Y:S04]  /*36390*/  STL.64 [R1+0xfa8], R226 ;  /* 0x000fa8e201007387 */ /* 0x0009e80000100a00 */
[----:B------:R4:W-:Y:S01]  /*363a0*/  LDGSTS.E [R245+0x21f80], desc[UR32][R224.64], !P0 ;  /* 0x21f80000e0f57fae */ /* 0x0009e2000c121860 */
[C---:B-1----:R-:W-:Y:S01]  /*363b0*/  IMAD.WIDE R228, R219.reuse, 0x4, R240 ;  /* 0x00000004dbe47825 */ /* 0x042fe200078e02f0 */
[----:B------:R-:W-:Y:S02]  /*363c0*/  ISETP.NE.U32.AND P0, PT, R222, RZ, PT ;  /* 0x000000ffde00720c */ /* 0x000fe40003f05070 */
[----:B------:R1:W-:Y:S01]  /*363d0*/  STL.64 [R1+0xfb0], R224 ;  /* 0x000fb0e001007387 */ /* 0x0003e20000100a00 */
[----:B------:R-:W-:-:S04]  /*363e0*/  IMAD.WIDE R222, R219, 0x4, R236 ;  /* 0x00000004dbde7825 */ /* 0x000fc800078e02ec */
[----:B----4-:R-:W-:Y:S01]  /*363f0*/  IMAD.WIDE R226, R219, 0x4, R238 ;  /* 0x00000004dbe27825 */ /* 0x010fe200078e02ee */
[----:B------:R-:W-:Y:S04]  /*36400*/  STL.64 [R1+0xfb8], R230 ;  /* 0x000fb8e601007387 */ /* 0x000fe80000100a00 */
[----:B------:R-:W-:Y:S01]  /*36410*/  LDGSTS.E [R245+0x22600], desc[UR32][R230.64], !P4 ;  /* 0x22600000e6f57fae */ /* 0x000fe2000e121860 */
[----:B-1----:R-:W1:Y:S01]  /*36420*/  LDC R225, c[0x0][0x230] ;  /* 0x00008c00ffe17b82 */ /* 0x002e620000000800 */
[----:B------:R-:W-:Y:S02]  /*36430*/  VIADD R218, R218, 0xffffffdf ;  /* 0xffffffdfdada7836 */ /* 0x000fe40000000000 */
[----:B------:R-:W-:Y:S04]  /*36440*/  STL.64 [R1+0xfc0], R228 ;  /* 0x000fc0e401007387 */ /* 0x000fe80000100a00 */
[----:B------:R-:W-:Y:S01]  /*36450*/  LDGSTS.E [R245+0x22680], desc[UR32][R228.64], !P4 ;  /* 0x22680000e4f57fae */ /* 0x000fe2000e121860 */
[----:B------:R-:W4:Y:S03]  /*36460*/  LDC R224, c[0x0][0x230] ;  /* 0x00008c00ffe07b82 */ /* 0x000f260000000800 */
[----:B------:R-:W-:Y:S04]  /*36470*/  STL.64 [R1+0xfc8], R226 ;  /* 0x000fc8e201007387 */ /* 0x000fe80000100a00 */
[----:B------:R-:W-:Y:S04]  /*36480*/  LDGSTS.E [R245+0x22700], desc[UR32][R226.64], !P4 ;  /* 0x22700000e2f57fae */ /* 0x000fe8000e121860 */
[----:B------:R1:W-:Y:S04]  /*36490*/  STL.64 [R1+0xfd0], R222 ;  /* 0x000fd0de01007387 */ /* 0x0003e80000100a00 */
[----:B------:R1:W-:Y:S01]  /*364a0*/  LDGSTS.E [R245+0x22780], desc[UR32][R222.64], !P4 ;  /* 0x22780000def57fae */ /* 0x0003e2000e121860 */
[----:B------:R-:W-:Y:S01]  /*364b0*/  ISETP.GE.U32.AND P4, PT, R218, 0x7fffffc0, PT ;  /* 0x7fffffc0da00780c */ /* 0x000fe20003f86070 */
[----:B------:R-:W-:-:S02]  /*364c0*/  VIADD R221, R221, 0xffffffdb ;  /* 0xffffffdbdddd7836 */ /* 0x000fc40000000000 */
[----:B-1----:R-:W-:-:S04]  /*364d0*/  IMAD R222, R220, 0x17, RZ ;  /* 0x00000017dcde7824 */ /* 0x002fc800078e02ff */
[----:B------:R-:W-:-:S04]  /*364e0*/  IMAD.WIDE R218, R222, 0x4, R234 ;  /* 0x00000004deda7825 */ /* 0x000fc800078e02ea */
[C---:B------:R-:W-:Y:S01]  /*364f0*/  IMAD.WIDE R230, R222.reuse, 0x4, R240 ;  /* 0x00000004dee67825 */ /* 0x040fe200078e02f0 */
[----:B------:R-:W-:Y:S03]  /*36500*/  LDGSTS.E [R245+0x22e00], desc[UR32][R218.64], !P3 ;  /* 0x22e00000daf57fae */ /* 0x000fe6000d921860 */
[C---:B------:R-:W-:Y:S01]  /*36510*/  IMAD.WIDE R228, R222.reuse, 0x4, R238 ;  /* 0x00000004dee47825 */ /* 0x040fe200078e02ee */
[----:B------:R1:W-:Y:S03]  /*36520*/  STL.64 [R1+0xfd8], R218 ;  /* 0x000fd8da01007387 */ /* 0x0003e60000100a00 */
[----:B------:R-:W-:Y:S01]  /*36530*/  IMAD.WIDE R222, R222, 0x4, R236 ;  /* 0x00000004dede7825 */ /* 0x000fe200078e02ec */
[----:B------:R4:W-:Y:S03]  /*36540*/  LDGSTS.E [R245+0x22e80], desc[UR32][R230.64], !P3 ;  /* 0x22e80000e6f57fae */ /* 0x0009e6000d921860 */
[C---:B------:R-:W-:Y:S01]  /*36550*/  IMAD R226, R220.reuse, 0x1b, RZ ;  /* 0x0000001bdce27824 */ /* 0x040fe200078e02ff */
[----:B------:R4:W-:Y:S04]  /*36560*/  STL.64 [R1+0xfe0], R230 ;  /* 0x000fe0e601007387 */ /* 0x0009e80000100a00 */
[----:B------:R4:W-:Y:S04]  /*36570*/  LDGSTS.E [R245+0x22f00], desc[UR32][R228.64], !P3 ;  /* 0x22f00000e4f57fae */ /* 0x0009e8000d921860 */
[----:B-1----:R-:W2:Y:S04]  /*36580*/  LDL.LU.64 R218, [R1+0x58e8] ;  /* 0x0058e80001da7983 */ /* 0x002ea80000300a00 */
[----:B------:R1:W-:Y:S01]  /*36590*/  LDGSTS.E [R245+0x22f80], desc[UR32][R222.64], !P3 ;  /* 0x22f80000def57fae */ /* 0x0003e2000d921860 */
[----:B------:R-:W-:Y:S01]  /*365a0*/  ISETP.GE.U32.AND P3, PT, R221, 0x7fffffbc, PT ;  /* 0x7fffffbcdd00780c */ /* 0x000fe20003f66070 */
[----:B----4-:R-:W-:-:S02]  /*365b0*/  IMAD R230, R220, 0x1f, RZ ;  /* 0x0000001fdce67824 */ /* 0x010fc400078e02ff */
[----:B------:R4:W-:Y:S01]  /*365c0*/  STL.64 [R1+0xfe8], R228 ;  /* 0x000fe8e401007387 */ /* 0x0009e20000100a00 */
[----:B------:R-:W-:-:S03]  /*365d0*/  IMAD.WIDE R220, R226, 0x4, R234 ;  /* 0x00000004e2dc7825 */ /* 0x000fc600078e02ea */
[----:B------:R1:W-:Y:S01]  /*365e0*/  STL.64 [R1+0xff0], R222 ;  /* 0x000ff0de01007387 */ /* 0x0003e20000100a00 */
[----:B------:R-:W-:-:S03]  /*365f0*/  VIADD R225, R225, 0xffffffd7 ;  /* 0xffffffd7e1e17836 */ /* 0x000fc60000000000 */
[----:B------:R3:W-:Y:S01]  /*36600*/  STL.64 [R1+0xff8], R220 ;  /* 0x000ff8dc01007387 */ /* 0x0007e20000100a00 */
[----:B----4-:R-:W-:-:S03]  /*36610*/  IMAD.WIDE R228, R226, 0x4, R238 ;  /* 0x00000004e2e47825 */ /* 0x010fc600078e02ee */
[----:B------:R-:W-:Y:S01]  /*36620*/  LDGSTS.E [R245+0x23600], desc[UR32][R220.64], !P2 ;  /* 0x23600000dcf57fae */ /* 0x000fe2000d121860 */
[----:B-1----:R-:W-:-:S04]  /*36630*/  IMAD.WIDE R222, R226, 0x4, R240 ;  /* 0x00000004e2de7825 */ /* 0x002fc800078e02f0 */
[----:B------:R-:W-:Y:S01]  /*36640*/  IMAD.WIDE R226, R226, 0x4, R236 ;  /* 0x00000004e2e27825 */ /* 0x000fe200078e02ec */
[----:B------:R1:W-:Y:S04]  /*36650*/  STL.64 [R1+0x1000], R222 ;  /* 0x001000de01007387 */ /* 0x0003e80000100a00 */
[----:B------:R-:W-:Y:S01]  /*36660*/  LDGSTS.E [R245+0x23680], desc[UR32][R222.64], !P2 ;  /* 0x23680000def57fae */ /* 0x000fe2000d121860 */
[----:B------:R-:W-:-:S03]  /*36670*/  VIADD R232, R224, 0xffffffd3 ;  /* 0xffffffd3e0e87836 */ /* 0x000fc60000000000 */
[----:B---3--:R-:W3:Y:S04]  /*36680*/  LDL.LU.64 R220, [R1+0x58e0] ;  /* 0x0058e00001dc7983 */ /* 0x008ee80000300a00 */
[----:B------:R4:W-:Y:S04]  /*36690*/  LDGSTS.E [R245+0x23700], desc[UR32][R228.64], !P2 ;  /* 0x23700000e4f57fae */ /* 0x0009e8000d121860 */
[----:B------:R4:W-:Y:S04]  /*366a0*/  STL.64 [R1+0x1008], R228 ;  /* 0x001008e401007387 */ /* 0x0009e80000100a00 */
[----:B------:R4:W-:Y:S01]  /*366b0*/  LDGSTS.E [R245+0x23780], desc[UR32][R226.64], !P2 ;  /* 0x23780000e2f57fae */ /* 0x0009e2000d121860 */
[----:B------:R-:W-:Y:S01]  /*366c0*/  ISETP.GE.U32.AND P2, PT, R225, 0x7fffffb8, PT ;  /* 0x7fffffb8e100780c */ /* 0x000fe20003f46070 */
[----:B------:R-:W-:-:S02]  /*366d0*/  IMAD.WIDE R224, R230, 0x4, R234 ;  /* 0x00000004e6e07825 */ /* 0x000fc400078e02ea */
[----:B-1----:R-:W3:Y:S04]  /*366e0*/  LDL.LU.64 R222, [R1+0x58d8] ;  /* 0x0058d80001de7983 */ /* 0x002ee80000300a00 */
[----:B------:R1:W-:Y:S01]  /*366f0*/  STL.64 [R1+0x1010], R226 ;  /* 0x001010e201007387 */ /* 0x0003e20000100a00 */
[----:B----4-:R-:W-:-:S03]  /*36700*/  IMAD.WIDE R228, R230, 0x4, R238 ;  /* 0x00000004e6e47825 */ /* 0x010fc600078e02ee */
[----:B------:R4:W-:Y:S01]  /*36710*/  STL.64 [R1+0x1018], R224 ;  /* 0x001018e001007387 */ /* 0x0009e20000100a00 */
[----:B------:R-:W-:-:S03]  /*36720*/  VIADD R233, R233, 0xffffffcf ;  /* 0xffffffcfe9e97836 */ /* 0x000fc60000000000 */
[----:B------:R-:W-:Y:S01]  /*36730*/  LDGSTS.E [R245+0x23e00], desc[UR32][R224.64], !P1 ;  /* 0x23e00000e0f57fae */ /* 0x000fe2000c921860 */
[----:B-1----:R-:W-:-:S04]  /*36740*/  IMAD.WIDE R226, R230, 0x4, R240 ;  /* 0x00000004e6e27825 */ /* 0x002fc800078e02f0 */
[----:B------:R-:W-:Y:S01]  /*36750*/  IMAD.WIDE R230, R230, 0x4, R236 ;  /* 0x00000004e6e67825 */ /* 0x000fe200078e02ec */
[----:B------:R1:W-:Y:S04]  /*36760*/  STL.64 [R1+0x1020], R226 ;  /* 0x001020e201007387 */ /* 0x0003e80000100a00 */
[----:B----4-:R-:W4:Y:S04]  /*36770*/  LDL.LU.64 R224, [R1+0x58d0] ;  /* 0x0058d00001e07983 */ /* 0x010f280000300a00 */
[----:B------:R1:W-:Y:S04]  /*36780*/  STL.64 [R1+0x1028], R228 ;  /* 0x001028e401007387 */ /* 0x0003e80000100a00 */
[----:B------:R-:W-:Y:S01]  /*36790*/  LDGSTS.E [R245+0x23e80], desc[UR32][R226.64], !P1 ;  /* 0x23e80000e2f57fae */ /* 0x000fe2000c921860 */
[----:B------:R-:W-:-:S03]  /*367a0*/  ISETP.GE.U32.AND P6, PT, R233, 0x7fffffb0, PT ;  /* 0x7fffffb0e900780c */ /* 0x000fc60003fc6070 */
[----:B------:R-:W-:Y:S04]  /*367b0*/  LDGSTS.E [R245+0x23f00], desc[UR32][R228.64], !P1 ;  /* 0x23f00000e4f57fae */ /* 0x000fe8000c921860 */
[----:B------:R-:W-:Y:S01]  /*367c0*/  LDGSTS.E [R245+0x23f80], desc[UR32][R230.64], !P1 ;  /* 0x23f80000e6f57fae */ /* 0x000fe2000c921860 */
[----:B------:R-:W-:-:S03]  /*367d0*/  ISETP.GE.U32.AND P1, PT, R232, 0x7fffffb4, PT ;  /* 0x7fffffb4e800780c */ /* 0x000fc60003f26070 */
[----:B-1----:R-:W4:Y:S04]  /*367e0*/  LDL.LU.64 R226, [R1+0x58c8] ;  /* 0x0058c80001e27983 */ /* 0x002f280000300a00 */
[----:B------:R1:W-:Y:S04]  /*367f0*/  STL.64 [R1+0x1030], R230 ;  /* 0x001030e601007387 */ /* 0x0003e80000100a00 */
[----:B------:R-:W4:Y:S04]  /*36800*/  LDL.LU.64 R228, [R1+0x58c0] ;  /* 0x0058c00001e47983 */ /* 0x000f280000300a00 */
[----:B-1----:R-:W4:Y:S04]  /*36810*/  LDL.LU.64 R230, [R1+0x58b8] ;  /* 0x0058b80001e67983 */ /* 0x002f280000300a00 */
[----:B------:R-:W2:Y:S04]  /*36820*/  LDL.LU R232, [R1+0x58b0] ;  /* 0x0058b00001e87983 */ /* 0x000ea80000300800 */
[----:B------:R-:W2:Y:S04]  /*36830*/  LDL.LU R233, [R1+0x58ac] ;  /* 0x0058ac0001e97983 */ /* 0x000ea80000300800 */
[----:B------:R1:W-:Y:S04]  /*36840*/  STL [R1+0x58b0], R2 ;  /* 0x0058b00201007387 */ /* 0x0003e80000100800 */
[----:B------:R1:W-:Y:S02]  /*36850*/  STL [R1+0x58ac], R0 ;  /* 0x0058ac0001007387 */ /* 0x0003e40000100800 */
[----:B-1----:R-:W1:Y:S02]  /*36860*/  S2R R2, SR_TID.X ;  /* 0x0000000000027919 */ /* 0x002e640000002100 */
[----:B-1----:R-:W-:-:S05]  /*36870*/  LOP3.LUT R2, R2, 0x1f, RZ, 0xc0, !PT ;  /* 0x0000001f02027812 */ /* 0x002fca00078ec0ff */
[----:B------:R-:W-:-:S05]  /*36880*/  IMAD.SHL.U32 R0, R2, 0x4, RZ ;  /* 0x0000000402007824 */ /* 0x000fca00078e00ff */
[C---:B------:R-:W-:Y:S02]  /*36890*/  LOP3.LUT R2, R0.reuse, 0x10, RZ, 0x3c, !PT ;  /* 0x0000001000027812 */ /* 0x040fe400078e3cff */
[C---:B------:R-:W-:Y:S02]  /*368a0*/  LOP3.LUT R2, R0.reuse, 0x30, RZ, 0x3c, !PT ;  /* 0x0000003000027812 */ /* 0x040fe400078e3cff */
[C---:B------:R-:W-:Y:S02]  /*368b0*/  LOP3.LUT R2, R0.reuse, 0x50, RZ, 0x3c, !PT ;  /* 0x0000005000027812 */ /* 0x040fe400078e3cff */
[----:B------:R-:W-:-:S04]  /*368c0*/  LOP3.LUT R0, R0, 0x70, RZ, 0x3c, !PT ;  /* 0x0000007000007812 */ /* 0x000fc800078e3cff */
[----:B------:R-:W3:Y:S04]  /*368d0*/  LDL.LU R2, [R1+0x58b0] ;  /* 0x0058b00001027983 */ /* 0x000ee80000300800 */
[----:B------:R-:W4:Y:S04]  /*368e0*/  LDL.LU R0, [R1+0x58ac] ;  /* 0x0058ac0001007983 */ /* 0x000f280000300800 */
[----:B------:R1:W-:Y:S04]  /*368f0*/  STL.64 [R1+0x5bd8], R84 ;  /* 0x005bd85401007387 */ /* 0x0003e80000100a00 */
[----:B------:R-:W-:Y:S04]  /*36900*/  STL.64 [R1+0x5bd0], R68 ;  /* 0x005bd04401007387 */ /* 0x000fe80000100a00 */
[----:B------:R-:W-:Y:S04]  /*36910*/  STL.64 [R1+0x5bc8], R52 ;  /* 0x005bc83401007387 */ /* 0x000fe80000100a00 */
[----:B------:R-:W-:Y:S04]  /*36920*/  STL.64 [R1+0x5bc0], R36 ;  /* 0x005bc02401007387 */ /* 0x000fe80000100a00 */
[----:B------:R-:W-:Y:S01]  /*36930*/  STL.64 [R1+0x5bb8], R20 ;  /* 0x005bb81401007387 */ /* 0x000fe20000100a00 */
[----:B-1----:R-:W1:Y:S03]  /*36940*/  S2R R85, SR_TID.X ;  /* 0x0000000000557919 */ /* 0x002e660000002100 */
[----:B------:R-:W-:Y:S04]  /*36950*/  STL.64 [R1+0x5bb0], R4 ;  /* 0x005bb00401007387 */ /* 0x000fe80000100a00 */
[----:B------:R-:W-:Y:S04]  /*36960*/  STL.64 [R1+0x5ba8], R242 ;  /* 0x005ba8f201007387 */ /* 0x000fe80000100a00 */
[----:B------:R-:W-:Y:S04]  /*36970*/  STL.64 [R1+0x5ba0], R146 ;  /* 0x005ba09201007387 */ /* 0x000fe80000100a00 */
[----:B------:R-:W-:Y:S04]  /*36980*/  STL.64 [R1+0x5b98], R130 ;  /* 0x005b988201007387 */ /* 0x000fe80000100a00 */
[----:B------:R-:W-:Y:S04]  /*36990*/  STL.64 [R1+0x5b90], R114 ;  /* 0x005b907201007387 */ /* 0x000fe80000100a00 */
[----:B------:R1:W-:Y:S04]  /*369a0*/  STL [R1+0x5b88], R236 ;  /* 0x005b88ec01007387 */ /* 0x0003e80000100800 */
[----:B------:R-:W-:Y:S04]  /*369b0*/  STL.64 [R1+0x5b80], R98 ;  /* 0x005b806201007387 */ /* 0x000fe80000100a00 */
[----:B------:R-:W-:Y:S01]  /*369c0*/  STL.64 [R1+0x5b78], R82 ;  /* 0x005b785201007387 */ /* 0x000fe20000100a00 */
[----:B-1----:R-:W-:-:S03]  /*369d0*/  LOP3.LUT R85, R85, 0x1f, RZ, 0xc0, !PT ;  /* 0x0000001f55557812 */ /* 0x002fc600078ec0ff */
[----:B------:R-:W-:Y:S02]  /*369e0*/  STL.64 [R1+0x5b70], R66 ;  /* 0x005b704201007387 */ /* 0x000fe40000100a00 */
[----:B------:R-:W-:Y:S02]  /*369f0*/  IMAD.SHL.U32 R85, R85, 0x4, RZ ;  /* 0x0000000455557824 */ /* 0x000fe400078e00ff */
[----:B------:R-:W-:Y:S03]  /*36a00*/  STL.64 [R1+0x5b68], R50 ;  /* 0x005b683201007387 */ /* 0x000fe60000100a00 */
[C---:B------:R-:W-:Y:S01]  /*36a10*/  LOP3.LUT R84, R85.reuse, 0x10, RZ, 0x3c, !PT ;  /* 0x0000001055547812 */ /* 0x040fe200078e3cff */
[----:B------:R-:W-:Y:S01]  /*36a20*/  STL.64 [R1+0x5b60], R34 ;  /* 0x005b602201007387 */ /* 0x000fe20000100a00 */
[----:B------:R-:W-:-:S03]  /*36a30*/  LOP3.LUT R85, R85, 0x30, RZ, 0x3c, !PT ;  /* 0x0000003055557812 */ /* 0x000fc600078e3cff */
[----:B------:R-:W-:Y:S01]  /*36a40*/  STL.64 [R1+0x5b58], R18 ;  /* 0x005b581201007387 */ /* 0x000fe20000100a00 */
[----:B------:R-:W-:-:S03]  /*36a50*/  VIADD R236, R84, UR4 ;  /* 0x0000000454ec7c36 */ /* 0x000fc60008000000 */
[----:B---3--:R-:W-:Y:S04]  /*36a60*/  STL.64 [R1+0x5b50], R2 ;  /* 0x005b500201007387 */ /* 0x008fe80000100a00 */
[----:B------:R-:W-:Y:S04]  /*36a70*/  STL.64 [R1+0x5b48], R160 ;  /* 0x005b48a001007387 */ /* 0x000fe80000100a00 */
[----:B------:R1:W-:Y:S04]  /*36a80*/  STL.64 [R1+0x5b40], R144 ;  /* 0x005b409001007387 */ /* 0x0003e80000100a00 */
[----:B------:R-:W-:Y:S04]  /*36a90*/  STL.64 [R1+0x5b38], R128 ;  /* 0x005b388001007387 */ /* 0x000fe80000100a00 */
        /* <DEDUP_REMOVED lines=11> */
[----:B------:R3:W-:Y:S04]  /*36b50*/  STL [R1+0x5ad8], R237 ;  /* 0x005ad8ed01007387 */ /* 0x0007e80000100800 */
[----:B-1----:R-:W4:Y:S04]  /*36b60*/  LDL.64 R144, [R1+0x518] ;  /* 0x0005180001907983 */ /* 0x002f280000100a00 */
[----:B------:R-:W4:Y:S01]  /*36b70*/  LDL.64 R160, [R1+0x460] ;  /* 0x0004600001a07983 */ /* 0x000f220000100a00 */
[----:B---3--:R-:W-:-:S03]  /*36b80*/  VIADD R237, R85, UR4 ;  /* 0x0000000455ed7c36 */ /* 0x008fc60008000000 */
[----:B------:R-:W3:Y:S04]  /*36b90*/  LDL.64 R2, [R1+0x420] ;  /* 0x0004200001027983 */ /* 0x000ee80000100a00 */
        /* <DEDUP_REMOVED lines=16> */
[----:B------:R-:W0:Y:S04]  /*36ca0*/  LDGDEPBAR ;  /* 0x00000000000079af */ /* 0x000e280000000000 */
[----:B--2---:R-:W-:Y:S04]  /*36cb0*/  LDGSTS.E [R252], desc[UR32][R232.64], P5 ;  /* 0x00000000e8fc7fae */ /* 0x004fe8000a921860 */
[----:B------:R-:W-:Y:S04]  /*36cc0*/  LDGSTS.E [R252+0x400], desc[UR32][R164.64], P5 ;  /* 0x00400000a4fc7fae */ /* 0x000fe8000a921860 */
        /* <DEDUP_REMOVED lines=29> */
[----:B----4-:R-:W-:Y:S04]  /*36ea0*/  LDGSTS.E [R252+0x7c00], desc[UR32][R224.64], P5 ;  /* 0x07c00000e0fc7fae */ /* 0x010fe8000a921860 */
[----:B------:R-:W-:Y:S04]  /*36eb0*/  LDGSTS.E [R252+0x8000], desc[UR32][R226.64], P5 ;  /* 0x08000000e2fc7fae */ /* 0x000fe8000a921860 */
[----:B------:R-:W2:Y:S04]  /*36ec0*/  LDL.64 R80, [R1+0xc50] ;  /* 0x000c500001507983 */ /* 0x000ea80000100a00 */
[----:B------:R-:W4:Y:S04]  /*36ed0*/  LDL.64 R96, [R1+0xc18] ;  /* 0x000c180001607983 */ /* 0x000f280000100a00 */
        /* <DEDUP_REMOVED lines=10> */
[----:B------:R-:W-:Y:S04]  /*36f80*/  LDGSTS.E [R252+0x8400], desc[UR32][R144.64], P5 ;  /* 0x0840000090fc7fae */ /* 0x000fe8000a921860 */
[----:B------:R-:W-:Y:S04]  /*36f90*/  LDGSTS.E [R252+0x8800], desc[UR32][R228.64], P5 ;  /* 0x08800000e4fc7fae */ /* 0x000fe8000a921860 */
[----:B------:R-:W-:Y:S04]  /*36fa0*/  LDGSTS.E [R252+0x8c00], desc[UR32][R230.64], P5 ;  /* 0x08c00000e6fc7fae */ /* 0x000fe8000a921860 */
[----:B------:R-:W-:Y:S04]  /*36fb0*/  LDGSTS.E [R252+0x9000], desc[UR32][R160.64], P5 ;  /* 0x09000000a0fc7fae */ /* 0x000fe8000a921860 */
[----:B------:R-:W4:Y:S04]  /*36fc0*/  LDL.64 R144, [R1+0xb70] ;  /* 0x000b700001907983 */ /* 0x000f280000100a00 */
[----:B---3--:R-:W-:Y:S04]  /*36fd0*/  LDGSTS.E [R252+0x9400], desc[UR32][R2.64], P5 ;  /* 0x0940000002fc7fae */ /* 0x008fe8000a921860 */
[----:B------:R-:W3:Y:S04]  /*36fe0*/  LDL.64 R160, [R1+0xb38] ;  /* 0x000b380001a07983 */ /* 0x000ee80000100a00 */
[----:B------:R-:W-:Y:S04]  /*36ff0*/  LDGSTS.E [R252+0x9800], desc[UR32][R18.64], P5 ;  /* 0x0980000012fc7fae */ /* 0x000fe8000a921860 */
        /* <DEDUP_REMOVED lines=42> */
[----:B--2---:R-:W-:Y:S04]  /*372a0*/  LDGSTS.E [R236+0x80], desc[UR32][R80.64], P5 ;  /* 0x0008000050ec7fae */ /* 0x004fe8000a921860 */
[----:B----4-:R-:W-:Y:S04]  /*372b0*/  LDGSTS.E [R236+0x480], desc[UR32][R96.64], P5 ;  /* 0x0048000060ec7fae */ /* 0x010fe8000a921860 */
[----:B------:R-:W-:Y:S04]  /*372c0*/  LDGSTS.E [R236+0x880], desc[UR32][R112.64], P5 ;  /* 0x0088000070ec7fae */ /* 0x000fe8000a921860 */
[----:B------:R-:W-:Y:S04]  /*372d0*/  LDGSTS.E [R236+0xc80], desc[UR32][R128.64], P5 ;  /* 0x00c8000080ec7fae */ /* 0x000fe8000a921860 */
[----:B------:R-:W2:Y:S04]  /*372e0*/  LDL.64 R80, [R1+0x318] ;  /* 0x0003180001507983 */ /* 0x000ea80000100a00 */
[----:B------:R-:W4:Y:S04]  /*372f0*/  LDL.64 R96, [R1+0x2d8] ;  /* 0x0002d80001607983 */ /* 0x000f280000100a00 */
[----:B------:R-:W4:Y:S04]  /*37300*/  LDL.64 R112, [R1+0x298] ;  /* 0x0002980001707983 */ /* 0x000f280000100a00 */
[----:B------:R-:W4:Y:S04]  /*37310*/  LDL.64 R128, [R1+0x258] ;  /* 0x0002580001807983 */ /* 0x000f280000100a00 */
[----:B------:R-:W-:Y:S04]  /*37320*/  LDGSTS.E [R236+0x1080], desc[UR32][R144.64], P5 ;  /* 0x0108000090ec7fae */ /* 0x000fe8000a921860 */
        /* <DEDUP_REMOVED lines=19> */
[----:B------:R-:W2:Y:S04]  /*37460*/  LDL.64 R114, [R1+0x550] ;  /* 0x0005500001727983 */ /* 0x000ea80000100a00 */
[----:B------:R-:W-:Y:S04]  /*37470*/  LDGSTS.E [R236+0x3c80], desc[UR32][R146.64], P5 ;  /* 0x03c8000092ec7fae */ /* 0x000fe8000a921860 */
[----:B------:R-:W4:Y:S04]  /*37480*/  LDL.64 R130, [R1+0x588] ;  /* 0x0005880001827983 */ /* 0x000f280000100a00 */
        /* <DEDUP_REMOVED lines=14> */
[----:B------:R-:W2:Y:S04]  /*37570*/  LDL.64 R84, [R1+0x748] ;  /* 0x0007480001547983 */ /* 0x000ea80000100a00 */
[----:B--2---:R-:W-:Y:S04]  /*37580*/  LDGSTS.E [R236+0x5c80], desc[UR32][R84.64], P5 ;  /* 0x05c8000054ec7fae */ /* 0x004fe8000a921860 */
[----:B---3--:R-:W-:Y:S04]  /*37590*/  LDGSTS.E [R236+0x6080], desc[UR32][R68.64], P5 ;  /* 0x0608000044ec7fae */ /* 0x008fe8000a921860 */
[----:B----4-:R-:W-:Y:S04]  /*375a0*/  LDGSTS.E [R236+0x6480], desc[UR32][R52.64], P5 ;  /* 0x0648000034ec7fae */ /* 0x010fe8000a921860 */
        /* <DEDUP_REMOVED lines=18> */
[----:B------:R-:W2:Y:S04]  /*376d0*/  LDL.LU.64 R84, [R1+0x5bd8] ;  /* 0x005bd80001547983 */ /* 0x000ea80000300a00 */
[----:B------:R-:W-:Y:S04]  /*376e0*/  LDGSTS.E [R236+0xb080], desc[UR32][R128.64], P5 ;  /* 0x0b08000080ec7fae */ /* 0x000fe8000a921860 */
[----:B------:R-:W3:Y:S04]  /*376f0*/  LDL.LU.64 R68, [R1+0x5bd0] ;  /* 0x005bd00001447983 */ /* 0x000ee80000300a00 */
[----:B------:R-:W-:Y:S04]  /*37700*/  LDGSTS.E [R236+0xb480], desc[UR32][R144.64], P5 ;  /* 0x0b48000090ec7fae */ /* 0x000fe8000a921860 */
[----:B------:R-:W4:Y:S04]  /*37710*/  LDL.LU.64 R52, [R1+0x5bc8] ;  /* 0x005bc80001347983 */ /* 0x000f280000300a00 */
        /* <DEDUP_REMOVED lines=15> */
[----:B------:R-:W2:Y:S04]  /*37810*/  LDL.64 R238, [R1+0xbd8] ;  /* 0x000bd80001ee7983 */ /* 0x000ea80000100a00 */
[----:B------:R-:W3:Y:S04]  /*37820*/  LDL.64 R240, [R1+0xba0] ;  /* 0x000ba00001f07983 */ /* 0x000ee80000100a00 */
        /* <DEDUP_REMOVED lines=20> */
[----:B------:R1:W-:Y:S04]  /*37970*/  STL.64 [R1+0x5a08], R156 ;  /* 0x005a089c01007387 */ /* 0x0003e80000100a00 */
[----:B------:R-:W-:Y:S04]  /*37980*/  LDGSTS.E [R236+0xdc80], desc[UR32][R140.64], P5 ;  /* 0x0dc800008cec7fae */ /* 0x000fe8000a921860 */
[----:B------:R1:W-:Y:S04]  /*37990*/  LDGSTS.E [R236+0xe080], desc[UR32][R124.64], P5 ;  /* 0x0e0800007cec7fae */ /* 0x0003e8000a921860 */
[----:B-1----:R-:W2:Y:S04]  /*379a0*/  LDL.64 R156, [R1+0xc10] ;  /* 0x000c1000019c7983 */ /* 0x002ea80000100a00 */
[----:B------:R1:W-:Y:S04]  /*379b0*/  STL.64 [R1+0x5a10], R140 ;  /* 0x005a108c01007387 */ /* 0x0003e80000100a00 */
[----:B-1----:R-:W3:Y:S04]  /*379c0*/  LDL.64 R140, [R1+0xc48] ;  /* 0x000c4800018c7983 */ /* 0x002ee80000100a00 */
[----:B------:R-:W4:Y:S04]  /*379d0*/  LDL.LU R236, [R1+0x5b88] ;  /* 0x005b880001ec7983 */ /* 0x000f280000300800 */
[----:B------:R1:W-:Y:S02]  /*379e0*/  STL.64 [R1+0x5a18], R124 ;  /* 0x005a187c01007387 */ /* 0x0003e40000100a00 */
[----:B-1----:R-:W1:Y:S02]  /*379f0*/  S2R R125, SR_TID.X ;  /* 0x00000000007d7919 */ /* 0x002e640000002100 */
[----:B-1----:R-:W-:-:S05]  /*37a00*/  LOP3.LUT R125, R125, 0x1f, RZ, 0xc0, !PT ;  /* 0x0000001f7d7d7812 */ /* 0x002fca00078ec0ff */
[----:B------:R-:W-:-:S05]  /*37a10*/  IMAD.SHL.U32 R125, R125, 0x4, RZ ;  /* 0x000000047d7d7824 */ /* 0x000fca00078e00ff */
[----:B------:R-:W-:-:S05]  /*37a20*/  LOP3.LUT R125, R125, 0x10, RZ, 0x3c, !PT ;  /* 0x000000107d7d7812 */ /* 0x000fca00078e3cff */
[----:B------:R-:W-:-:S05]  /*37a30*/  VIADD R125, R125, UR4 ;  /* 0x000000047d7d7c36 */ /* 0x000fca0008000000 */
[----:B------:R-:W-:Y:S04]  /*37a40*/  LDGSTS.E [R125+0xe480], desc[UR32][R108.64], P5 ;  /* 0x0e4800006c7d7fae */ /* 0x000fe8000a921860 */
[----:B------:R-:W-:Y:S04]  /*37a50*/  LDGSTS.E [R125+0xe880], desc[UR32][R92.64], P5 ;  /* 0x0e8800005c7d7fae */ /* 0x000fe8000a921860 */
[----:B------:R-:W-:Y:S04]  /*37a60*/  LDGSTS.E [R125+0xec80], desc[UR32][R76.64], P5 ;  /* 0x0ec800004c7d7fae */ /* 0x000fe8000a921860 */
[----:B------:R-:W-:Y:S04]  /*37a70*/  LDGSTS.E [R125+0xf080], desc[UR32][R60.64], P5 ;  /* 0x0f0800003c7d7fae */ /* 0x000fe8000a921860 */
[----:B------:R-:W-:Y:S04]  /*37a80*/  LDGSTS.E [R125+0xf480], desc[UR32][R44.64], P5 ;  /* 0x0f4800002c7d7fae */ /* 0x000fe8000a921860 */
[----:B------:R-:W-:Y:S04]  /*37a90*/  LDGSTS.E [R125+0xf880], desc[UR32][R28.64], P5 ;  /* 0x0f8800001c7d7fae */ /* 0x000fe8000a921860 */
[----:B------:R-:W-:Y:S04]  /*37aa0*/  LDGSTS.E [R125+0xfc80], desc[UR32][R12.64], P5 ;  /* 0x0fc800000c7d7fae */ /* 0x000fe8000a921860 */
[----:B------:R-:W-:Y:S04]  /*37ab0*/  STL.64 [R1+0x5a20], R108 ;  /* 0x005a206c01007387 */ /* 0x000fe80000100a00 */
[----:B------:R-:W-:Y:S04]  /*37ac0*/  STL.64 [R1+0x5a28], R92 ;  /* 0x005a285c01007387 */ /* 0x000fe80000100a00 */
[----:B------:R-:W-:Y:S04]  /*37ad0*/  STL.64 [R1+0x5a30], R76 ;  /* 0x005a304c01007387 */ /* 0x000fe80000100a00 */
[----:B------:R-:W-:Y:S04]  /*37ae0*/  STL.64 [R1+0x5a38], R60 ;  /* 0x005a383c01007387 */ /* 0x000fe80000100a00 */
[----:B------:R1:W-:Y:S04]  /*37af0*/  STL.64 [R1+0x5a40], R44 ;  /* 0x005a402c01007387 */ /* 0x0003e80000100a00 */
[----:B------:R1:W-:Y:S04]  /*37b00*/  STL.64 [R1+0x5a48], R28 ;  /* 0x005a481c01007387 */ /* 0x0003e80000100a00 */
[----:B------:R1:W-:Y:S04]  /*37b10*/  STL.64 [R1+0x5a50], R12 ;  /* 0x005a500c01007387 */ /* 0x0003e80000100a00 */
[----:B-1----:R-:W4:Y:S04]  /*37b20*/  LDL.64 R44, [R1+0x490] ;  /* 0x00049000012c7983 */ /* 0x002f280000100a00 */
[----:B------:R-:W4:Y:S04]  /*37b30*/  LDL.64 R28, [R1+0x4c8] ;  /* 0x0004c800011c7983 */ /* 0x000f280000100a00 */
[----:B------:R-:W4:Y:S04]  /*37b40*/  LDL.64 R12, [R1+0x508] ;  /* 0x00050800010c7983 */ /* 0x000f280000100a00 */
[----:B------:R-:W4:Y:S04]  /*37b50*/  LDL.64 R60, [R1+0x450] ;  /* 0x00045000013c7983 */ /* 0x000f280000100a00 */
[----:B------:R-:W4:Y:S04]  /*37b60*/  LDL.64 R76, [R1+0x410] ;  /* 0x00041000014c7983 */ /* 0x000f280000100a00 */
[----:B------:R-:W4:Y:S04]  /*37b70*/  LDL.64 R92, [R1+0x3d0] ;  /* 0x0003d000015c7983 */ /* 0x000f280000100a00 */
[----:B------:R-:W4:Y:S04]  /*37b80*/  LDL.64 R108, [R1+0x390] ;  /* 0x00039000016c7983 */ /* 0x000f280000100a00 */
[----:B------:R-:W4:Y:S04]  /*37b90*/  LDL.64 R124, [R1+0x350] ;  /* 0x00035000017c7983 */ /* 0x000f280000100a00 */
[----:B---3--:R-:W-:Y:S04]  /*37ba0*/  LDGSTS.E [R0+0x100], desc[UR32][R140.64], P5 ;  /* 0x001000008c007fae */ /* 0x008fe8000a921860 */
[----:B--2---:R-:W-:Y:S04]  /*37bb0*/  LDGSTS.E [R0+0x500], desc[UR32][R156.64], P5 ;  /* 0x005000009c007fae */ /* 0x004fe8000a921860 */
[----:B------:R-:W-:Y:S04]  /*37bc0*/  LDGSTS.E [R0+0x900], desc[UR32][R238.64], P5 ;  /* 0x00900000ee007fae */ /* 0x000fe8000a921860 */
[----:B------:R-:W-:Y:S04]  /*37bd0*/  LDGSTS.E [R0+0xd00], desc[UR32][R240.64], P5 ;  /* 0x00d00000f0007fae */ /* 0x000fe8000a921860 */
        /* <DEDUP_REMOVED lines=19> */
[----:B------:R-:W2:Y:S04]  /*37d10*/  LDL.64 R66, [R1+0x6d0] ;  /* 0x0006d00001427983 */ /* 0x000ea80000100a00 */
[----:B------:R-:W3:Y:S04]  /*37d20*/  LDL.64 R82, [R1+0x708] ;  /* 0x0007080001527983 */ /* 0x000ee80000100a00 */
[----:B------:R-:W4:Y:S04]  /*37d30*/  LDL.64 R98, [R1+0x740] ;  /* 0x0007400001627983 */ /* 0x000f280000100a00 */
[----:B------:R-:W2:Y:S04]  /*37d40*/  LDL.64 R50, [R1+0x698] ;  /* 0x0006980001327983 */ /* 0x000ea80000100a00 */
        /* <DEDUP_REMOVED lines=18> */
[----:B------:R-:W2:Y:S04]  /*37e70*/  LDL.64 R112, [R1] ;  /* 0x0000000001707983 */ /* 0x000ea80000100a00 */
[----:B----4-:R-:W-:Y:S04]  /*37e80*/  LDGSTS.E [R0+0x5d00], desc[UR32][R98.64], P5 ;  /* 0x05d0000062007fae */ /* 0x010fe8000a921860 */
[----:B---3--:R-:W-:Y:S04]  /*37e90*/  LDGSTS.E [R0+0x6100], desc[UR32][R82.64], P5 ;  /* 0x0610000052007fae */ /* 0x008fe8000a921860 */
[----:B--2---:R-:W-:Y:S04]  /*37ea0*/  LDGSTS.E [R0+0x6500], desc[UR32][R66.64], P5 ;  /* 0x0650000042007fae */ /* 0x004fe8000a921860 */
        /* <DEDUP_REMOVED lines=62> */
[----:B------:R-:W-:Y:S04]  /*38290*/  LDGSTS.E [R0+0xe100], desc[UR32][R122.64], P5 ;  /* 0x0e1000007a007fae */ /* 0x000fe8000a921860 */
[----:B-1----:R-:W2:Y:S04]  /*382a0*/  LDL.64 R154, [R1+0xc40] ;  /* 0x000c4000019a7983 */ /* 0x002ea80000100a00 */
        /* <DEDUP_REMOVED lines=25> */
[----:B--2---:R-:W-:Y:S04]  /*38440*/  LDGSTS.E [R237+0x180], desc[UR32][R154.64], P5 ;  /* 0x001800009aed7fae */ /* 0x004fe8000a921860 */
[----:B------:R-:W-:Y:S04]  /*38450*/  LDGSTS.E [R237+0x580], desc[UR32][R12.64], P5 ;  /* 0x005800000ced7fae */ /* 0x000fe8000a921860 */
        /* <DEDUP_REMOVED lines=114> */
[----:B------:R-:W-:Y:S04]  /*38b80*/  STL.64 [R1+0x59a8], R120 ;  /* 0x0059a87801007387 */ /* 0x000fe80000100a00 */
[----:B------:R-:W-:Y:S01]  /*38b90*/  STL.64 [R1+0x5a00], R104 ;  /* 0x005a006801007387 */ /* 0x000fe20000100a00 */
[----:B-1----:R-:W-:-:S05]  /*38ba0*/  LOP3.LUT R137, R137, 0x1f, RZ, 0xc0, !PT ;  /* 0x0000001f89897812 */ /* 0x002fca00078ec0ff */
[----:B------:R-:W-:-:S05]  /*38bb0*/  IMAD.SHL.U32 R137, R137, 0x4, RZ ;  /* 0x0000000489897824 */ /* 0x000fca00078e00ff */
[----:B------:R-:W-:-:S05]  /*38bc0*/  LOP3.LUT R137, R137, 0x30, RZ, 0x3c, !PT ;  /* 0x0000003089897812 */ /* 0x000fca00078e3cff */
[----:B------:R-:W-:Y:S01]  /*38bd0*/  VIADD R137, R137, UR4 ;  /* 0x0000000489897c36 */ /* 0x000fe20008000000 */
[----:B------:R-:W-:Y:S04]  /*38be0*/  STL.64 [R1+0x5a58], R88 ;  /* 0x005a585801007387 */ /* 0x000fe80000100a00 */
[----:B------:R-:W-:Y:S04]  /*38bf0*/  LDGSTS.E [R137+0xe180], desc[UR32][R120.64], P5 ;  /* 0x0e18000078897fae */ /* 0x000fe8000a921860 */
[----:B------:R-:W-:Y:S04]  /*38c00*/  LDGSTS.E [R137+0xe580], desc[UR32][R104.64], P5 ;  /* 0x0e58000068897fae */ /* 0x000fe8000a921860 */
[----:B------:R-:W-:Y:S04]  /*38c10*/  LDGSTS.E [R137+0xe980], desc[UR32][R88.64], P5 ;  /* 0x0e98000058897fae */ /* 0x000fe8000a921860 */
[----:B------:R-:W-:Y:S04]  /*38c20*/  LDGSTS.E [R137+0xed80], desc[UR32][R72.64], P5 ;  /* 0x0ed8000048897fae */ /* 0x000fe8000a921860 */
[----:B------:R-:W-:Y:S04]  /*38c30*/  STL.64 [R1+0x5a60], R72 ;  /* 0x005a604801007387 */ /* 0x000fe80000100a00 */
[----:B------:R-:W-:Y:S04]  /*38c40*/  LDGSTS.E [R137+0xf180], desc[UR32][R56.64], P5 ;  /* 0x0f18000038897fae */ /* 0x000fe8000a921860 */
[----:B------:R-:W-:Y:S04]  /*38c50*/  STL.64 [R1+0x5a68], R56 ;  /* 0x005a683801007387 */ /* 0x000fe80000100a00 */
[----:B------:R-:W-:Y:S04]  /*38c60*/  LDGSTS.E [R137+0xf580], desc[UR32][R40.64], P5 ;  /* 0x0f58000028897fae */ /* 0x000fe8000a921860 */
[----:B------:R-:W-:Y:S04]  /*38c70*/  STL.64 [R1+0x5a70], R40 ;  /* 0x005a702801007387 */ /* 0x000fe80000100a00 */
[----:B------:R-:W-:Y:S04]  /*38c80*/  LDGSTS.E [R137+0xf980], desc[UR32][R24.64], P5 ;  /* 0x0f98000018897fae */ /* 0x000fe8000a921860 */
[----:B------:R1:W-:Y:S04]  /*38c90*/  STL.64 [R1+0x5a78], R24 ;  /* 0x005a781801007387 */ /* 0x0003e80000100a00 */
[----:B------:R-:W-:Y:S04]  /*38ca0*/  LDGSTS.E [R137+0xfd80], desc[UR32][R8.64], P5 ;  /* 0x0fd8000008897fae */ /* 0x000fe8000a921860 */
        /* <DEDUP_REMOVED lines=13> */
[----:B------:R-:W2:Y:S04]  /*38d80*/  LDL.64 R152, [R1+0x570] ;  /* 0x0005700001987983 */ /* 0x000ea80000100a00 */
[----:B------:R-:W3:Y:S04]  /*38d90*/  LDL.64 R250, [R1+0x538] ;  /* 0x0005380001fa7983 */ /* 0x000ee80000100a00 */
[----:B------:R-:W-:Y:S04]  /*38da0*/  LDGSTS.E [R244+0xe00], desc[UR32][R26.64], P5 ;  /* 0x00e000001af47fae */ /* 0x000fe8000a921860 */
[----:B------:R-:W3:Y:S04]  /*38db0*/  LDL.64 R10, [R1+0x4f8] ;  /* 0x0004f800010a7983 */ /* 0x000ee80000100a00 */
[----:B----4-:R-:W-:Y:S04]  /*38dc0*/  LDGSTS.E [R244+0x1200], desc[UR32][R42.64], P5 ;  /* 0x012000002af47fae */ /* 0x010fe8000a921860 */
[----:B------:R-:W4:Y:S04]  /*38dd0*/  LDL.64 R26, [R1+0x4b8] ;  /* 0x0004b800011a7983 */ /* 0x000f280000100a00 */
[----:B------:R-:W-:Y:S04]  /*38de0*/  LDGSTS.E [R244+0x1600], desc[UR32][R58.64], P5 ;  /* 0x016000003af47fae */ /* 0x000fe8000a921860 */
        /* <DEDUP_REMOVED lines=36> */
[----:B------:R-:W-:Y:S04]  /*39030*/  LDGSTS.E [R244+0x6200], desc[UR32][R40.64], P5 ;  /* 0x0620000028f47fae */ /* 0x000fe8000a921860 */
[----:B------:R-:W-:Y:S04]  /*39040*/  LDGSTS.E [R244+0x6600], desc[UR32][R56.64], P5 ;  /* 0x0660000038f47fae */ /* 0x000fe8000a921860 */
[----:B------:R-:W-:Y:S04]  /*39050*/  LDGSTS.E [R244+0x6a00], desc[UR32][R72.64], P5 ;  /* 0x06a0000048f47fae */ /* 0x000fe8000a921860 */
[----:B------:R-:W-:Y:S04]  /*39060*/  LDGSTS.E [R244+0x6e00], desc[UR32][R88.64], P5 ;  /* 0x06e0000058f47fae */ /* 0x000fe8000a921860 */
[----:B------:R-:W-:Y:S04]  /*39070*/  LDGSTS.E [R244+0x7200], desc[UR32][R104.64], P5 ;  /* 0x0720000068f47fae */ /* 0x000fe8000a921860 */
[----:B------:R-:W-:Y:S04]  /*39080*/  LDGSTS.E [R244+0x7600], desc[UR32][R120.64], P5 ;  /* 0x0760000078f47fae */ /* 0x000fe8000a921860 */
[----:B------:R1:W-:Y:S04]  /*39090*/  LDGSTS.E [R244+0x7a00], desc[UR32][R136.64], P5 ;  /* 0x07a0000088f47fae */ /* 0x0003e8000a921860 */
[----:B--2---:R-:W-:Y:S04]  /*390a0*/  LDGSTS.E [R244+0x7e00], desc[UR32][R152.64], P5 ;  /* 0x07e0000098f47fae */ /* 0x004fe8000a921860 */
[----:B---3--:R-:W-:Y:S04]  /*390b0*/  LDGSTS.E [R244+0x8200], desc[UR32][R250.64], P5 ;  /* 0x08200000faf47fae */ /* 0x008fe8000a921860 */
[----:B------:R-:W2:Y:S04]  /*390c0*/  LDL.64 R152, [R1+0xc30] ;  /* 0x000c300001987983 */ /* 0x000ea80000100a00 */
        /* <DEDUP_REMOVED lines=39> */
[----:B------:R-:W4:Y:S01]  /*39340*/  LDL.64 R140, [R1+0x7d0] ;  /* 0x0007d000018c7983 */ /* 0x000f220000100a00 */
[----:B-1----:R-:W1:Y:S03]  /*39350*/  S2R R137, SR_TID.X ;  /* 0x0000000000897919 */ /* 0x002e660000002100 */
[----:B------:R-:W4:Y:S04]  /*39360*/  LDL.64 R156, [R1+0x798] ;  /* 0x00079800019c7983 */ /* 0x000f280000100a00 */
[----:B------:R1:W-:Y:S04]  /*39370*/  STL.64 [R1+0x5a88], R248 ;  /* 0x005a88f801007387 */ /* 0x0003e80000100a00 */
[----:B------:R-:W-:Y:S04]  /*39380*/  STL.64 [R1+0x5a90], R150 ;  /* 0x005a909601007387 */ /* 0x000fe80000100a00 */
[----:B------:R-:W-:Y:S04]  /*39390*/  STL.64 [R1+0x5a98], R134 ;  /* 0x005a988601007387 */ /* 0x000fe80000100a00 */
[----:B------:R-:W-:Y:S04]  /*393a0*/  STL.64 [R1+0x5aa0], R118 ;  /* 0x005aa07601007387 */ /* 0x000fe80000100a00 */
[----:B------:R-:W-:Y:S04]  /*393b0*/  STL.64 [R1+0x5aa8], R102 ;  /* 0x005aa86601007387 */ /* 0x000fe80000100a00 */
[----:B------:R-:W-:Y:S01]  /*393c0*/  LDGSTS.E [R244+0xd600], desc[UR32][R248.64], P5 ;  /* 0x0d600000f8f47fae */ /* 0x000fe2000a921860 */
[----:B-1----:R-:W-:-:S03]  /*393d0*/  LOP3.LUT R137, R137, 0x1f, RZ, 0xc0, !PT ;  /* 0x0000001f89897812 */ /* 0x002fc600078ec0ff */
[----:B------:R-:W-:Y:S02]  /*393e0*/  STL.64 [R1+0x5ab0], R86 ;  /* 0x005ab05601007387 */ /* 0x000fe40000100a00 */
[----:B------:R-:W-:Y:S02]  /*393f0*/  IMAD.SHL.U32 R137, R137, 0x4, RZ ;  /* 0x0000000489897824 */ /* 0x000fe400078e00ff */
[----:B------:R-:W-:Y:S04]  /*39400*/  STL.64 [R1+0x5ab8], R70 ;  /* 0x005ab84601007387 */ /* 0x000fe80000100a00 */
[----:B------:R-:W-:Y:S01]  /*39410*/  STL.64 [R1+0x5ac0], R54 ;  /* 0x005ac03601007387 */ /* 0x000fe20000100a00 */
[----:B------:R-:W-:-:S03]  /*39420*/  LOP3.LUT R137, R137, 0x50, RZ, 0x3c, !PT ;  /* 0x0000005089897812 */ /* 0x000fc600078e3cff */
[----:B------:R-:W-:Y:S04]  /*39430*/  LDGSTS.E [R244+0xda00], desc[UR32][R150.64], P5 ;  /* 0x0da0000096f47fae */ /* 0x000fe8000a921860 */
[----:B------:R1:W-:Y:S04]  /*39440*/  STL.64 [R1+0x5ac8], R38 ;  /* 0x005ac82601007387 */ /* 0x0003e80000100a00 */
[----:B------:R-:W-:Y:S04]  /*39450*/  LDGSTS.E [R244+0xde00], desc[UR32][R134.64], P5 ;  /* 0x0de0000086f47fae */ /* 0x000fe8000a921860 */
[----:B------:R1:W-:Y:S01]  /*39460*/  STL.64 [R1+0x5ad0], R22 ;  /* 0x005ad01601007387 */ /* 0x0003e20000100a00 */
[----:B------:R-:W-:-:S03]  /*39470*/  VIADD R137, R137, UR4 ;  /* 0x0000000489897c36 */ /* 0x000fc60008000000 */
        /* <DEDUP_REMOVED lines=16> */
[----:B------:R-:W4:Y:S04]  /*39580*/  LDL.64 R120, [R1+0x5a0] ;  /* 0x0005a00001787983 */ /* 0x000f280000100a00 */
[----:B--2---:R-:W-:Y:S04]  /*39590*/  LDGSTS.E [R137+0x280], desc[UR32][R152.64], P5 ;  /* 0x0028000098897fae */ /* 0x004fe8000a921860 */
[----:B---3--:R-:W-:Y:S04]  /*395a0*/  LDGSTS.E [R137+0x680], desc[UR32][R250.64], P5 ;  /* 0x00680000fa897fae */ /* 0x008fe8000a921860 */
[----:B------:R-:W2:Y:S04]  /*395b0*/  LDL.64 R152, [R1+0x568] ;  /* 0x0005680001987983 */ /* 0x000ea80000100a00 */
[----:B----4-:R-:W-:Y:S04]  /*395c0*/  LDGSTS.E [R137+0xa80], desc[UR32][R10.64], P5 ;  /* 0x00a800000a897fae */ /* 0x010fe8000a921860 */
[----:B------:R-:W3:Y:S04]  /*395d0*/  LDL.64 R250, [R1+0x530] ;  /* 0x0005300001fa7983 */ /* 0x000ee80000100a00 */
        /* <DEDUP_REMOVED lines=39> */
[----:B------:R-:W-:Y:S04]  /*39850*/  LDGSTS.E [R137+0x5a80], desc[UR32][R248.64], P5 ;  /* 0x05a80000f8897fae */ /* 0x000fe8000a921860 */
        /* <DEDUP_REMOVED lines=14> */
[----:B------:R-:W4:Y:S04]  /*39940*/  LDL.64 R88, [R1+0x640] ;  /* 0x0006400001587983 */ /* 0x000f280000100a00 */
        /* <DEDUP_REMOVED lines=111> */
[----:B------:R-:W4:Y:S04]  /*3a040*/  LDL.64 R24, [R1+0x6e0] ;  /* 0x0006e00001187983 */ /* 0x000f280000100a00 */
[----:B------:R-:W-:Y:S04]  /*3a050*/  LDGSTS.E [R245+0x7b00], desc[UR32][R136.64], P5 ;  /* 0x07b0000088f57fae */ /* 0x000fe8000a921860 */
        /* <DEDUP_REMOVED lines=48> */
[----:B------:R1:W-:Y:S04]  /*3a360*/  LDGSTS.E [R245+0xd300], desc[UR32][R156.64], P5 ;  /* 0x0d3000009cf57fae */ /* 0x0003e8000a921860 */
[----:B------:R-:W4:Y:S04]  /*3a370*/  LDL.64 R140, [R1+0x788] ;  /* 0x00078800018c7983 */ /* 0x000f280000100a00 */
[----:B------:R-:W-:Y:S01]  /*3a380*/  LDGSTS.E [R245+0xd700], desc[UR32][R242.64], P5 ;  /* 0x0d700000f2f57fae */ /* 0x000fe2000a921860 */
[----:B-1----:R-:W1:Y:S01]  /*3a390*/  S2R R157, SR_TID.X ;  /* 0x00000000009d7919 */ /* 0x002e620000002100 */
[----:B------:R-:W4:Y:S02]  /*3a3a0*/  LDC R156, c[0x0][0x230] ;  /* 0x00008c00ff9c7b82 */ /* 0x000f240000000800 */
[----:B------:R-:W-:Y:S04]  /*3a3b0*/  LDGSTS.E [R245+0xdb00], desc[UR32][R146.64], P5 ;  /* 0x0db0000092f57fae */ /* 0x000fe8000a921860 */
[----:B------:R-:W-:Y:S04]  /*3a3c0*/  LDGSTS.E [R245+0xdf00], desc[UR32][R130.64], P5 ;  /* 0x0df0000082f57fae */ /* 0x000fe8000a921860 */
[----:B------:R-:W-:Y:S04]  /*3a3d0*/  LDGSTS.E [R245+0xe300], desc[UR32][R114.64], P5 ;  /* 0x0e30000072f57fae */ /* 0x000fe8000a921860 */
[----:B------:R-:W-:Y:S04]  /*3a3e0*/  LDGSTS.E [R245+0xe700], desc[UR32][R98.64], P5 ;  /* 0x0e70000062f57fae */ /* 0x000fe8000a921860 */
[----:B------:R-:W-:Y:S04]  /*3a3f0*/  LDGSTS.E [R245+0xeb00], desc[UR32][R82.64], P5 ;  /* 0x0eb0000052f57fae */ /* 0x000fe8000a921860 */
[----:B------:R-:W-:Y:S04]  /*3a400*/  LDGSTS.E [R245+0xef00], desc[UR32][R66.64], P5 ;  /* 0x0ef0000042f57fae */ /* 0x000fe8000a921860 */
[----:B------:R-:W-:Y:S01]  /*3a410*/  LDGSTS.E [R245+0xf300], desc[UR32][R50.64], P5 ;  /* 0x0f30000032f57fae */ /* 0x000fe2000a921860 */
[----:B-1----:R-:W-:-:S03]  /*3a420*/  LOP3.LUT R157, R157, 0x1f, RZ, 0xc0, !PT ;  /* 0x0000001f9d9d7812 */ /* 0x002fc600078ec0ff */
[----:B------:R-:W-:Y:S02]  /*3a430*/  LDGSTS.E [R245+0xf700], desc[UR32][R34.64], P5 ;  /* 0x0f70000022f57fae */ /* 0x000fe4000a921860 */
[----:B------:R-:W-:Y:S02]  /*3a440*/  IMAD.SHL.U32 R157, R157, 0x4, RZ ;  /* 0x000000049d9d7824 */ /* 0x000fe400078e00ff */
[----:B------:R-:W-:Y:S03]  /*3a450*/  LDGSTS.E [R245+0xfb00], desc[UR32][R18.64], P5 ;  /* 0x0fb0000012f57fae */ /* 0x000fe6000a921860 */
[----:B------:R-:W-:Y:S01]  /*3a460*/  LOP3.LUT R157, R157, 0x70, RZ, 0x3c, !PT ;  /* 0x000000709d9d7812 */ /* 0x000fe200078e3cff */
[----:B------:R-:W-:Y:S04]  /*3a470*/  LDGSTS.E [R245+0xff00], desc[UR32][R2.64], P5 ;  /* 0x0ff0000002f57fae */ /* 0x000fe8000a921860 */
[----:B------:R-:W-:-:S05]  /*3a480*/  VIADD R157, R157, UR4 ;  /* 0x000000049d9d7c36 */ /* 0x000fca0008000000 */
        /* <DEDUP_REMOVED lines=46> */
[----:B------:R1:W-:Y:S04]  /*3a770*/  LDGSTS.E [R157+0x6380], desc[UR32][R24.64], P5 ;  /* 0x06380000189d7fae */ /* 0x0003e8000a921860 */
[----:B------:R-:W-:Y:S04]  /*3a780*/  LDGSTS.E [R157+0x6780], desc[UR32][R40.64], P5 ;  /* 0x06780000289d7fae */ /* 0x000fe8000a921860 */
[----:B------:R-:W-:Y:S04]  /*3a790*/  LDGSTS.E [R157+0x6b80], desc[UR32][R56.64], P5 ;  /* 0x06b80000389d7fae */ /* 0x000fe8000a921860 */
[----:B------:R-:W-:Y:S01]  /*3a7a0*/  LDGSTS.E [R157+0x6f80], desc[UR32][R72.64], P5 ;  /* 0x06f80000489d7fae */ /* 0x000fe2000a921860 */
[----:B------:R-:W-:Y:S01]  /*3a7b0*/  VIADD R156, R156, 0xffffffcb ;  /* 0xffffffcb9c9c7836 */ /* 0x000fe20000000000 */
[----:B-1----:R-:W1:Y:S02]  /*3a7c0*/  LDC R24, c[0x0][0x230] ;  /* 0x00008c00ff187b82 */ /* 0x002e640000000800 */
[----:B------:R-:W-:Y:S04]  /*3a7d0*/  LDGSTS.E [R157+0x7380], desc[UR32][R88.64], P5 ;  /* 0x07380000589d7fae */ /* 0x000fe8000a921860 */
[----:B------:R-:W-:Y:S04]  /*3a7e0*/  LDGSTS.E [R157+0x7780], desc[UR32][R104.64], P5 ;  /* 0x07780000689d7fae */ /* 0x000fe8000a921860 */
[----:B------:R-:W-:Y:S04]  /*3a7f0*/  LDGSTS.E [R157+0x7b80], desc[UR32][R120.64], P5 ;  /* 0x07b80000789d7fae */ /* 0x000fe8000a921860 */
[----:B------:R-:W-:Y:S04]  /*3a800*/  LDGSTS.E [R157+0x7f80], desc[UR32][R136.64], P5 ;  /* 0x07f80000889d7fae */ /* 0x000fe8000a921860 */
        /* <DEDUP_REMOVED lines=16> */
[----:B------:R-:W-:Y:S04]  /*3a910*/  LDGSTS.E [R157+0xbf80], desc[UR32][R60.64], P5 ;  /* 0x0bf800003c9d7fae */ /* 0x000fe8000a921860 */
[----:B------:R-:W-:Y:S04]  /*3a920*/  LDGSTS.E [R157+0xc380], desc[UR32][R76.64], P5 ;  /* 0x0c3800004c9d7fae */ /* 0x000fe8000a921860 */
[----:B------:R3:W-:Y:S04]  /*3a930*/  LDGSTS.E [R157+0xc780], desc[UR32][R92.64], P5 ;  /* 0x0c7800005c9d7fae */ /* 0x0007e8000a921860 */
[----:B------:R-:W-:Y:S01]  /*3a940*/  LDGSTS.E [R157+0xcb80], desc[UR32][R108.64], P5 ;  /* 0x0cb800006c9d7fae */ /* 0x000fe2000a921860 */
[----:B---3--:R-:W3:Y:S03]  /*3a950*/  LDC R92, c[0x0][0x238] ;  /* 0x00008e00ff5c7b82 */ /* 0x008ee60000000800 */
[----:B------:R-:W-:Y:S04]  /*3a960*/  LDGSTS.E [R157+0xcf80], desc[UR32][R124.64], P5 ;  /* 0x0cf800007c9d7fae */ /* 0x000fe8000a921860 */
[----:B------:R-:W4:Y:S04]  /*3a970*/  LDL.LU.64 R108, [R1+0xc58] ;  /* 0x000c5800016c7983 */ /* 0x000f280000300a00 */
[----:B------:R1:W-:Y:S04]  /*3a980*/  LDGSTS.E [R157+0xd380], desc[UR32][R140.64], P5 ;  /* 0x0d3800008c9d7fae */ /* 0x0003e8000a921860 */
[----:B------:R-:W-:Y:S04]  /*3a990*/  LDGSTS.E [R157+0xd780], desc[UR32][R160.64], P5 ;  /* 0x0d780000a09d7fae */ /* 0x000fe8000a921860 */
[----:B------:R-:W-:Y:S01]  /*3a9a0*/  LDGSTS.E [R157+0xdb80], desc[UR32][R144.64], P5 ;  /* 0x0db80000909d7fae */ /* 0x000fe2000a921860 */
[----:B-1----:R-:W1:Y:S03]  /*3a9b0*/  LDC R141, c[0x0][0x238] ;  /* 0x00008e00ff8d7b82 */ /* 0x002e660000000800 */
        /* <DEDUP_REMOVED lines=8> */
[----:B------:R-:W3:Y:S04]  /*3aa40*/  LDL.LU.64 R28, [R1+0xc60] ;  /* 0x000c6000011c7983 */ /* 0x000ee80000300a00 */
[----:B------:R1:W-:Y:S04]  /*3aa50*/  LDGSTS.E [R157+0xff80], desc[UR32][R162.64], P5 ;  /* 0x0ff80000a29d7fae */ /* 0x0003e8000a921860 */
[----:B------:R-:W3:Y:S01]  /*3aa60*/  LDL.LU.64 R76, [R1+0xc68] ;  /* 0x000c6800014c7983 */ /* 0x000ee20000300a00 */
[----:B-1----:R-:W-:Y:S01]  /*3aa70*/  IMAD.SHL.U32 R93, R141, 0x20, RZ ;  /* 0x000000208d5d7824 */ /* 0x002fe200078e00ff */
[----:B------:R-:W1:Y:S02]  /*3aa80*/  LDC R157, c[0x0][0x230] ;  /* 0x00008c00ff9d7b82 */ /* 0x000e640000000800 */
[----:B------:R-:W-:Y:S01]  /*3aa90*/  STL.64 [R1+0x5988], R160 ;  /* 0x005988a001007387 */ /* 0x000fe20000100a00 */
[----:B------:R-:W-:-:S03]  /*3aaa0*/  IMAD.WIDE R38, R93, 0x4, R234 ;  /* 0x000000045d267825 */ /* 0x000fc600078e02ea */
[----:B------:R-:W3:Y:S01]  /*3aab0*/  LDL.LU.64 R124, [R1+0xc70] ;  /* 0x000c7000017c7983 */ /* 0x000ee20000300a00 */
[C---:B------:R-:W-:Y:S01]  /*3aac0*/  IMAD.WIDE R26, R93.reuse, 0x4, R240 ;  /* 0x000000045d1a7825 */ /* 0x040fe200078e02f0 */
[----:B------:R-:W-:Y:S01]  /*3aad0*/  ISETP.GE.U32.AND P5, PT, R156, 0x7fffffac, PT ;  /* 0x7fffffac9c00780c */ /* 0x000fe20003fa6070 */
[----:B------:R-:W3:Y:S01]  /*3aae0*/  LDC R235, c[0x0][0x230] ;  /* 0x00008c00ffeb7b82 */ /* 0x000ee20000000800 */
[----:B------:R-:W3:Y:S01]  /*3aaf0*/  LDL.LU.64 R140, [R1+0xc78] ;  /* 0x000c7800018c7983 */ /* 0x000ee20000300a00 */
[----:B------:R-:W-:-:S03]  /*3ab00*/  IMAD.WIDE R22, R93, 0x4, R238 ;  /* 0x000000045d167825 */ /* 0x000fc600078e02ee */
[----:B------:R-:W3:Y:S01]  /*3ab10*/  LDL.LU.64 R138, [R1+0xc80] ;  /* 0x000c8000018a7983 */ /* 0x000ee20000300a00 */
[----:B------:R-:W-:Y:S02]  /*3ab20*/  IMAD.WIDE R10, R93, 0x4, R236 ;  /* 0x000000045d0a7825 */ /* 0x000fe400078e02ec */
[----:B------:R-:W3:Y:S01]  /*3ab30*/  LDC R236, c[0x0][0x230] ;  /* 0x00008c00ffec7b82 */ /* 0x000ee20000000800 */
[----:B------:R-:W3:Y:S04]  /*3ab40*/  LDL.LU.64 R44, [R1+0xc88] ;  /* 0x000c8800012c7983 */ /* 0x000ee80000300a00 */
[----:B------:R-:W-:Y:S01]  /*3ab50*/  STL.64 [R1+0x2400], R38 ;  /* 0x0024002601007387 */ /* 0x000fe20000100a00 */
[----:B-1----:R-:W-:-:S03]  /*3ab60*/  VIADD R8, R157, 0xffffffc7 ;  /* 0xffffffc79d087836 */ /* 0x002fc60000000000 */
[----:B------:R-:W-:Y:S01]  /*3ab70*/  STL.64 [R1+0x2408], R26 ;  /* 0x0024081a01007387 */ /* 0x000fe20000100a00 */
[----:B------:R-:W1:Y:S03]  /*3ab80*/  LDC R237, c[0x0][0x230] ;  /* 0x00008c00ffed7b82 */ /* 0x000e660000000800 */
[----:B------:R2:W-:Y:S04]  /*3ab90*/  STL.64 [R1+0x2410], R22 ;  /* 0x0024101601007387 */ /* 0x0005e80000100a00 */
[----:B------:R3:W-:Y:S01]  /*3aba0*/  STL.64 [R1+0x2418], R10 ;  /* 0x0024180a01007387 */ /* 0x0007e20000100a00 */
[----:B------:R-:W1:Y:S03]  /*3abb0*/  LDC R239, c[0x0][0x230] ;  /* 0x00008c00ffef7b82 */ /* 0x000e660000000800 */
[----:B------:R-:W3:Y:S04]  /*3abc0*/  LDL.LU.64 R60, [R1+0xc90] ;  /* 0x000c9000013c7983 */ /* 0x000ee80000300a00 */
[----:B------:R-:W3:Y:S01]  /*3abd0*/  LDL.LU.64 R156, [R1+0xc98] ;  /* 0x000c9800019c7983 */ /* 0x000ee20000300a00 */
[----:B------:R-:W1:Y:S03]  /*3abe0*/  LDC R238, c[0x0][0x230] ;  /* 0x00008c00ffee7b82 */ /* 0x000e660000000800 */
[----:B------:R-:W0:Y:S05]  /*3abf0*/  LDGDEPBAR ;  /* 0x00000000000079af */ /* 0x000e2a0000000000 */
[----:B------:R-:W-:Y:S06]  /*3ac00*/  BAR.SYNC.DEFER_BLOCKING 0x0 ;  /* 0x0000000000007b1d */ /* 0x000fec0000010000 */
[----:B------:R-:W-:Y:S01]  /*3ac10*/  @!PT LDS RZ, [RZ] ;  /* 0x00000000fffff984 */ /* 0x000fe20000000800 */
[----:B------:R-:W-:Y:S01]  /*3ac20*/  @!PT LDS RZ, [RZ] ;  /* 0x00000000fffff984 */ /* 0x000fe20000000800 */
[----:B------:R-:W-:Y:S01]  /*3ac30*/  @!PT LDS RZ, [RZ] ;  /* 0x00000000fffff984 */ /* 0x000fe20000000800 */
[----:B------:R-:W-:Y:S04]  /*3ac40*/  LDGSTS.E [R252+0x24000], desc[UR32][R38.64], !P4 ;  /* 0x2400000026fc7fae */ /* 0x000fe8000e121860 */
[----:B------:R-:W-:Y:S04]  /*3ac50*/  LDGSTS.E [R252+0x24080], desc[UR32][R26.64], !P4 ;  /* 0x240800001afc7fae */ /* 0x000fe8000e121860 */
[----:B------:R2:W-:Y:S04]  /*3ac60*/  LDGSTS.E [R252+0x24100], desc[UR32][R22.64], !P4 ;  /* 0x2410000016fc7fae */ /* 0x0005e8000e121860 */
[----:B------:R3:W-:Y:S01]  /*3ac70*/  LDGSTS.E [R252+0x24180], desc[UR32][R10.64], !P4 ;  /* 0x241800000afc7fae */ /* 0x0007e2000e121860 */
[----:B------:R-:W-:Y:S01]  /*3ac80*/  ISETP.GE.U32.AND P4, PT, R8, 0x7fffffa8, PT ;  /* 0x7fffffa80800780c */ /* 0x000fe20003f86070 */
[----:B--2---:R-:W-:-:S05]  /*3ac90*/  IMAD.WIDE R22, R93, 0x4, R12 ;  /* 0x000000045d167825 */ /* 0x004fca00078e020c */
[----:B------:R2:W-:Y:S04]  /*3aca0*/  STL.64 [R1+0x1450], R22 ;  /* 0x0014501601007387 */ /* 0x0005e80000100a00 */
[----:B------:R2:W-:Y:S01]  /*3acb0*/  LDGSTS.E [R252+0x24800], desc[UR32][R22.64], !P3 ;  /* 0x2480000016fc7fae */ /* 0x0005e2000d921860 */
[----:B----4-:R-:W-:Y:S02]  /*3acc0*/  IMAD.WIDE R12, R93, 0x4, R108 ;  /* 0x000000045d0c7825 */ /* 0x010fe400078e026c */
[----:B------:R-:W4:Y:S03]  /*3acd0*/  LDC R109, c[0x0][0x230] ;  /* 0x00008c00ff6d7b82 */ /* 0x000f260000000800 */
[----:B------:R1:W-:Y:S04]  /*3ace0*/  STL.64 [R1+0x1458], R12 ;  /* 0x0014580c01007387 */ /* 0x0003e80000100a00 */
[----:B------:R1:W-:Y:S01]  /*3acf0*/  LDGSTS.E [R252+0x24880], desc[UR32][R12.64], !P3 ;  /* 0x248800000cfc7fae */ /* 0x0003e2000d921860 */
[----:B----4-:R-:W-:-:S02]  /*3ad00*/  VIADD R234, R109, 0xffffffc3 ;  /* 0xffffffc36dea7836 */ /* 0x010fc40000000000 */
[----:B---3--:R-:W-:-:S05]  /*3ad10*/  IMAD.WIDE R10, R93, 0x4, R28 ;  /* 0x000000045d0a7825 */ /* 0x008fca00078e021c */
[----:B------:R3:W-:Y:S01]  /*3ad20*/  LDGSTS.E [R252+0x24900], desc[UR32][R10.64], !P3 ;  /* 0x249000000afc7fae */ /* 0x0007e2000d921860 */
[----:B------:R-:W-:-:S03]  /*3ad30*/  IMAD.WIDE R8, R93, 0x4, R76 ;  /* 0x000000045d087825 */ /* 0x000fc600078e024c */
[----:B------:R-:W4:Y:S04]  /*3ad40*/  LDL.LU.64 R76, [R1+0xca0] ;  /* 0x000ca000014c7983 */ /* 0x000f280000300a00 */
[----:B------:R3:W-:Y:S04]  /*3ad50*/  STL.64 [R1+0x1470], R10 ;  /* 0x0014700a01007387 */ /* 0x0007e80000100a00 */
[----:B------:R-:W4:Y:S01]  /*3ad60*/  LDL.LU.64 R108, [R1+0xca8] ;  /* 0x000ca800016c7983 */ /* 0x000f220000300a00 */
[----:B--2---:R-:W-:-:S03]  /*3ad70*/  IMAD.WIDE R22, R93, 0x4, R124 ;  /* 0x000000045d167825 */ /* 0x004fc600078e027c */
[----:B------:R2:W-:Y:S01]  /*3ad80*/  STL.64 [R1+0x1478], R8 ;  /* 0x0014780801007387 */ /* 0x0005e20000100a00 */
[----:B-1----:R-:W-:-:S03]  /*3ad90*/  IMAD.WIDE R12, R93, 0x4, R140 ;  /* 0x000000045d0c7825 */ /* 0x002fc600078e028c */
[----:B------:R-:W4:Y:S04]  /*3ada0*/  LDL.LU.64 R154, [R1+0xcb0] ;  /* 0x000cb000019a7983 */ /* 0x000f280000300a00 */
[----:B------:R-:W4:Y:S01]  /*3adb0*/  LDL.LU.64 R28, [R1+0xcb8] ;  /* 0x000cb800011c7983 */ /* 0x000f220000300a00 */
[----:B---3--:R-:W-:-:S03]  /*3adc0*/  IMAD.WIDE R10, R93, 0x4, R138 ;  /* 0x000000045d0a7825 */ /* 0x008fc600078e028a */
[----:B------:R1:W-:Y:S04]  /*3add0*/  STL.64 [R1+0x1eb0], R22 ;  /* 0x001eb01601007387 */ /* 0x0003e80000100a00 */
[----:B------:R2:W-:Y:S01]  /*3ade0*/  LDGSTS.E [R252+0x24980], desc[UR32][R8.64], !P3 ;  /* 0x2498000008fc7fae */ /* 0x0005e2000d921860 */
[----:B------:R-:W-:-:S03]  /*3adf0*/  ISETP.GE.U32.AND P3, PT, R234, 0x7fffffa4, PT ;  /* 0x7fffffa4ea00780c */ /* 0x000fc60003f66070 */
[----:B------:R-:W3:Y:S01]  /*3ae00*/  LDL.LU.64 R124, [R1+0xcc0] ;  /* 0x000cc000017c7983 */ /* 0x000ee20000300a00 */
[----:B------:R-:W-:-:S03]  /*3ae10*/  VIADD R234, R24, 0xffffffde ;  /* 0xffffffde18ea7836 */ /* 0x000fc60000000000 */
[----:B------:R1:W-:Y:S01]  /*3ae20*/  STL.64 [R1+0x1eb8], R12 ;  /* 0x001eb80c01007387 */ /* 0x0003e20000100a00 */
[----:B--2---:R-:W-:-:S03]  /*3ae30*/  IMAD.WIDE R8, R93, 0x4, R44 ;  /* 0x000000045d087825 */ /* 0x004fc600078e022c */
[----:B------:R-:W2:Y:S01]  /*3ae40*/  LDL.LU.64 R140, [R1+0xcc8] ;  /* 0x000cc800018c7983 */ /* 0x000ea20000300a00 */
[----:B------:R-:W-:-:S03]  /*3ae50*/  IMAD.WIDE R24, R93, 0x4, R60 ;  /* 0x000000045d187825 */ /* 0x000fc600078e023c */
[----:B------:R4:W-:Y:S04]  /*3ae60*/  STL.64 [R1+0x1ec0], R10 ;  /* 0x001ec00a01007387 */ /* 0x0009e80000100a00 */
[----:B------:R1:W-:Y:S04]  /*3ae70*/  LDGSTS.E [R252+0x25000], desc[UR32][R22.64], !P2 ;  /* 0x2500000016fc7fae */ /* 0x0003e8000d121860 */
[----:B------:R4:W-:Y:S04]  /*3ae80*/  STL.64 [R1+0x1ec8], R8 ;  /* 0x001ec80801007387 */ /* 0x0009e80000100a00 */
[----:B------:R-:W-:Y:S04]  /*3ae90*/  LDGSTS.E [R252+0x25080], desc[UR32][R12.64], !P2 ;  /* 0x250800000cfc7fae */ /* 0x000fe8000d121860 */
[----:B------:R-:W2:Y:S01]  /*3aea0*/  LDL.LU.64 R138, [R1+0xcd0] ;  /* 0x000cd000018a7983 */ /* 0x000ea20000300a00 */
[----:B-1----:R-:W-:-:S03]  /*3aeb0*/  IMAD.WIDE R22, R93, 0x4, R156 ;  /* 0x000000045d167825 */ /* 0x002fc600078e029c */
[----:B------:R4:W-:Y:S04]  /*3aec0*/  LDGSTS.E [R252+0x25100], desc[UR32][R10.64], !P2 ;  /* 0x251000000afc7fae */ /* 0x0009e8000d121860 */
[----:B------:R-:W2:Y:S04]  /*3aed0*/  LDL.LU.64 R12, [R1+0xcd8] ;  /* 0x000cd800010c7983 */ /* 0x000ea80000300a00 */
[----:B------:R1:W-:Y:S04]  /*3aee0*/  STL.64 [R1+0x1f10], R24 ;  /* 0x001f101801007387 */ /* 0x0003e80000100a00 */
[----:B------:R-:W2:Y:S04]  /*3aef0*/  LDL.LU.64 R44, [R1+0xce0] ;  /* 0x000ce000012c7983 */ /* 0x000ea80000300a00 */
[----:B------:R1:W-:Y:S04]  /*3af00*/  STL.64 [R1+0x1f18], R22 ;  /* 0x001f181601007387 */ /* 0x0003e80000100a00 */
[----:B------:R-:W2:Y:S04]  /*3af10*/  LDL.LU.64 R156, [R1+0xce8] ;  /* 0x000ce800019c7983 */ /* 0x000ea80000300a00 */
[----:B------:R1:W-:Y:S04]  /*3af20*/  LDGSTS.E [R252+0x25180], desc[UR32][R8.64], !P2 ;  /* 0x2518000008fc7fae */ /* 0x0003e8000d121860 */
[----:B------:R1:W-:Y:S04]  /*3af30*/  LDGSTS.E [R252+0x25800], desc[UR32][R24.64], !P1 ;  /* 0x2580000018fc7fae */ /* 0x0003e8000c921860 */
[----:B------:R1:W-:Y:S01]  /*3af40*/  LDGSTS.E [R252+0x25880], desc[UR32][R22.64], !P1 ;  /* 0x2588000016fc7fae */ /* 0x0003e2000c921860 */
[----:B----4-:R-:W-:-:S04]  /*3af50*/  IMAD.WIDE R10, R93, 0x4, R76 ;  /* 0x000000045d0a7825 */ /* 0x010fc800078e024c */
[C---:B-1----:R-:W-:Y:S01]  /*3af60*/  IMAD.WIDE R8, R93.reuse, 0x4, R108 ;  /* 0x000000045d087825 */ /* 0x042fe200078e026c */
[----:B------:R3:W-:Y:S04]  /*3af70*/  STL.64 [R1+0x1f20], R10 ;  /* 0x001f200a01007387 */ /* 0x0007e80000100a00 */
[----:B------:R2:W-:Y:S04]  /*3af80*/  STL.64 [R1+0x1f28], R8 ;  /* 0x001f280801007387 */ /* 0x0005e80000100a00 */
[----:B------:R-:W4:Y:S01]  /*3af90*/  LDL.LU.64 R60, [R1+0xcf0] ;  /* 0x000cf000013c7983 */ /* 0x000f220000300a00 */
[----:B------:R-:W-:-:S03]  /*3afa0*/  IMAD.WIDE R24, R93, 0x4, R154 ;  /* 0x000000045d187825 */ /* 0x000fc600078e029a */
[----:B------:R-:W4:Y:S01]  /*3afb0*/  LDL.LU.64 R76, [R1+0xcf8] ;  /* 0x000cf800014c7983 */ /* 0x000f220000300a00 */
[----:B------:R-:W-:-:S03]  /*3afc0*/  IMAD.WIDE R22, R93, 0x4, R28 ;  /* 0x000000045d167825 */ /* 0x000fc600078e021c */
[----:B------:R3:W-:Y:S04]  /*3afd0*/  LDGSTS.E [R252+0x25900], desc[UR32][R10.64], !P1 ;  /* 0x259000000afc7fae */ /* 0x0007e8000c921860 */
[----:B------:R-:W4:Y:S04]  /*3afe0*/  LDL.LU.64 R108, [R1+0xd00] ;  /* 0x000d0000016c7983 */ /* 0x000f280000300a00 */
[----:B------:R2:W-:Y:S01]  /*3aff0*/  LDGSTS.E [R252+0x25980], desc[UR32][R8.64], !P1 ;  /* 0x2598000008fc7fae */ /* 0x0005e2000c921860 */
[----:B---3--:R-:W-:-:S03]  /*3b000*/  IMAD.WIDE R10, R93, 0x4, R124 ;  /* 0x000000045d0a7825 */ /* 0x008fc600078e027c */
[----:B------:R-:W-:Y:S04]  /*3b010*/  STL.64 [R1+0x1f70], R24 ;  /* 0x001f701801007387 */ /* 0x000fe80000100a00 */
[----:B------:R1:W-:Y:S01]  /*3b020*/  STL.64 [R1+0x1f78], R22 ;  /* 0x001f781601007387 */ /* 0x0003e20000100a00 */
[----:B--2---:R-:W-:-:S03]  /*3b030*/  IMAD.WIDE R8, R93, 0x4, R140 ;  /* 0x000000045d087825 */ /* 0x004fc600078e028c */
[----:B------:R2:W-:Y:S04]  /*3b040*/  STL.64 [R1+0x1f80], R10 ;  /* 0x001f800a01007387 */ /* 0x0005e80000100a00 */
[----:B------:R-:W-:Y:S04]  /*3b050*/  LDGSTS.E [R252+0x26000], desc[UR32][R24.64], !P6 ;  /* 0x2600000018fc7fae */ /* 0x000fe8000f121860 */
[----:B------:R-:W3:Y:S04]  /*3b060*/  LDL.LU.64 R154, [R1+0xd08] ;  /* 0x000d0800019a7983 */ /* 0x000ee80000300a00 */
[----:B------:R2:W-:Y:S04]  /*3b070*/  STL.64 [R1+0x1f88], R8 ;  /* 0x001f880801007387 */ /* 0x0005e80000100a00 */
[----:B------:R1:W-:Y:S04]  /*3b080*/  LDGSTS.E [R252+0x26080], desc[UR32][R22.64], !P6 ;  /* 0x2608000016fc7fae */ /* 0x0003e8000f121860 */
[----:B------:R-:W3:Y:S01]  /*3b090*/  LDL.LU.64 R28, [R1+0xd10] ;  /* 0x000d1000011c7983 */ /* 0x000ee20000300a00 */
[----:B------:R-:W-:-:S03]  /*3b0a0*/  IMAD.WIDE R12, R93, 0x4, R12 ;  /* 0x000000045d0c7825 */ /* 0x000fc600078e020c */
[----:B------:R2:W-:Y:S01]  /*3b0b0*/  LDGSTS.E [R252+0x26100], desc[UR32][R10.64], !P6 ;  /* 0x261000000afc7fae */ /* 0x0005e2000f121860 */
[----:B-1----:R-:W-:-:S03]  /*3b0c0*/  IMAD.WIDE R22, R93, 0x4, R138 ;  /* 0x000000045d167825 */ /* 0x002fc600078e028a */
[----:B------:R-:W3:Y:S04]  /*3b0d0*/  LDL.LU.64 R124, [R1+0xd18] ;  /* 0x000d1800017c7983 */ /* 0x000ee80000300a00 */
[----:B------:R-:W3:Y:S01]  /*3b0e0*/  LDL.LU.64 R140, [R1+0xd20] ;  /* 0x000d2000018c7983 */ /* 0x000ee20000300a00 */
[----:B--2---:R-:W-:-:S03]  /*3b0f0*/  IMAD.WIDE R10, R93, 0x4, R44 ;  /* 0x000000045d0a7825 */ /* 0x004fc600078e022c */
[----:B------:R4:W-:Y:S04]  /*3b100*/  STL.64 [R1+0x1fd0], R22 ;  /* 0x001fd01601007387 */ /* 0x0009e80000100a00 */
[----:B------:R1:W-:Y:S04]  /*3b110*/  LDGSTS.E [R252+0x26180], desc[UR32][R8.64], !P6 ;  /* 0x2618000008fc7fae */ /* 0x0003e8000f121860 */
[----:B------:R2:W-:Y:S04]  /*3b120*/  STL.64 [R1+0x1fd8], R12 ;  /* 0x001fd80c01007387 */ /* 0x0005e80000100a00 */
[----:B------:R2:W-:Y:S01]  /*3b130*/  STL.64 [R1+0x1fe0], R10 ;  /* 0x001fe00a01007387 */ /* 0x0005e20000100a00 */
[----:B-1----:R-:W-:-:S03]  /*3b140*/  IMAD.WIDE R8, R93, 0x4, R156 ;  /* 0x000000045d087825 */ /* 0x002fc600078e029c */
[----:B------:R4:W-:Y:S04]  /*3b150*/  LDGSTS.E [R252+0x26800], desc[UR32][R22.64], !P5 ;  /* 0x2680000016fc7fae */ /* 0x0009e8000e921860 */
[----:B------:R-:W3:Y:S04]  /*3b160*/  LDL.LU.64 R156, [R1+0xd28] ;  /* 0x000d2800019c7983 */ /* 0x000ee80000300a00 */
[----:B------:R2:W-:Y:S04]  /*3b170*/  LDGSTS.E [R252+0x26880], desc[UR32][R12.64], !P5 ;  /* 0x268800000cfc7fae */ /* 0x0005e8000e921860 */
[----:B------:R3:W-:Y:S04]  /*3b180*/  STL.64 [R1+0x1fe8], R8 ;  /* 0x001fe80801007387 */ /* 0x0007e80000100a00 */
[----:B------:R1:W-:Y:S04]  /*3b190*/  LDGSTS.E [R252+0x26900], desc[UR32][R10.64], !P5 ;  /* 0x269000000afc7fae */ /* 0x0003e8000e921860 */
[----:B------:R-:W3:Y:S04]  /*3b1a0*/  LDL.LU.64 R44, [R1+0xd30] ;  /* 0x000d3000012c7983 */ /* 0x000ee80000300a00 */
[----:B------:R3:W-:Y:S01]  /*3b1b0*/  LDGSTS.E [R252+0x26980], desc[UR32][R8.64], !P5 ;  /* 0x2698000008fc7fae */ /* 0x0007e2000e921860 */
[----:B----4-:R-:W-:-:S04]  /*3b1c0*/  IMAD.WIDE R22, R93, 0x4, R60 ;  /* 0x000000045d167825 */ /* 0x010fc800078e023c */
[C---:B--2---:R-:W-:Y:S01]  /*3b1d0*/  IMAD.WIDE R12, R93.reuse, 0x4, R76 ;  /* 0x000000045d0c7825 */ /* 0x044fe200078e024c */
[----:B------:R2:W-:Y:S04]  /*3b1e0*/  STL.64 [R1+0x2030], R22 ;  /* 0x0020301601007387 */ /* 0x0005e80000100a00 */
[----:B------:R-:W4:Y:S01]  /*3b1f0*/  LDL.LU.64 R60, [R1+0xd38] ;  /* 0x000d3800013c7983 */ /* 0x000f220000300a00 */
[----:B-1----:R-:W-:-:S03]  /*3b200*/  IMAD.WIDE R10, R93, 0x4, R108 ;  /* 0x000000045d0a7825 */ /* 0x002fc600078e026c */
[----:B------:R1:W-:Y:S04]  /*3b210*/  STL.64 [R1+0x2038], R12 ;  /* 0x0020380c01007387 */ /* 0x0003e80000100a00 */
[----:B------:R-:W4:Y:S04]  /*3b220*/  LDL.LU.64 R76, [R1+0xd40] ;  /* 0x000d4000014c7983 */ /* 0x000f280000300a00 */
[----:B------:R1:W-:Y:S04]  /*3b230*/  STL.64 [R1+0x2040], R10 ;  /* 0x0020400a01007387 */ /* 0x0003e80000100a00 */
[----:B------:R-:W4:Y:S04]  /*3b240*/  LDL.LU.64 R108, [R1+0xd48] ;  /* 0x000d4800016c7983 */ /* 0x000f280000300a00 */
[----:B------:R2:W-:Y:S04]  /*3b250*/  LDGSTS.E [R252+0x27000], desc[UR32][R22.64], !P4 ;  /* 0x2700000016fc7fae */ /* 0x0005e8000e121860 */
[----:B------:R1:W-:Y:S01]  /*3b260*/  LDGSTS.E [R252+0x27080], desc[UR32][R12.64], !P4 ;  /* 0x270800000cfc7fae */ /* 0x0003e2000e121860 */
[----:B---3--:R-:W-:-:S03]  /*3b270*/  IMAD.WIDE R8, R93, 0x4, R154 ;  /* 0x000000045d087825 */ /* 0x008fc600078e029a */
[----:B------:R3:W-:Y:S04]  /*3b280*/  LDGSTS.E [R252+0x27100], desc[UR32][R10.64], !P4 ;  /* 0x271000000afc7fae */ /* 0x0007e8000e121860 */
[----:B------:R3:W-:Y:S04]  /*3b290*/  STL.64 [R1+0x2048], R8 ;  /* 0x0020480801007387 */ /* 0x0007e80000100a00 */
[----:B------:R-:W4:Y:S01]  /*3b2a0*/  LDL.LU.64 R122, [R1+0xd50] ;  /* 0x000d5000017a7983 */ /* 0x000f220000300a00 */
[----:B--2---:R-:W-:-:S03]  /*3b2b0*/  IMAD.WIDE R22, R93, 0x4, R28 ;  /* 0x000000045d167825 */ /* 0x004fc600078e021c */
[----:B------:R2:W-:Y:S04]  /*3b2c0*/  LDGSTS.E [R252+0x27180], desc[UR32][R8.64], !P4 ;  /* 0x2718000008fc7fae */ /* 0x0005e8000e121860 */
[----:B------:R-:W-:Y:S01]  /*3b2d0*/  STL.64 [R1+0x20c0], R22 ;  /* 0x0020c01601007387 */ /* 0x000fe20000100a00 */
[----:B-1----:R-:W-:-:S03]  /*3b2e0*/  IMAD.WIDE R12, R93, 0x4, R124 ;  /* 0x000000045d0c7825 */ /* 0x002fc600078e027c */
[----:B------:R-:W4:Y:S01]  /*3b2f0*/  LDL.LU.64 R138, [R1+0xd58] ;  /* 0x000d5800018a7983 */ /* 0x000f220000300a00 */
[----:B---3--:R-:W-:-:S03]  /*3b300*/  IMAD.WIDE R10, R93, 0x4, R140 ;  /* 0x000000045d0a7825 */ /* 0x008fc600078e028c */
[----:B------:R1:W-:Y:S04]  /*3b310*/  STL.64 [R1+0x20c8], R12 ;  /* 0x0020c80c01007387 */ /* 0x0003e80000100a00 */
[----:B------:R-:W3:Y:S04]  /*3b320*/  LDL.LU.64 R154, [R1+0xd60] ;  /* 0x000d6000019a7983 */ /* 0x000ee80000300a00 */
[----:B------:R4:W-:Y:S04]  /*3b330*/  STL.64 [R1+0x20d0], R10 ;  /* 0x0020d00a01007387 */ /* 0x0009e80000100a00 */
[----:B------:R-:W3:Y:S04]  /*3b340*/  LDL.LU.64 R124, [R1+0xd68] ;  /* 0x000d6800017c7983 */ /* 0x000ee80000300a00 */
[----:B------:R4:W-:Y:S04]  /*3b350*/  LDGSTS.E [R252+0x27800], desc[UR32][R22.64], !P3 ;  /* 0x2780000016fc7fae */ /* 0x0009e8000d921860 */
[----:B------:R-:W-:Y:S01]  /*3b360*/  LDGSTS.E [R252+0x27880], desc[UR32][R12.64], !P3 ;  /* 0x278800000cfc7fae */ /* 0x000fe2000d921860 */
[----:B--2---:R-:W-:Y:S01]  /*3b370*/  IMAD.WIDE R8, R93, 0x4, R156 ;  /* 0x000000045d087825 */ /* 0x004fe200078e029c */
[----:B------:R-:W-:-:S02]  /*3b380*/  ISETP.GE.U32.AND P2, PT, R234, 0x7fffffbf, PT ;  /* 0x7fffffbfea00780c */ /* 0x000fc40003f46070 */
[----:B------:R2:W-:Y:S04]  /*3b390*/  LDGSTS.E [R252+0x27900], desc[UR32][R10.64], !P3 ;  /* 0x279000000afc7fae */ /* 0x0005e8000d921860 */
[----:B------:R2:W-:Y:S04]  /*3b3a0*/  STL.64 [R1+0x20d8], R8 ;  /* 0x0020d80801007387 */ /* 0x0005e80000100a00 */
[----:B-1----:R-:W3:Y:S04]  /*3b3b0*/  LDL.LU.64 R12, [R1+0xd70] ;  /* 0x000d7000010c7983 */ /* 0x002ee80000300a00 */
[----:B------:R-:W3:Y:S04]  /*3b3c0*/  LDL.LU.64 R28, [R1+0xd78] ;  /* 0x000d7800011c7983 */ /* 0x000ee80000300a00 */
[----:B------:R-:W3:Y:S04]  /*3b3d0*/  LDL.LU.64 R140, [R1+0xd80] ;  /* 0x000d8000018c7983 */ /* 0x000ee80000300a00 */
[----:B------:R-:W3:Y:S01]  /*3b3e0*/  LDL.LU.64 R156, [R1+0xd88] ;  /* 0x000d8800019c7983 */ /* 0x000ee20000300a00 */
[----:B------:R-:W-:-:S03]  /*3b3f0*/  IMAD.WIDE R24, R93, 0x4, R44 ;  /* 0x000000045d187825 */ /* 0x000fc600078e022c */
[----:B------:R1:W-:Y:S01]  /*3b400*/  LDGSTS.E [R252+0x27980], desc[UR32][R8.64], !P3 ;  /* 0x2798000008fc7fae */ /* 0x0003e2000d921860 */
[----:B------:R-:W-:Y:S02]  /*3b410*/  VIADD R234, R236, 0xffffffda ;  /* 0xffffffdaecea7836 */ /* 0x000fe40000000000 */
[----:B------:R-:W3:Y:S01]  /*3b420*/  LDC R236, c[0x0][0x230] ;  /* 0x00008c00ffec7b82 */ /* 0x000ee20000000800 */
[----:B------:R1:W-:Y:S02]  /*3b430*/  STL.64 [R1+0x1090], R24 ;  /* 0x0010901801007387 */ /* 0x0003e40000100a00 */
[----:B------:R-:W-:Y:S02]  /*3b440*/  ISETP.GE.U32.AND P1, PT, R234, 0x7fffffbb, PT ;  /* 0x7fffffbbea00780c */ /* 0x000fe40003f26070 */
[----:B------:R1:W-:Y:S01]  /*3b450*/  LDGSTS.E [R0+0x24200], desc[UR32][R24.64], !P2 ;  /* 0x2420000018007fae */ /* 0x0003e2000d121860 */
[----:B----4-:R-:W-:-:S04]  /*3b460*/  IMAD.WIDE R22, R93, 0x4, R60 ;  /* 0x000000045d167825 */ /* 0x010fc800078e023c */
[C---:B--2---:R-:W-:Y:S01]  /*3b470*/  IMAD.WIDE R10, R93.reuse, 0x4, R76 ;  /* 0x000000045d0a7825 */ /* 0x044fe200078e024c */
[----:B------:R2:W-:Y:S03]  /*3b480*/  STL.64 [R1+0x1098], R22 ;  /* 0x0010981601007387 */ /* 0x0005e60000100a00 */
[C---:B-1----:R-:W-:Y:S01]  /*3b490*/  IMAD.WIDE R8, R93.reuse, 0x4, R108 ;  /* 0x000000045d087825 */ /* 0x042fe200078e026c */
[----:B------:R3:W-:Y:S04]  /*3b4a0*/  STL.64 [R1+0x10a0], R10 ;  /* 0x0010a00a01007387 */ /* 0x0007e80000100a00 */
[----:B------:R1:W-:Y:S04]  /*3b4b0*/  STL.64 [R1+0x10a8], R8 ;  /* 0x0010a80801007387 */ /* 0x0003e80000100a00 */
[----:B------:R-:W4:Y:S04]  /*3b4c0*/  LDL.LU.64 R44, [R1+0xd90] ;  /* 0x000d9000012c7983 */ /* 0x000f280000300a00 */
[----:B------:R-:W4:Y:S04]  /*3b4d0*/  LDL.LU.64 R60, [R1+0xd98] ;  /* 0x000d9800013c7983 */ /* 0x000f280000300a00 */
[----:B------:R2:W-:Y:S04]  /*3b4e0*/  LDGSTS.E [R0+0x24280], desc[UR32][R22.64], !P2 ;  /* 0x2428000016007fae */ /* 0x0005e8000d121860 */
[----:B------:R-:W4:Y:S01]  /*3b4f0*/  LDL.LU.64 R76, [R1+0xda0] ;  /* 0x000da000014c7983 */ /* 0x000f220000300a00 */
[----:B------:R-:W-:-:S03]  /*3b500*/  IMAD.WIDE R24, R93, 0x4, R122 ;  /* 0x000000045d187825 */ /* 0x000fc600078e027a */
[----:B------:R3:W-:Y:S04]  /*3b510*/  LDGSTS.E [R0+0x24300], desc[UR32][R10.64], !P2 ;  /* 0x243000000a007fae */ /* 0x0007e8000d121860 */
[----:B------:R1:W-:Y:S04]  /*3b520*/  LDGSTS.E [R0+0x24380], desc[UR32][R8.64], !P2 ;  /* 0x2438000008007fae */ /* 0x0003e8000d121860 */
[----:B------:R-:W4:Y:S01]  /*3b530*/  LDL.LU.64 R108, [R1+0xda8] ;  /* 0x000da800016c7983 */ /* 0x000f220000300a00 */
[----:B--2---:R-:W-:-:S03]  /*3b540*/  IMAD.WIDE R22, R93, 0x4, R138 ;  /* 0x000000045d167825 */ /* 0x004fc600078e028a */
[----:B------:R2:W-:Y:S01]  /*3b550*/  STL.64 [R1+0x10d0], R24 ;  /* 0x0010d01801007387 */ /* 0x0005e20000100a00 */
[----:B---3--:R-:W-:-:S03]  /*3b560*/  IMAD.WIDE R10, R93, 0x4, R154 ;  /* 0x000000045d0a7825 */ /* 0x008fc600078e029a */
[----:B------:R3:W-:Y:S04]  /*3b570*/  STL.64 [R1+0x10d8], R22 ;  /* 0x0010d81601007387 */ /* 0x0007e80000100a00 */
[----:B------:R2:W-:Y:S01]  /*3b580*/  LDGSTS.E [R0+0x24a00], desc[UR32][R24.64], !P1 ;  /* 0x24a0000018007fae */ /* 0x0005e2000c921860 */
[----:B-1----:R-:W-:-:S03]  /*3b590*/  IMAD.WIDE R8, R93, 0x4, R124 ;  /* 0x000000045d087825 */ /* 0x002fc600078e027c */
[----:B------:R1:W-:Y:S04]  /*3b5a0*/  STL.64 [R1+0x10e0], R10 ;  /* 0x0010e00a01007387 */ /* 0x0003e80000100a00 */
[----:B------:R3:W-:Y:S04]  /*3b5b0*/  LDGSTS.E [R0+0x24a80], desc[UR32][R22.64], !P1 ;  /* 0x24a8000016007fae */ /* 0x0007e8000c921860 */
[----:B------:R1:W-:Y:S04]  /*3b5c0*/  STL.64 [R1+0x10e8], R8 ;  /* 0x0010e80801007387 */ /* 0x0003e80000100a00 */
[----:B------:R-:W4:Y:S04]  /*3b5d0*/  LDL.LU.64 R124, [R1+0xdb0] ;  /* 0x000db000017c7983 */ /* 0x000f280000300a00 */
[----:B------:R1:W-:Y:S04]  /*3b5e0*/  LDGSTS.E [R0+0x24b00], desc[UR32][R10.64], !P1 ;  /* 0x24b000000a007fae */ /* 0x0003e8000c921860 */
[----:B------:R1:W-:Y:S01]  /*3b5f0*/  LDGSTS.E [R0+0x24b80], desc[UR32][R8.64], !P1 ;  /* 0x24b8000008007fae */ /* 0x0003e2000c921860 */
[----:B--2---:R-:W-:-:S04]  /*3b600*/  IMAD.WIDE R24, R93, 0x4, R12 ;  /* 0x000000045d187825 */ /* 0x004fc800078e020c */
[C---:B---3--:R-:W-:Y:S01]  /*3b610*/  IMAD.WIDE R22, R93.reuse, 0x4, R28 ;  /* 0x000000045d167825 */ /* 0x048fe200078e021c */
[----:B------:R4:W-:Y:S03]  /*3b620*/  STL.64 [R1+0x1e70], R24 ;  /* 0x001e701801007387 */ /* 0x0009e60000100a00 */
[C---:B-1----:R-:W-:Y:S01]  /*3b630*/  IMAD.WIDE R10, R93.reuse, 0x4, R140 ;  /* 0x000000045d0a7825 */ /* 0x042fe200078e028c */
[----:B------:R-:W2:Y:S04]  /*3b640*/  LDL.LU.64 R12, [R1+0xdb8] ;  /* 0x000db800010c7983 */ /* 0x000ea80000300a00 */
[----:B------:R1:W-:Y:S01]  /*3b650*/  STL.64 [R1+0x1e78], R22 ;  /* 0x001e781601007387 */ /* 0x0003e20000100a00 */
[----:B------:R-:W-:-:S03]  /*3b660*/  IMAD.WIDE R8, R93, 0x4, R156 ;  /* 0x000000045d087825 */ /* 0x000fc600078e029c */
[----:B------:R-:W3:Y:S04]  /*3b670*/  LDL.LU.64 R28, [R1+0xdc0] ;  /* 0x000dc000011c7983 */ /* 0x000ee80000300a00 */
[----:B------:R1:W-:Y:S04]  /*3b680*/  STL.64 [R1+0x1e80], R10 ;  /* 0x001e800a01007387 */ /* 0x0003e80000100a00 */
[----:B------:R-:W3:Y:S04]  /*3b690*/  LDL.LU.64 R140, [R1+0xdc8] ;  /* 0x000dc800018c7983 */ /* 0x000ee80000300a00 */
[----:B------:R1:W-:Y:S04]  /*3b6a0*/  STL.64 [R1+0x1e88], R8 ;  /* 0x001e880801007387 */ /* 0x0003e80000100a00 */
[----:B------:R-:W3:Y:S01]  /*3b6b0*/  LDL.LU.64 R156, [R1+0xdd0] ;  /* 0x000dd000019c7983 */ /* 0x000ee20000300a00 */
[----:B------:R-:W-:-:S02]  /*3b6c0*/  VIADD R234, R235, 0xffffffd6 ;  /* 0xffffffd6ebea7836 */ /* 0x000fc40000000000 */
[----:B------:R-:W3:Y:S03]  /*3b6d0*/  LDC R235, c[0x0][0x230] ;  /* 0x00008c00ffeb7b82 */ /* 0x000ee60000000800 */
[----:B------:R-:W-:Y:S01]  /*3b6e0*/  ISETP.GE.U32.AND P6, PT, R234, 0x7fffffb7, PT ;  /* 0x7fffffb7ea00780c */ /* 0x000fe20003fc6070 */
[----:B------:R-:W-:-:S04]  /*3b6f0*/  VIADD R234, R237, 0xffffffd2 ;  /* 0xffffffd2edea7836 */ /* 0x000fc80000000000 */
[----:B------:R-:W3:Y:S01]  /*3b700*/  LDC R237, c[0x0][0x230] ;  /* 0x00008c00ffed7b82 */ /* 0x000ee20000000800 */
[----:B------:R-:W-:-:S07]  /*3b710*/  ISETP.GE.U32.AND P5, PT, R234, 0x7fffffb3, PT ;  /* 0x7fffffb3ea00780c */ /* 0x000fce0003fa6070 */
[----:B------:R4:W-:Y:S04]  /*3b720*/  LDGSTS.E [R0+0x25200], desc[UR32][R24.64], !P6 ;  /* 0x2520000018007fae */ /* 0x0009e8000f121860 */
[----:B------:R1:W-:Y:S04]  /*3b730*/  LDGSTS.E [R0+0x25280], desc[UR32][R22.64], !P6 ;  /* 0x2528000016007fae */ /* 0x0003e8000f121860 */
[----:B------:R1:W-:Y:S01]  /*3b740*/  LDGSTS.E [R0+0x25300], desc[UR32][R10.64], !P6 ;  /* 0x253000000a007fae */ /* 0x0003e2000f121860 */
[----:B------:R-:W-:Y:S02]  /*3b750*/  VIADD R234, R236, 0xffffffce ;  /* 0xffffffceecea7836 */ /* 0x000fe40000000000 */
[----:B------:R-:W3:Y:S01]  /*3b760*/  LDC R236, c[0x0][0x230] ;  /* 0x00008c00ffec7b82 */ /* 0x000ee20000000800 */
[----:B------:R1:W-:Y:S02]  /*3b770*/  LDGSTS.E [R0+0x25380], desc[UR32][R8.64], !P6 ;  /* 0x2538000008007fae */ /* 0x0003e4000f121860 */
[----:B------:R-:W-:Y:S01]  /*3b780*/  ISETP.GE.U32.AND P4, PT, R234, 0x7fffffaf, PT ;  /* 0x7fffffafea00780c */ /* 0x000fe20003f86070 */
[----:B----4-:R-:W-:-:S04]  /*3b790*/  IMAD.WIDE R24, R93, 0x4, R44 ;  /* 0x000000045d187825 */ /* 0x010fc800078e022c */
[C---:B-1----:R-:W-:Y:S01]  /*3b7a0*/  IMAD.WIDE R22, R93.reuse, 0x4, R60 ;  /* 0x000000045d167825 */ /* 0x042fe200078e023c */
[----:B------:R-:W-:Y:S04]  /*3b7b0*/  STL.64 [R1+0x1ed0], R24 ;  /* 0x001ed01801007387 */ /* 0x000fe80000100a00 */
[----:B------:R-:W4:Y:S01]  /*3b7c0*/  LDL.LU.64 R138, [R1+0xdd8] ;  /* 0x000dd800018a7983 */ /* 0x000f220000300a00 */
[----:B------:R-:W-:-:S03]  /*3b7d0*/  IMAD.WIDE R10, R93, 0x4, R76 ;  /* 0x000000045d0a7825 */ /* 0x000fc600078e024c */
[----:B------:R1:W-:Y:S04]  /*3b7e0*/  STL.64 [R1+0x1ed8], R22 ;  /* 0x001ed81601007387 */ /* 0x0003e80000100a00 */
[----:B------:R-:W4:Y:S04]  /*3b7f0*/  LDL.LU.64 R44, [R1+0xde0] ;  /* 0x000de000012c7983 */ /* 0x000f280000300a00 */
[----:B------:R3:W-:Y:S01]  /*3b800*/  STL.64 [R1+0x1ee0], R10 ;  /* 0x001ee00a01007387 */ /* 0x0007e20000100a00 */
[----:B------:R-:W-:-:S03]  /*3b810*/  IMAD.WIDE R8, R93, 0x4, R108 ;  /* 0x000000045d087825 */ /* 0x000fc600078e026c */
[----:B------:R-:W4:Y:S04]  /*3b820*/  LDL.LU.64 R60, [R1+0xde8] ;  /* 0x000de800013c7983 */ /* 0x000f280000300a00 */
[----:B------:R-:W-:Y:S04]  /*3b830*/  LDGSTS.E [R0+0x25a00], desc[UR32][R24.64], !P5 ;  /* 0x25a0000018007fae */ /* 0x000fe8000e921860 */
[----:B------:R1:W-:Y:S04]  /*3b840*/  LDGSTS.E [R0+0x25a80], desc[UR32][R22.64], !P5 ;  /* 0x25a8000016007fae */ /* 0x0003e8000e921860 */
[----:B------:R3:W-:Y:S04]  /*3b850*/  STL.64 [R1+0x1ee8], R8 ;  /* 0x001ee80801007387 */ /* 0x0007e80000100a00 */
[----:B------:R-:W4:Y:S04]  /*3b860*/  LDL.LU.64 R154, [R1+0xdf0] ;  /* 0x000df000019a7983 */ /* 0x000f280000300a00 */
[----:B------:R-:W4:Y:S04]  /*3b870*/  LDL.LU.64 R76, [R1+0xdf8] ;  /* 0x000df800014c7983 */ /* 0x000f280000300a00 */
[----:B------:R-:W4:Y:S04]  /*3b880*/  LDL.LU.64 R108, [R1+0xe00] ;  /* 0x000e0000016c7983 */ /* 0x000f280000300a00 */
[----:B------:R3:W-:Y:S01]  /*3b890*/  LDGSTS.E [R0+0x25b00], desc[UR32][R10.64], !P5 ;  /* 0x25b000000a007fae */ /* 0x0007e2000e921860 */
[----:B-1----:R-:W-:-:S03]  /*3b8a0*/  IMAD.WIDE R22, R93, 0x4, R124 ;  /* 0x000000045d167825 */ /* 0x002fc600078e027c */
[----:B------:R1:W-:Y:S04]  /*3b8b0*/  LDGSTS.E [R0+0x25b80], desc[UR32][R8.64], !P5 ;  /* 0x25b8000008007fae */ /* 0x0003e8000e921860 */
[----:B------:R-:W-:Y:S04]  /*3b8c0*/  STL.64 [R1+0x1f30], R22 ;  /* 0x001f301601007387 */ /* 0x000fe80000100a00 */
[----:B------:R-:W4:Y:S04]  /*3b8d0*/  LDL.LU.64 R124, [R1+0xe08] ;  /* 0x000e0800017c7983 */ /* 0x000f280000300a00 */
[----:B------:R4:W-:Y:S01]  /*3b8e0*/  LDGSTS.E [R0+0x26200], desc[UR32][R22.64], !P4 ;  /* 0x2620000016007fae */ /* 0x0009e2000e121860 */
[----:B--2---:R-:W-:-:S04]  /*3b8f0*/  IMAD.WIDE R12, R93, 0x4, R12 ;  /* 0x000000045d0c7825 */ /* 0x004fc800078e020c */
[C---:B---3--:R-:W-:Y:S01]  /*3b900*/  IMAD.WIDE R10, R93.reuse, 0x4, R28 ;  /* 0x000000045d0a7825 */ /* 0x048fe200078e021c */
[----:B------:R2:W-:Y:S03]  /*3b910*/  STL.64 [R1+0x1f38], R12 ;  /* 0x001f380c01007387 */ /* 0x0005e60000100a00 */
[C---:B-1----:R-:W-:Y:S01]  /*3b920*/  IMAD.WIDE R8, R93.reuse, 0x4, R140 ;  /* 0x000000045d087825 */ /* 0x042fe200078e028c */
[----:B------:R1:W-:Y:S04]  /*3b930*/  STL.64 [R1+0x1f40], R10 ;  /* 0x001f400a01007387 */ /* 0x0003e80000100a00 */
[----:B------:R-:W-:Y:S04]  /*3b940*/  LDGSTS.E [R0+0x26280], desc[UR32][R12.64], !P4 ;  /* 0x262800000c007fae */ /* 0x000fe8000e121860 */
[----:B------:R3:W-:Y:S01]  /*3b950*/  STL.64 [R1+0x1f48], R8 ;  /* 0x001f480801007387 */ /* 0x0007e20000100a00 */
[----:B------:R-:W-:-:S03]  /*3b960*/  IMAD.WIDE R24, R93, 0x4, R156 ;  /* 0x000000045d187825 */ /* 0x000fc600078e029c */
[----:B------:R1:W-:Y:S04]  /*3b970*/  LDGSTS.E [R0+0x26300], desc[UR32][R10.64], !P4 ;  /* 0x263000000a007fae */ /* 0x0003e8000e121860 */
[----:B--2---:R-:W2:Y:S04]  /*3b980*/  LDL.LU.64 R12, [R1+0xe10] ;  /* 0x000e1000010c7983 */ /* 0x004ea80000300a00 */
[----:B------:R-:W2:Y:S04]  /*3b990*/  LDL.LU.64 R28, [R1+0xe18] ;  /* 0x000e1800011c7983 */ /* 0x000ea80000300a00 */
[----:B------:R-:W2:Y:S04]  /*3b9a0*/  LDL.LU.64 R140, [R1+0xe20] ;  /* 0x000e2000018c7983 */ /* 0x000ea80000300a00 */
[----:B------:R3:W-:Y:S04]  /*3b9b0*/  STL.64 [R1+0x1f90], R24 ;  /* 0x001f901801007387 */ /* 0x0007e80000100a00 */
[----:B------:R-:W2:Y:S01]  /*3b9c0*/  LDL.LU.64 R156, [R1+0xe28] ;  /* 0x000e2800019c7983 */ /* 0x000ea20000300a00 */
[----:B------:R-:W-:-:S02]  /*3b9d0*/  VIADD R234, R235, 0xffffffca ;  /* 0xffffffcaebea7836 */ /* 0x000fc40000000000 */
[----:B------:R-:W2:Y:S01]  /*3b9e0*/  LDC R235, c[0x0][0x230] ;  /* 0x00008c00ffeb7b82 */ /* 0x000ea20000000800 */
[----:B------:R3:W-:Y:S02]  /*3b9f0*/  LDGSTS.E [R0+0x26380], desc[UR32][R8.64], !P4 ;  /* 0x2638000008007fae */ /* 0x0007e4000e121860 */
[----:B------:R-:W-:Y:S01]  /*3ba00*/  ISETP.GE.U32.AND P3, PT, R234, 0x7fffffab, PT ;  /* 0x7fffffabea00780c */ /* 0x000fe20003f66070 */
[----:B------:R-:W-:-:S04]  /*3ba10*/  VIADD R234, R237, 0xffffffc6 ;  /* 0xffffffc6edea7836 */ /* 0x000fc80000000000 */
[----:B------:R-:W2:Y:S01]  /*3ba20*/  LDC R237, c[0x0][0x230] ;  /* 0x00008c00ffed7b82 */ /* 0x000ea20000000800 */
[----:B------:R-:W-:-:S07]  /*3ba30*/  ISETP.GE.U32.AND P2, PT, R234, 0x7fffffa7, PT ;  /* 0x7fffffa7ea00780c */ /* 0x000fce0003f46070 */
[----:B------:R3:W-:Y:S01]  /*3ba40*/  LDGSTS.E [R0+0x26a00], desc[UR32][R24.64], !P3 ;  /* 0x26a0000018007fae */ /* 0x0007e2000d921860 */
[----:B----4-:R-:W-:-:S04]  /*3ba50*/  IMAD.WIDE R22, R93, 0x4, R138 ;  /* 0x000000045d167825 */ /* 0x010fc800078e028a */
[C---:B-1----:R-:W-:Y:S01]  /*3ba60*/  IMAD.WIDE R10, R93.reuse, 0x4, R44 ;  /* 0x000000045d0a7825 */ /* 0x042fe200078e022c */
[----:B------:R1:W-:Y:S03]  /*3ba70*/  STL.64 [R1+0x1f98], R22 ;  /* 0x001f981601007387 */ /* 0x0003e60000100a00 */
[C---:B---3--:R-:W-:Y:S01]  /*3ba80*/  IMAD.WIDE R8, R93.reuse, 0x4, R60 ;  /* 0x000000045d087825 */ /* 0x048fe200078e023c */
[----:B------:R3:W-:Y:S04]  /*3ba90*/  STL.64 [R1+0x1fa0], R10 ;  /* 0x001fa00a01007387 */ /* 0x0007e80000100a00 */
[----:B------:R1:W-:Y:S04]  /*3baa0*/  LDGSTS.E [R0+0x26a80], desc[UR32][R22.64], !P3 ;  /* 0x26a8000016007fae */ /* 0x0003e8000d921860 */
[----:B------:R4:W-:Y:S04]  /*3bab0*/  STL.64 [R1+0x1fa8], R8 ;  /* 0x001fa80801007387 */ /* 0x0009e80000100a00 */
[----:B------:R-:W2:Y:S01]  /*3bac0*/  LDL.LU.64 R44, [R1+0xe30] ;  /* 0x000e3000012c7983 */ /* 0x000ea20000300a00 */
[----:B------:R-:W-:-:S03]  /*3bad0*/  IMAD.WIDE R24, R93, 0x4, R154 ;  /* 0x000000045d187825 */ /* 0x000fc600078e029a */
[----:B------:R3:W-:Y:S01]  /*3bae0*/  LDGSTS.E [R0+0x26b00], desc[UR32][R10.64], !P3 ;  /* 0x26b000000a007fae */ /* 0x0007e2000d921860 */
[----:B-1----:R-:W-:-:S03]  /*3baf0*/  IMAD.WIDE R22, R93, 0x4, R76 ;  /* 0x000000045d167825 */ /* 0x002fc600078e024c */
[----:B------:R4:W-:Y:S04]  /*3bb00*/  LDGSTS.E [R0+0x26b80], desc[UR32][R8.64], !P3 ;  /* 0x26b8000008007fae */ /* 0x0009e8000d921860 */
[----:B------:R-:W2:Y:S01]  /*3bb10*/  LDL.LU.64 R60, [R1+0xe38] ;  /* 0x000e3800013c7983 */ /* 0x000ea20000300a00 */
[----:B---3--:R-:W-:-:S03]  /*3bb20*/  IMAD.WIDE R10, R93, 0x4, R108 ;  /* 0x000000045d0a7825 */ /* 0x008fc600078e026c */
[----:B------:R-:W-:Y:S04]  /*3bb30*/  STL.64 [R1+0x1ff0], R24 ;  /* 0x001ff01801007387 */ /* 0x000fe80000100a00 */
[----:B------:R-:W3:Y:S04]  /*3bb40*/  LDL.LU.64 R138, [R1+0xe40] ;  /* 0x000e4000018a7983 */ /* 0x000ee80000300a00 */
[----:B------:R2:W-:Y:S01]  /*3bb50*/  STL.64 [R1+0x1ff8], R22 ;  /* 0x001ff81601007387 */ /* 0x0005e20000100a00 */
[----:B----4-:R-:W-:-:S03]  /*3bb60*/  IMAD.WIDE R8, R93, 0x4, R124 ;  /* 0x000000045d087825 */ /* 0x010fc600078e027c */
[----:B------:R-:W4:Y:S04]  /*3bb70*/  LDL.LU.64 R76, [R1+0xe48] ;  /* 0x000e4800014c7983 */ /* 0x000f280000300a00 */
[----:B------:R1:W-:Y:S04]  /*3bb80*/  STL.64 [R1+0x2000], R10 ;  /* 0x0020000a01007387 */ /* 0x0003e80000100a00 */
[----:B------:R1:W-:Y:S04]  /*3bb90*/  STL.64 [R1+0x2008], R8 ;  /* 0x0020080801007387 */ /* 0x0003e80000100a00 */
[----:B------:R-:W-:Y:S04]  /*3bba0*/  LDGSTS.E [R0+0x27200], desc[UR32][R24.64], !P2 ;  /* 0x2720000018007fae */ /* 0x000fe8000d121860 */
[----:B------:R-:W4:Y:S04]  /*3bbb0*/  LDL.LU.64 R108, [R1+0xe50] ;  /* 0x000e5000016c7983 */ /* 0x000f280000300a00 */
[----:B------:R2:W-:Y:S04]  /*3bbc0*/  LDGSTS.E [R0+0x27280], desc[UR32][R22.64], !P2 ;  /* 0x2728000016007fae */ /* 0x0005e8000d121860 */
[----:B------:R1:W-:Y:S04]  /*3bbd0*/  LDGSTS.E [R0+0x27300], desc[UR32][R10.64], !P2 ;  /* 0x273000000a007fae */ /* 0x0003e8000d121860 */
[----:B------:R-:W4:Y:S04]  /*3bbe0*/  LDL.LU.64 R124, [R1+0xe58] ;  /* 0x000e5800017c7983 */ /* 0x000f280000300a00 */
[----:B------:R1:W-:Y:S01]  /*3bbf0*/  LDGSTS.E [R0+0x27380], desc[UR32][R8.64], !P2 ;  /* 0x2738000008007fae */ /* 0x0003e2000d121860 */
[----:B--2---:R-:W-:-:S04]  /*3bc00*/  IMAD.WIDE R22, R93, 0x4, R12 ;  /* 0x000000045d167825 */ /* 0x004fc800078e020c */
[C---:B------:R-:W-:Y:S01]  /*3bc10*/  IMAD.WIDE R12, R93.reuse, 0x4, R28 ;  /* 0x000000045d0c7825 */ /* 0x040fe200078e021c */
[----:B------:R2:W-:Y:S03]  /*3bc20*/  STL.64 [R1+0x2050], R22 ;  /* 0x0020501601007387 */ /* 0x0005e60000100a00 */
[C---:B-1----:R-:W-:Y:S02]  /*3bc30*/  IMAD.WIDE R10, R93.reuse, 0x4, R140 ;  /* 0x000000045d0a7825 */ /* 0x042fe400078e028c */
[----:B------:R-:W4:Y:S04]  /*3bc40*/  LDL.LU.64 R140, [R1+0xe60] ;  /* 0x000e6000018c7983 */ /* 0x000f280000300a00 */
[----:B------:R1:W-:Y:S01]  /*3bc50*/  STL.64 [R1+0x2058], R12 ;  /* 0x0020580c01007387 */ /* 0x0003e20000100a00 */
[----:B------:R-:W-:-:S03]  /*3bc60*/  IMAD.WIDE R8, R93, 0x4, R156 ;  /* 0x000000045d087825 */ /* 0x000fc600078e029c */
[----:B------:R-:W4:Y:S01]  /*3bc70*/  LDL.LU.64 R156, [R1+0xe68] ;  /* 0x000e6800019c7983 */ /* 0x000f220000300a00 */
[----:B------:R-:W-:-:S03]  /*3bc80*/  VIADD R234, R236, 0xffffffc2 ;  /* 0xffffffc2ecea7836 */ /* 0x000fc60000000000 */
[----:B------:R3:W-:Y:S01]  /*3bc90*/  STL.64 [R1+0x20b0], R10 ;  /* 0x0020b00a01007387 */ /* 0x0007e20000100a00 */
[----:B------:R-:W4:Y:S01]  /*3bca0*/  LDC R236, c[0x0][0x230] ;  /* 0x00008c00ffec7b82 */ /* 0x000f220000000800 */
[----:B------:R-:W-:Y:S01]  /*3bcb0*/  ISETP.GE.U32.AND P1, PT, R234, 0x7fffffa3, PT ;  /* 0x7fffffa3ea00780c */ /* 0x000fe20003f26070 */
[----:B------:R-:W-:Y:S01]  /*3bcc0*/  VIADD R234, R235, 0xffffffdd ;  /* 0xffffffddebea7836 */ /* 0x000fe20000000000 */
[----:B------:R4:W-:Y:S04]  /*3bcd0*/  STL.64 [R1+0x20b8], R8 ;  /* 0x0020b80801007387 */ /* 0x0009e80000100a00 */
[----:B------:R-:W-:Y:S01]  /*3bce0*/  ISETP.GE.U32.AND P6, PT, R234, 0x7fffffbe, PT ;  /* 0x7fffffbeea00780c */ /* 0x000fe20003fc6070 */
[----:B------:R-:W4:Y:S01]  /*3bcf0*/  LDL.LU.64 R154, [R1+0xe70] ;  /* 0x000e7000019a7983 */ /* 0x000f220000300a00 */
[----:B------:R-:W4:Y:S03]  /*3bd00*/  LDC R235, c[0x0][0x230] ;  /* 0x00008c00ffeb7b82 */ /* 0x000f260000000800 */
[----:B------:R-:W4:Y:S04]  /*3bd10*/  LDL.LU.64 R28, [R1+0xe78] ;  /* 0x000e7800011c7983 */ /* 0x000f280000300a00 */
[----:B------:R2:W-:Y:S04]  /*3bd20*/  LDGSTS.E [R0+0x27a00], desc[UR32][R22.64], !P1 ;  /* 0x27a0000016007fae */ /* 0x0005e8000c921860 */
[----:B------:R1:W-:Y:S04]  /*3bd30*/  LDGSTS.E [R0+0x27a80], desc[UR32][R12.64], !P1 ;  /* 0x27a800000c007fae */ /* 0x0003e8000c921860 */
[----:B------:R3:W-:Y:S04]  /*3bd40*/  LDGSTS.E [R0+0x27b00], desc[UR32][R10.64], !P1 ;  /* 0x27b000000a007fae */ /* 0x0007e8000c921860 */
[----:B------:R4:W-:Y:S01]  /*3bd50*/  LDGSTS.E [R0+0x27b80], desc[UR32][R8.64], !P1 ;  /* 0x27b8000008007fae */ /* 0x0009e2000c921860 */
[----:B--2---:R-:W-:-:S05]  /*3bd60*/  IMAD.WIDE R22, R93, 0x4, R44 ;  /* 0x000000045d167825 */ /* 0x004fca00078e022c */
[----:B------:R-:W-:Y:S04]  /*3bd70*/  STL.64 [R1+0x1050], R22 ;  /* 0x0010501601007387 */ /* 0x000fe80000100a00 */
[----:B------:R-:W2:Y:S01]  /*3bd80*/  LDL.LU.64 R44, [R1+0xe80] ;  /* 0x000e8000012c7983 */ /* 0x000ea20000300a00 */
[----:B-1----:R-:W-:-:S03]  /*3bd90*/  IMAD.WIDE R12, R93, 0x4, R60 ;  /* 0x000000045d0c7825 */ /* 0x002fc600078e023c */
[----:B------:R1:W-:Y:S04]  /*3bda0*/  LDGSTS.E [R244+0x24400], desc[UR32][R22.64], !P6 ;  /* 0x2440000016f47fae */ /* 0x0003e8000f121860 */
[----:B------:R1:W-:Y:S01]  /*3bdb0*/  STL.64 [R1+0x1058], R12 ;  /* 0x0010580c01007387 */ /* 0x0003e20000100a00 */
[----:B---3--:R-:W-:-:S03]  /*3bdc0*/  IMAD.WIDE R10, R93, 0x4, R138 ;  /* 0x000000045d0a7825 */ /* 0x008fc600078e028a */
[----:B------:R-:W3:Y:S01]  /*3bdd0*/  LDL.LU.64 R60, [R1+0xe88] ;  /* 0x000e8800013c7983 */ /* 0x000ee20000300a00 */
[----:B----4-:R-:W-:-:S03]  /*3bde0*/  IMAD.WIDE R8, R93, 0x4, R76 ;  /* 0x000000045d087825 */ /* 0x010fc600078e024c */
[----:B------:R4:W-:Y:S04]  /*3bdf0*/  STL.64 [R1+0x1060], R10 ;  /* 0x0010600a01007387 */ /* 0x0009e80000100a00 */
[----:B------:R4:W-:Y:S04]  /*3be00*/  STL.64 [R1+0x1068], R8 ;  /* 0x0010680801007387 */ /* 0x0009e80000100a00 */
[----:B------:R-:W-:Y:S04]  /*3be10*/  LDGSTS.E [R244+0x24480], desc[UR32][R12.64], !P6 ;  /* 0x244800000cf47fae */ /* 0x000fe8000f121860 */
[----:B------:R-:W3:Y:S01]  /*3be20*/  LDL.LU.64 R138, [R1+0xe90] ;  /* 0x000e9000018a7983 */ /* 0x000ee20000300a00 */
[----:B------:R-:W-:-:S03]  /*3be30*/  IMAD.WIDE R24, R93, 0x4, R108 ;  /* 0x000000045d187825 */ /* 0x000fc600078e026c */
[----:B------:R4:W-:Y:S04]  /*3be40*/  LDGSTS.E [R244+0x24500], desc[UR32][R10.64], !P6 ;  /* 0x245000000af47fae */ /* 0x0009e8000f121860 */
[----:B-1----:R-:W3:Y:S04]  /*3be50*/  LDL.LU.64 R12, [R1+0xe98] ;  /* 0x000e9800010c7983 */ /* 0x002ee80000300a00 */
[----:B------:R1:W-:Y:S01]  /*3be60*/  STL.64 [R1+0x10b0], R24 ;  /* 0x0010b01801007387 */ /* 0x0003e20000100a00 */
[----:B------:R-:W-:-:S03]  /*3be70*/  IMAD.WIDE R22, R93, 0x4, R124 ;  /* 0x000000045d167825 */ /* 0x000fc600078e027c */
[----:B------:R-:W3:Y:S04]  /*3be80*/  LDL.LU.64 R76, [R1+0xea0] ;  /* 0x000ea000014c7983 */ /* 0x000ee80000300a00 */
[----:B------:R1:W-:Y:S04]  /*3be90*/  LDGSTS.E [R244+0x24580], desc[UR32][R8.64], !P6 ;  /* 0x2458000008f47fae */ /* 0x0003e8000f121860 */
[----:B------:R1:W-:Y:S04]  /*3bea0*/  STL.64 [R1+0x10b8], R22 ;  /* 0x0010b81601007387 */ /* 0x0003e80000100a00 */
[----:B------:R-:W3:Y:S01]  /*3beb0*/  LDL.LU.64 R108, [R1+0xea8] ;  /* 0x000ea800016c7983 */ /* 0x000ee20000300a00 */
[----:B----4-:R-:W-:-:S04]  /*3bec0*/  IMAD.WIDE R10, R93, 0x4, R140 ;  /* 0x000000045d0a7825 */ /* 0x010fc800078e028c */
[----:B-1----:R-:W-:Y:S01]  /*3bed0*/  IMAD.WIDE R8, R93, 0x4, R156 ;  /* 0x000000045d087825 */ /* 0x002fe200078e029c */
[----:B------:R2:W-:Y:S04]  /*3bee0*/  STL.64 [R1+0x10c0], R10 ;  /* 0x0010c00a01007387 */ /* 0x0005e80000100a00 */
[----:B------:R3:W-:Y:S04]  /*3bef0*/  STL.64 [R1+0x10c8], R8 ;  /* 0x0010c80801007387 */ /* 0x0007e80000100a00 */
[----:B------:R-:W4:Y:S04]  /*3bf00*/  LDL.LU.64 R124, [R1+0xeb0] ;  /* 0x000eb000017c7983 */ /* 0x000f280000300a00 */
[----:B------:R-:W4:Y:S04]  /*3bf10*/  LDL.LU.64 R140, [R1+0xeb8] ;  /* 0x000eb800018c7983 */ /* 0x000f280000300a00 */
[----:B------:R-:W4:Y:S01]  /*3bf20*/  LDL.LU.64 R156, [R1+0xec0] ;  /* 0x000ec000019c7983 */ /* 0x000f220000300a00 */
[----:B------:R-:W-:-:S02]  /*3bf30*/  VIADD R234, R237, 0xffffffd9 ;  /* 0xffffffd9edea7836 */ /* 0x000fc40000000000 */
[----:B------:R-:W1:Y:S03]  /*3bf40*/  LDC R237, c[0x0][0x230] ;  /* 0x00008c00ffed7b82 */ /* 0x000e660000000800 */
[----:B------:R-:W-:Y:S01]  /*3bf50*/  ISETP.GE.U32.AND P5, PT, R234, 0x7fffffba, PT ;  /* 0x7fffffbaea00780c */ /* 0x000fe20003fa6070 */
[----:B------:R-:W-:-:S04]  /*3bf60*/  VIADD R234, R236, 0xffffffd5 ;  /* 0xffffffd5ecea7836 */ /* 0x000fc80000000000 */
[----:B------:R-:W4:Y:S01]  /*3bf70*/  LDC R236, c[0x0][0x230] ;  /* 0x00008c00ffec7b82 */ /* 0x000f220000000800 */
[----:B------:R-:W-:Y:S01]  /*3bf80*/  ISETP.GE.U32.AND P4, PT, R234, 0x7fffffb6, PT ;  /* 0x7fffffb6ea00780c */ /* 0x000fe20003f86070 */
[----:B------:R-:W-:-:S06]  /*3bf90*/  VIADD R234, R235, 0xffffffd1 ;  /* 0xffffffd1ebea7836 */ /* 0x000fcc0000000000 */
[----:B------:R1:W-:Y:S01]  /*3bfa0*/  LDGSTS.E [R244+0x24c00], desc[UR32][R24.64], !P5 ;  /* 0x24c0000018f47fae */ /* 0x0003e2000e921860 */
[----:B------:R-:W4:Y:S03]  /*3bfb0*/  LDC R235, c[0x0][0x230] ;  /* 0x00008c00ffeb7b82 */ /* 0x000f260000000800 */
[----:B------:R1:W-:Y:S04]  /*3bfc0*/  LDGSTS.E [R244+0x24c80], desc[UR32][R22.64], !P5 ;  /* 0x24c8000016f47fae */ /* 0x0003e8000e921860 */
[----:B------:R2:W-:Y:S01]  /*3bfd0*/  LDGSTS.E [R244+0x24d00], desc[UR32][R10.64], !P5 ;  /* 0x24d000000af47fae */ /* 0x0005e2000e921860 */
[----:B-1----:R-:W-:-:S03]  /*3bfe0*/  IMAD.WIDE R24, R93, 0x4, R154 ;  /* 0x000000045d187825 */ /* 0x002fc600078e029a */
[----:B------:R3:W-:Y:S01]  /*3bff0*/  LDGSTS.E [R244+0x24d80], desc[UR32][R8.64], !P5 ;  /* 0x24d8000008f47fae */ /* 0x0007e2000e921860 */
[----:B------:R-:W-:-:S03]  /*3c000*/  IMAD.WIDE R22, R93, 0x4, R28 ;  /* 0x000000045d167825 */ /* 0x000fc600078e021c */
[----:B------:R-:W-:Y:S01]  /*3c010*/  STL.64 [R1+0x13e0], R24 ;  /* 0x0013e01801007387 */ /* 0x000fe20000100a00 */
[----:B------:R-:W-:-:S03]  /*3c020*/  ISETP.GE.U32.AND P3, PT, R234, 0x7fffffb2, PT ;  /* 0x7fffffb2ea00780c */ /* 0x000fc60003f66070 */
[----:B------:R1:W-:Y:S04]  /*3c030*/  STL.64 [R1+0x13e8], R22 ;  /* 0x0013e81601007387 */ /* 0x0003e80000100a00 */
[----:B------:R-:W-:Y:S04]  /*3c040*/  LDGSTS.E [R244+0x25400], desc[UR32][R24.64], !P4 ;  /* 0x2540000018f47fae */ /* 0x000fe8000e121860 */
[----:B------:R1:W-:Y:S01]  /*3c050*/  LDGSTS.E [R244+0x25480], desc[UR32][R22.64], !P4 ;  /* 0x2548000016f47fae */ /* 0x0003e2000e121860 */
[----:B--2---:R-:W-:-:S05]  /*3c060*/  IMAD.WIDE R10, R93, 0x4, R44 ;  /* 0x000000045d0a7825 */ /* 0x004fca00078e022c */
[----:B------:R2:W-:Y:S04]  /*3c070*/  STL.64 [R1+0x1430], R10 ;  /* 0x0014300a01007387 */ /* 0x0005e80000100a00 */
[----:B------:R-:W4:Y:S01]  /*3c080*/  LDL.LU.64 R154, [R1+0xec8] ;  /* 0x000ec800019a7983 */ /* 0x000f220000300a00 */
[----:B---3--:R-:W-:-:S03]  /*3c090*/  IMAD.WIDE R8, R93, 0x4, R60 ;  /* 0x000000045d087825 */ /* 0x008fc600078e023c */
[----:B------:R2:W-:Y:S04]  /*3c0a0*/  LDGSTS.E [R244+0x25500], desc[UR32][R10.64], !P4 ;  /* 0x255000000af47fae */ /* 0x0005e8000e121860 */
[----:B------:R3:W-:Y:S04]  /*3c0b0*/  STL.64 [R1+0x1438], R8 ;  /* 0x0014380801007387 */ /* 0x0007e80000100a00 */
[----:B------:R-:W4:Y:S04]  /*3c0c0*/  LDL.LU.64 R28, [R1+0xed0] ;  /* 0x000ed000011c7983 */ /* 0x000f280000300a00 */
[----:B------:R-:W4:Y:S04]  /*3c0d0*/  LDL.LU.64 R44, [R1+0xed8] ;  /* 0x000ed800012c7983 */ /* 0x000f280000300a00 */
[----:B------:R-:W4:Y:S01]  /*3c0e0*/  LDL.LU.64 R60, [R1+0xee0] ;  /* 0x000ee000013c7983 */ /* 0x000f220000300a00 */
[----:B-1----:R-:W-:-:S03]  /*3c0f0*/  IMAD.WIDE R22, R93, 0x4, R138 ;  /* 0x000000045d167825 */ /* 0x002fc600078e028a */
[----:B------:R3:W-:Y:S01]  /*3c100*/  LDGSTS.E [R244+0x25580], desc[UR32][R8.64], !P4 ;  /* 0x2558000008f47fae */ /* 0x0007e2000e121860 */
[----:B------:R-:W-:-:S03]  /*3c110*/  IMAD.WIDE R12, R93, 0x4, R12 ;  /* 0x000000045d0c7825 */ /* 0x000fc600078e020c */
[----:B------:R4:W-:Y:S01]  /*3c120*/  STL.64 [R1+0x1e90], R22 ;  /* 0x001e901601007387 */ /* 0x0009e20000100a00 */
[----:B--2---:R-:W-:-:S03]  /*3c130*/  IMAD.WIDE R10, R93, 0x4, R76 ;  /* 0x000000045d0a7825 */ /* 0x004fc600078e024c */
[----:B------:R1:W-:Y:S04]  /*3c140*/  STL.64 [R1+0x1e98], R12 ;  /* 0x001e980c01007387 */ /* 0x0003e80000100a00 */
[----:B------:R2:W-:Y:S04]  /*3c150*/  STL.64 [R1+0x1ea0], R10 ;  /* 0x001ea00a01007387 */ /* 0x0005e80000100a00 */
[----:B------:R-:W2:Y:S01]  /*3c160*/  LDL.LU.64 R76, [R1+0xee8] ;  /* 0x000ee800014c7983 */ /* 0x000ea20000300a00 */
[----:B---3--:R-:W-:-:S03]  /*3c170*/  IMAD.WIDE R8, R93, 0x4, R108 ;  /* 0x000000045d087825 */ /* 0x008fc600078e026c */
[----:B------:R4:W-:Y:S04]  /*3c180*/  LDGSTS.E [R244+0x25c00], desc[UR32][R22.64], !P3 ;  /* 0x25c0000016f47fae */ /* 0x0009e8000d921860 */
[----:B------:R1:W-:Y:S04]  /*3c190*/  LDGSTS.E [R244+0x25c80], desc[UR32][R12.64], !P3 ;  /* 0x25c800000cf47fae */ /* 0x0003e8000d921860 */
[----:B------:R3:W-:Y:S04]  /*3c1a0*/  STL.64 [R1+0x1ea8], R8 ;  /* 0x001ea80801007387 */ /* 0x0007e80000100a00 */
[----:B------:R2:W-:Y:S04]  /*3c1b0*/  LDGSTS.E [R244+0x25d00], desc[UR32][R10.64], !P3 ;  /* 0x25d000000af47fae */ /* 0x0005e8000d921860 */
[----:B------:R-:W3:Y:S01]  /*3c1c0*/  LDL.LU.64 R108, [R1+0xef0] ;  /* 0x000ef000016c7983 */ /* 0x000ee20000300a00 */
[----:B------:R-:W-:-:S02]  /*3c1d0*/  VIADD R234, R237, 0xffffffcd ;  /* 0xffffffcdedea7836 */ /* 0x000fc40000000000 */
[----:B------:R-:W3:Y:S01]  /*3c1e0*/  LDC R237, c[0x0][0x230] ;  /* 0x00008c00ffed7b82 */ /* 0x000ee20000000800 */
[----:B------:R3:W-:Y:S01]  /*3c1f0*/  LDGSTS.E [R244+0x25d80], desc[UR32][R8.64], !P3 ;  /* 0x25d8000008f47fae */ /* 0x0007e2000d921860 */
[----:B----4-:R-:W-:-:S04]  /*3c200*/  IMAD.WIDE R22, R93, 0x4, R124 ;  /* 0x000000045d167825 */ /* 0x010fc800078e027c */
[C---:B-1----:R-:W-:Y:S01]  /*3c210*/  IMAD.WIDE R12, R93.reuse, 0x4, R140 ;  /* 0x000000045d0c7825 */ /* 0x042fe200078e028c */
[----:B------:R1:W-:Y:S03]  /*3c220*/  STL.64 [R1+0x1ef0], R22 ;  /* 0x001ef01601007387 */ /* 0x0003e60000100a00 */
[----:B--2---:R-:W-:Y:S01]  /*3c230*/  IMAD.WIDE R10, R93, 0x4, R156 ;  /* 0x000000045d0a7825 */ /* 0x004fe200078e029c */
[----:B------:R-:W2:Y:S04]  /*3c240*/  LDL.LU.64 R124, [R1+0xef8] ;  /* 0x000ef800017c7983 */ /* 0x000ea80000300a00 */
[----:B------:R-:W-:Y:S04]  /*3c250*/  STL.64 [R1+0x1ef8], R12 ;  /* 0x001ef80c01007387 */ /* 0x000fe80000100a00 */
[----:B------:R-:W4:Y:S04]  /*3c260*/  LDL.LU.64 R140, [R1+0xf00] ;  /* 0x000f0000018c7983 */ /* 0x000f280000300a00 */
[----:B------:R1:W-:Y:S04]  /*3c270*/  STL.64 [R1+0x1f00], R10 ;  /* 0x001f000a01007387 */ /* 0x0003e80000100a00 */
[----:B------:R-:W4:Y:S01]  /*3c280*/  LDL.LU.64 R156, [R1+0xf08] ;  /* 0x000f0800019c7983 */ /* 0x000f220000300a00 */
[----:B------:R-:W-:Y:S01]  /*3c290*/  ISETP.GE.U32.AND P2, PT, R234, 0x7fffffae, PT ;  /* 0x7fffffaeea00780c */ /* 0x000fe20003f46070 */
[----:B------:R-:W-:-:S02]  /*3c2a0*/  VIADD R234, R236, 0xffffffc9 ;  /* 0xffffffc9ecea7836 */ /* 0x000fc40000000000 */
[----:B------:R-:W4:Y:S03]  /*3c2b0*/  LDC R236, c[0x0][0x230] ;  /* 0x00008c00ffec7b82 */ /* 0x000f260000000800 */
[----:B------:R-:W-:-:S07]  /*3c2c0*/  ISETP.GE.U32.AND P1, PT, R234, 0x7fffffaa, PT ;  /* 0x7fffffaaea00780c */ /* 0x000fce0003f26070 */
[----:B------:R1:W-:Y:S04]  /*3c2d0*/  LDGSTS.E [R244+0x26400], desc[UR32][R22.64], !P2 ;  /* 0x2640000016f47fae */ /* 0x0003e8000d121860 */
[----:B------:R-:W-:Y:S04]  /*3c2e0*/  LDGSTS.E [R244+0x26480], desc[UR32][R12.64], !P2 ;  /* 0x264800000cf47fae */ /* 0x000fe8000d121860 */
[----:B------:R1:W-:Y:S01]  /*3c2f0*/  LDGSTS.E [R244+0x26500], desc[UR32][R10.64], !P2 ;  /* 0x265000000af47fae */ /* 0x0003e2000d121860 */
[----:B---3--:R-:W-:-:S05]  /*3c300*/  IMAD.WIDE R8, R93, 0x4, R154 ;  /* 0x000000045d087825 */ /* 0x008fca00078e029a */
[----:B------:R3:W-:Y:S04]  /*3c310*/  STL.64 [R1+0x1f08], R8 ;  /* 0x001f080801007387 */ /* 0x0007e80000100a00 */
[----:B------:R-:W4:Y:S01]  /*3c320*/  LDL.LU.64 R122, [R1+0xf10] ;  /* 0x000f1000017a7983 */ /* 0x000f220000300a00 */
[----:B------:R-:W-:-:S03]  /*3c330*/  IMAD.WIDE R24, R93, 0x4, R28 ;  /* 0x000000045d187825 */ /* 0x000fc600078e021c */
[----:B------:R3:W-:Y:S01]  /*3c340*/  LDGSTS.E [R244+0x26580], desc[UR32][R8.64], !P2 ;  /* 0x2658000008f47fae */ /* 0x0007e2000d121860 */
[----:B-1----:R-:W-:-:S03]  /*3c350*/  IMAD.WIDE R22, R93, 0x4, R44 ;  /* 0x000000045d167825 */ /* 0x002fc600078e022c */
[----:B------:R1:W-:Y:S01]  /*3c360*/  STL.64 [R1+0x1f50], R24 ;  /* 0x001f501801007387 */ /* 0x0003e20000100a00 */
[----:B------:R-:W-:-:S03]  /*3c370*/  IMAD.WIDE R10, R93, 0x4, R60 ;  /* 0x000000045d0a7825 */ /* 0x000fc600078e023c */
[----:B------:R-:W4:Y:S04]  /*3c380*/  LDL.LU.64 R138, [R1+0xf18] ;  /* 0x000f1800018a7983 */ /* 0x000f280000300a00 */
        /* <DEDUP_REMOVED lines=9> */
[----:B------:R-:W3:Y:S04]  /*3c420*/  LDL.LU.64 R28, [R1+0xf30] ;  /* 0x000f3000011c7983 */ /* 0x000ee80000300a00 */
[----:B------:R-:W3:Y:S04]  /*3c430*/  LDL.LU.64 R44, [R1+0xf38] ;  /* 0x000f3800012c7983 */ /* 0x000ee80000300a00 */
[----:B------:R-:W3:Y:S04]  /*3c440*/  LDL.LU.64 R60, [R1+0xf40] ;  /* 0x000f4000013c7983 */ /* 0x000ee80000300a00 */
[----:B------:R-:W3:Y:S01]  /*3c450*/  LDL.LU.64 R76, [R1+0xf48] ;  /* 0x000f4800014c7983 */ /* 0x000ee20000300a00 */
[----:B-1----:R-:W-:-:S03]  /*3c460*/  IMAD.WIDE R24, R93, 0x4, R108 ;  /* 0x000000045d187825 */ /* 0x002fc600078e026c */
[----:B------:R3:W-:Y:S04]  /*3c470*/  LDGSTS.E [R244+0x26d80], desc[UR32][R8.64], !P1 ;  /* 0x26d8000008f47fae */ /* 0x0007e8000c921860 */
[----:B------:R-:W-:Y:S01]  /*3c480*/  STL.64 [R1+0x1fb0], R24 ;  /* 0x001fb01801007387 */ /* 0x000fe20000100a00 */
[----:B--2---:R-:W-:-:S04]  /*3c490*/  IMAD.WIDE R22, R93, 0x4, R124 ;  /* 0x000000045d167825 */ /* 0x004fc800078e027c */
[C---:B----4-:R-:W-:Y:S01]  /*3c4a0*/  IMAD.WIDE R10, R93.reuse, 0x4, R140 ;  /* 0x000000045d0a7825 */ /* 0x050fe200078e028c */
[----:B------:R-:W-:Y:S03]  /*3c4b0*/  STL.64 [R1+0x1fb8], R22 ;  /* 0x001fb81601007387 */ /* 0x000fe60000100a00 */
[----:B---3--:R-:W-:Y:S01]  /*3c4c0*/  IMAD.WIDE R8, R93, 0x4, R156 ;  /* 0x000000045d087825 */ /* 0x008fe200078e029c */
[----:B------:R-:W-:Y:S04]  /*3c4d0*/  STL.64 [R1+0x1fc0], R10 ;  /* 0x001fc00a01007387 */ /* 0x000fe80000100a00 */
[----:B------:R1:W-:Y:S04]  /*3c4e0*/  STL.64 [R1+0x1fc8], R8 ;  /* 0x001fc80801007387 */ /* 0x0003e80000100a00 */
[----:B------:R-:W2:Y:S04]  /*3c4f0*/  LDL.LU.64 R108, [R1+0xf58] ;  /* 0x000f5800016c7983 */ /* 0x000ea80000300a00 */
[----:B------:R-:W3:Y:S04]  /*3c500*/  LDL.LU.64 R124, [R1+0xf60] ;  /* 0x000f6000017c7983 */ /* 0x000ee80000300a00 */
[----:B------:R-:W4:Y:S04]  /*3c510*/  LDL.LU.64 R140, [R1+0xf68] ;  /* 0x000f6800018c7983 */ /* 0x000f280000300a00 */
[----:B------:R-:W4:Y:S01]  /*3c520*/  LDL.LU.64 R156, [R1+0xf70] ;  /* 0x000f7000019c7983 */ /* 0x000f220000300a00 */
[----:B------:R-:W-:-:S02]  /*3c530*/  VIADD R234, R235, 0xffffffc5 ;  /* 0xffffffc5ebea7836 */ /* 0x000fc40000000000 */
[----:B------:R-:W1:Y:S03]  /*3c540*/  LDC R235, c[0x0][0x230] ;  /* 0x00008c00ffeb7b82 */ /* 0x000e660000000800 */
[----:B------:R-:W-:Y:S01]  /*3c550*/  ISETP.GE.U32.AND P6, PT, R234, 0x7fffffa6, PT ;  /* 0x7fffffa6ea00780c */ /* 0x000fe20003fc6070 */
[----:B------:R-:W-:-:S04]  /*3c560*/  VIADD R234, R237, 0xffffffc1 ;  /* 0xffffffc1edea7836 */ /* 0x000fc80000000000 */
[----:B------:R-:W1:Y:S01]  /*3c570*/  LDC R237, c[0x0][0x230] ;  /* 0x00008c00ffed7b82 */ /* 0x000e620000000800 */
[----:B------:R-:W-:Y:S01]  /*3c580*/  ISETP.GE.U32.AND P5, PT, R234, 0x7fffffa2, PT ;  /* 0x7fffffa2ea00780c */ /* 0x000fe20003fa6070 */
[----:B------:R-:W-:-:S05]  /*3c590*/  VIADD R234, R236, 0xffffffdc ;  /* 0xffffffdcecea7836 */ /* 0x000fca0000000000 */
[----:B------:R-:W-:Y:S01]  /*3c5a0*/  ISETP.GE.U32.AND P4, PT, R234, 0x7fffffbd, PT ;  /* 0x7fffffbdea00780c */ /* 0x000fe20003f86070 */
[----:B------:R-:W1:Y:S01]  /*3c5b0*/  LDC R236, c[0x0][0x230] ;  /* 0x00008c00ffec7b82 */ /* 0x000e620000000800 */
[----:B------:R-:W-:Y:S04]  /*3c5c0*/  LDGSTS.E [R244+0x27400], desc[UR32][R24.64], !P6 ;  /* 0x2740000018f47fae */ /* 0x000fe8000f121860 */
[----:B------:R-:W-:Y:S01]  /*3c5d0*/  LDGSTS.E [R244+0x27480], desc[UR32][R22.64], !P6 ;  /* 0x2748000016f47fae */ /* 0x000fe2000f121860 */
[----:B-1----:R-:W-:-:S03]  /*3c5e0*/  VIADD R234, R235, 0xffffffd8 ;  /* 0xffffffd8ebea7836 */ /* 0x002fc60000000000 */
[----:B------:R-:W-:Y:S01]  /*3c5f0*/  LDGSTS.E [R244+0x27500], desc[UR32][R10.64], !P6 ;  /* 0x275000000af47fae */ /* 0x000fe2000f121860 */
[----:B------:R-:W1:Y:S01]  /*3c600*/  LDC R235, c[0x0][0x230] ;  /* 0x00008c00ffeb7b82 */ /* 0x000e620000000800 */
[----:B------:R-:W-:Y:S01]  /*3c610*/  ISETP.GE.U32.AND P3, PT, R234, 0x7fffffb9, PT ;  /* 0x7fffffb9ea00780c */ /* 0x000fe20003f66070 */
[----:B------:R-:W-:Y:S01]  /*3c620*/  VIADD R234, R239, 0xffffffd4 ;  /* 0xffffffd4efea7836 */ /* 0x000fe20000000000 */
[----:B------:R1:W-:Y:S04]  /*3c630*/  LDGSTS.E [R244+0x27580], desc[UR32][R8.64], !P6 ;  /* 0x2758000008f47fae */ /* 0x0003e8000f121860 */
[----:B------:R-:W-:Y:S01]  /*3c640*/  ISETP.GE.U32.AND P2, PT, R234, 0x7fffffb5, PT ;  /* 0x7fffffb5ea00780c */ /* 0x000fe20003f46070 */
[----:B------:R-:W-:-:S05]  /*3c650*/  VIADD R234, R238, 0xffffffd0 ;  /* 0xffffffd0eeea7836 */ /* 0x000fca0000000000 */
[----:B------:R-:W-:Y:S01]  /*3c660*/  ISETP.GE.U32.AND P1, PT, R234, 0x7fffffb1, PT ;  /* 0x7fffffb1ea00780c */ /* 0x000fe20003f26070 */
[----:B------:R-:W-:Y:S01]  /*3c670*/  VIADD R234, R237, 0xffffffcc ;  /* 0xffffffccedea7836 */ /* 0x000fe20000000000 */
[----:B-1----:R-:W1:Y:S04]  /*3c680*/  LDC R8, c[0x0][0x230] ;  /* 0x00008c00ff087b82 */ /* 0x002e680000000800 */
[----:B------:R-:W-:Y:S01]  /*3c690*/  ISETP.GE.U32.AND P6, PT, R234, 0x7fffffad, PT ;  /* 0x7fffffadea00780c */ /* 0x000fe20003fc6070 */
[----:B------:R-:W-:Y:S02]  /*3c6a0*/  VIADD R234, R236, 0xffffffc8 ;  /* 0xffffffc8ecea7836 */ /* 0x000fe40000000000 */
[----:B------:R-:W-:-:S05]  /*3c6b0*/  IMAD.WIDE R24, R93, 0x4, R122 ;  /* 0x000000045d187825 */ /* 0x000fca00078e027a */
[----:B------:R-:W-:Y:S04]  /*3c6c0*/  STL.64 [R1+0x2010], R24 ;  /* 0x0020101801007387 */ /* 0x000fe80000100a00 */
[----:B------:R-:W-:Y:S01]  /*3c6d0*/  LDGSTS.E [R244+0x27c00], desc[UR32][R24.64], !P5 ;  /* 0x27c0000018f47fae */ /* 0x000fe2000e921860 */
[----:B------:R-:W-:-:S04]  /*3c6e0*/  IMAD.WIDE R22, R93, 0x4, R138 ;  /* 0x000000045d167825 */ /* 0x000fc800078e028a */
[C---:B------:R-:W-:Y:S01]  /*3c6f0*/  IMAD.WIDE R12, R93.reuse, 0x4, R12 ;  /* 0x000000045d0c7825 */ /* 0x040fe200078e020c */
[----:B------:R-:W-:Y:S04]  /*3c700*/  STL.64 [R1+0x2018], R22 ;  /* 0x0020181601007387 */ /* 0x000fe80000100a00 */
[----:B------:R-:W-:Y:S01]  /*3c710*/  LDGSTS.E [R244+0x27c80], desc[UR32][R22.64], !P5 ;  /* 0x27c8000016f47fae */ /* 0x000fe2000e921860 */
[----:B------:R-:W-:-:S03]  /*3c720*/  IMAD.WIDE R10, R93, 0x4, R154 ;  /* 0x000000045d0a7825 */ /* 0x000fc600078e029a */
[----:B------:R-:W-:Y:S04]  /*3c730*/  STL.64 [R1+0x2020], R12 ;  /* 0x0020200c01007387 */ /* 0x000fe80000100a00 */
[----:B------:R-:W-:Y:S04]  /*3c740*/  LDGSTS.E [R244+0x27d00], desc[UR32][R12.64], !P5 ;  /* 0x27d000000cf47fae */ /* 0x000fe8000e921860 */
[----:B------:R1:W-:Y:S04]  /*3c750*/  STL.64 [R1+0x2028], R10 ;  /* 0x0020280a01007387 */ /* 0x0003e80000100a00 */
[----:B------:R1:W-:Y:S01]  /*3c760*/  LDGSTS.E [R244+0x27d80], desc[UR32][R10.64], !P5 ;  /* 0x27d800000af47fae */ /* 0x0003e2000e921860 */
[----:B------:R-:W-:Y:S01]  /*3c770*/  ISETP.GE.U32.AND P5, PT, R234, 0x7fffffa9, PT ;  /* 0x7fffffa9ea00780c */ /* 0x000fe20003fa6070 */
[----:B------:R-:W-:-:S02]  /*3c780*/  VIADD R234, R235, 0xffffffc4 ;  /* 0xffffffc4ebea7836 */ /* 0x000fc40000000000 */
[----:B------:R-:W-:-:S04]  /*3c790*/  IMAD.WIDE R236, R93, 0x4, R28 ;  /* 0x000000045dec7825 */ /* 0x000fc800078e021c */
[C---:B------:R-:W-:Y:S01]  /*3c7a0*/  IMAD.WIDE R238, R93.reuse, 0x4, R44 ;  /* 0x000000045dee7825 */ /* 0x040fe200078e022c */
[----:B------:R-:W-:Y:S03]  /*3c7b0*/  LDGSTS.E [R245+0x24600], desc[UR32][R236.64], !P4 ;  /* 0x24600000ecf57fae */ /* 0x000fe6000e121860 */
[C---:B------:R-:W-:Y:S01]  /*3c7c0*/  IMAD.WIDE R240, R93.reuse, 0x4, R60 ;  /* 0x000000045df07825 */ /* 0x040fe200078e023c */
[----:B------:R-:W-:Y:S03]  /*3c7d0*/  LDGSTS.E [R245+0x24680], desc[UR32][R238.64], !P4 ;  /* 0x24680000eef57fae */ /* 0x000fe6000e121860 */
[----:B-1----:R-:W-:Y:S01]  /*3c7e0*/  IMAD.WIDE R10, R93, 0x4, R76 ;  /* 0x000000045d0a7825 */ /* 0x002fe200078e024c */
[----:B------:R-:W-:Y:S01]  /*3c7f0*/  LDGSTS.E [R245+0x24700], desc[UR32][R240.64], !P4 ;  /* 0x24700000f0f57fae */ /* 0x000fe2000e121860 */
[----:B------:R-:W1:Y:S03]  /*3c800*/  LDC R93, c[0x0][0x23c] ;  /* 0x00008f00ff5d7b82 */ /* 0x000e660000000800 */
[----:B------:R4:W-:Y:S01]  /*3c810*/  LDGSTS.E [R245+0x24780], desc[UR32][R10.64], !P4 ;  /* 0x247800000af57fae */ /* 0x0009e2000e121860 */
[----:B------:R-:W-:Y:S01]  /*3c820*/  ISETP.GE.U32.AND P4, PT, R234, 0x7fffffa5, PT ;  /* 0x7fffffa5ea00780c */ /* 0x000fe20003f86070 */
[----:B------:R-:W-:-:S02]  /*3c830*/  IMAD.SHL.U32 R234, R92, 0x20, RZ ;  /* 0x000000205cea7824 */ /* 0x000fc400078e00ff */
[----:B------:R-:W-:Y:S04]  /*3c840*/  STL.64 [R1+0x58b0], R236 ;  /* 0x0058b0ec01007387 */ /* 0x000fe80000100a00 */
[----:B------:R4:W-:Y:S04]  /*3c850*/  STL.64 [R1+0x1048], R10 ;  /* 0x0010480a01007387 */ /* 0x0009e80000100a00 */
[----:B------:R-:W-:Y:S04]  /*3c860*/  STL.64 [R1+0x58b8], R238 ;  /* 0x0058b8ee01007387 */ /* 0x000fe80000100a00 */
[----:B------:R-:W-:Y:S04]  /*3c870*/  STL.64 [R1+0x58c0], R240 ;  /* 0x0058c0f001007387 */ /* 0x000fe80000100a00 */
[----:B------:R-:W-:Y:S04]  /*3c880*/  STL [R1+0x13d0], RZ ;  /* 0x0013d0ff01007387 */ /* 0x000fe80000100800 */
[----:B------:R-:W-:Y:S01]  /*3c890*/  STL [R1+0x13d4], RZ ;  /* 0x0013d4ff01007387 */ /* 0x000fe20000100800 */
[----:B--2---:R-:W-:-:S04]  /*3c8a0*/  IMAD.WIDE R24, R234, 0x4, R108 ;  /* 0x00000004ea187825 */ /* 0x004fc800078e026c */
[C---:B---3--:R-:W-:Y:S01]  /*3c8b0*/  IMAD.WIDE R22, R234.reuse, 0x4, R124 ;  /* 0x00000004ea167825 */ /* 0x048fe200078e027c */
[----:B------:R-:W-:Y:S03]  /*3c8c0*/  STL.64 [R1+0x1070], R24 ;  /* 0x0010701801007387 */ /* 0x000fe60000100a00 */
[C---:B----4-:R-:W-:Y:S01]  /*3c8d0*/  IMAD.WIDE R12, R234.reuse, 0x4, R140 ;  /* 0x00000004ea0c7825 */ /* 0x050fe200078e028c */
[----:B------:R2:W-:Y:S03]  /*3c8e0*/  STL.64 [R1+0x1078], R22 ;  /* 0x0010781601007387 */ /* 0x0005e60000100a00 */
[----:B------:R-:W-:Y:S01]  /*3c8f0*/  IMAD.WIDE R10, R234, 0x4, R156 ;  /* 0x00000004ea0a7825 */ /* 0x000fe200078e029c */
[----:B------:R3:W-:Y:S04]  /*3c900*/  STL.64 [R1+0x1080], R12 ;  /* 0x0010800c01007387 */ /* 0x0007e80000100a00 */
[----:B------:R4:W-:Y:S04]  /*3c910*/  STL.64 [R1+0x1088], R10 ;  /* 0x0010880a01007387 */ /* 0x0009e80000100a00 */
[----:B------:R-:W4:Y:S04]  /*3c920*/  LDL.LU.64 R122, [R1+0x518] ;  /* 0x00051800017a7983 */ /* 0x000f280000300a00 */
[----:B------:R-:W4:Y:S04]  /*3c930*/  LDL.LU.64 R138, [R1+0x460] ;  /* 0x00046000018a7983 */ /* 0x000f280000300a00 */
[----:B------:R-:W4:Y:S01]  /*3c940*/  LDL.LU.64 R154, [R1+0x420] ;  /* 0x00042000019a7983 */ /* 0x000f220000300a00 */
[----:B-1----:R-:W-:-:S03]  /*3c950*/  IMAD.SHL.U32 R235, R93, 0x20, RZ ;  /* 0x000000205deb7824 */ /* 0x002fc600078e00ff */
[----:B------:R-:W-:Y:S01]  /*3c960*/  LDGSTS.E [R245+0x24e00], desc[UR32][R24.64], !P3 ;  /* 0x24e0000018f57fae */ /* 0x000fe2000d921860 */
[----:B------:R-:W-:-:S03]  /*3c970*/  IMAD.WIDE R38, R235, 0x4, R164 ;  /* 0x00000004eb267825 */ /* 0x000fc600078e02a4 */
[----:B------:R2:W-:Y:S01]  /*3c980*/  LDGSTS.E [R245+0x24e80], desc[UR32][R22.64], !P3 ;  /* 0x24e8000016f57fae */ /* 0x0005e2000d921860 */
[----:B------:R-:W-:-:S03]  /*3c990*/  IMAD.WIDE R54, R235, 0x4, R166 ;  /* 0x00000004eb367825 */ /* 0x000fc600078e02a6 */
[----:B------:R-:W4:Y:S01]  /*3c9a0*/  LDL.LU.64 R160, [R1+0x3a0] ;  /* 0x0003a00001a07983 */ /* 0x000f220000300a00 */
[----:B------:R-:W-:-:S03]  /*3c9b0*/  IMAD.WIDE R70, R235, 0x4, R168 ;  /* 0x00000004eb467825 */ /* 0x000fc600078e02a8 */
[----:B------:R-:W4:Y:S01]  /*3c9c0*/  LDL.LU.64 R104, [R1+0x360] ;  /* 0x0003600001687983 */ /* 0x000f220000300a00 */
[----:B--2---:R-:W-:-:S03]  /*3c9d0*/  IMAD.WIDE R22, R235, 0x4, R232 ;  /* 0x00000004eb167825 */ /* 0x004fc600078e02e8 */
[----:B------:R-:W2:Y:S04]  /*3c9e0*/  LDL.LU.64 R120, [R1+0x320] ;  /* 0x0003200001787983 */ /* 0x000ea80000300a00 */
[----:B------:R-:W2:Y:S01]  /*3c9f0*/  LDL.LU.64 R136, [R1+0x2e0] ;  /* 0x0002e00001887983 */ /* 0x000ea20000300a00 */
[----:B------:R-:W-:Y:S02]  /*3ca00*/  VIADD R8, R8, 0xffffffc0 ;  /* 0xffffffc008087836 */ /* 0x000fe40000000000 */
[C---:B------:R-:W-:Y:S01]  /*3ca10*/  IMAD.WIDE R86, R235.reuse, 0x4, R170 ;  /* 0x00000004eb567825 */ /* 0x040fe200078e02aa */
[----:B------:R-:W2:Y:S03]  /*3ca20*/  LDL.LU.64 R152, [R1+0x2a0] ;  /* 0x0002a00001987983 */ /* 0x000ea60000300a00 */
[C---:B------:R-:W-:Y:S01]  /*3ca30*/  IMAD.WIDE R102, R235.reuse, 0x4, R172 ;  /* 0x00000004eb667825 */ /* 0x040fe200078e02ac */
[----:B------:R-:W2:Y:S03]  /*3ca40*/  LDL.LU.64 R164, [R1+0x3e0] ;  /* 0x0003e00001a47983 */ /* 0x000ea60000300a00 */
[C---:B------:R-:W-:Y:S01]  /*3ca50*/  IMAD.WIDE R118, R235.reuse, 0x4, R174 ;  /* 0x00000004eb767825 */ /* 0x040fe200078e02ae */
[----:B------:R1:W-:Y:S03]  /*3ca60*/  STL.64 [R1+0x24e8], R22 ;  /* 0x0024e81601007387 */ /* 0x0003e60000100a00 */
[C---:B------:R-:W-:Y:S01]  /*3ca70*/  IMAD.WIDE R134, R235.reuse, 0x4, R176 ;  /* 0x00000004eb867825 */ /* 0x040fe200078e02b0 */
[----:B------:R1:W-:Y:S03]  /*3ca80*/  STL.64 [R1+0x2538], R38 ;  /* 0x0025382601007387 */ /* 0x0003e60000100a00 */
[C---:B------:R-:W-:Y:S01]  /*3ca90*/  IMAD.WIDE R150, R235.reuse, 0x4, R178 ;  /* 0x00000004eb967825 */ /* 0x040fe200078e02b2 */
[----:B------:R3:W-:Y:S04]  /*3caa0*/  LDGSTS.E [R245+0x24f00], desc[UR32][R12.64], !P3 ;  /* 0x24f000000cf57fae */ /* 0x0007e8000d921860 */
[----:B------:R1:W-:Y:S01]  /*3cab0*/  STL.64 [R1+0x2588], R54 ;  /* 0x0025883601007387 */ /* 0x0003e20000100a00 */
[----:B------:R-:W-:-:S03]  /*3cac0*/  IMAD.WIDE R248, R235, 0x4, R180 ;  /* 0x00000004ebf87825 */ /* 0x000fc600078e02b4 */
[----:B------:R1:W-:Y:S01]  /*3cad0*/  LDGSTS.E [R245+0x24f80], desc[UR32][R10.64], !P3 ;  /* 0x24f800000af57fae */ /* 0x0003e2000d921860 */
[----:B------:R-:W-:Y:S01]  /*3cae0*/  ISETP.GE.U32.AND P3, PT, R8, 0x7fffffa1, PT ;  /* 0x7fffffa10800780c */ /* 0x000fe20003f66070 */
[C---:B------:R-:W-:Y:S02]  /*3caf0*/  IMAD.WIDE R8, R235.reuse, 0x4, R182 ;  /* 0x00000004eb087825 */ /* 0x040fe400078e02b6 */
[----:B------:R1:W-:Y:S02]  /*3cb00*/  STL.64 [R1+0x25d8], R70 ;  /* 0x0025d84601007387 */ /* 0x0003e40000100a00 */
[C---:B------:R-:W-:Y:S02]  /*3cb10*/  IMAD.WIDE R24, R235.reuse, 0x4, R184 ;  /* 0x00000004eb187825 */ /* 0x040fe400078e02b8 */
[----:B------:R1:W-:Y:S02]  /*3cb20*/  STL.64 [R1+0x2618], R86 ;  /* 0x0026185601007387 */ /* 0x0003e40000100a00 */
[----:B------:R-:W-:-:S02]  /*3cb30*/  IMAD.WIDE R40, R235, 0x4, R186 ;  /* 0x00000004eb287825 */ /* 0x000fc400078e02ba */
[----:B------:R1:W-:Y:S02]  /*3cb40*/  STL.64 [R1+0x2658], R102 ;  /* 0x0026586601007387 */ /* 0x0003e40000100a00 */
[C---:B------:R-:W-:Y:S02]  /*3cb50*/  IMAD.WIDE R56, R235.reuse, 0x4, R188 ;  /* 0x00000004eb387825 */ /* 0x040fe400078e02bc */
[----:B------:R1:W-:Y:S02]  /*3cb60*/  STL.64 [R1+0x26a8], R118 ;  /* 0x0026a87601007387 */ /* 0x0003e40000100a00 */
[C---:B------:R-:W-:Y:S02]  /*3cb70*/  IMAD.WIDE R72, R235.reuse, 0x4, R190 ;  /* 0x00000004eb487825 */ /* 0x040fe400078e02be */
[----:B------:R1:W-:Y:S02]  /*3cb80*/  STL.64 [R1+0x26f8], R134 ;  /* 0x0026f88601007387 */ /* 0x0003e40000100a00 */
[----:B------:R-:W-:-:S02]  /*3cb90*/  IMAD.WIDE R88, R235, 0x4, R192 ;  /* 0x00000004eb587825 */ /* 0x000fc400078e02c0 */
[----:B------:R1:W-:Y:S02]  /*3cba0*/  STL.64 [R1+0x2730], R150 ;  /* 0x0027309601007387 */ /* 0x0003e40000100a00 */
[C---:B---3--:R-:W-:Y:S02]  /*3cbb0*/  IMAD.WIDE R12, R235.reuse, 0x4, R194 ;  /* 0x00000004eb0c7825 */ /* 0x048fe400078e02c2 */
        /* <DEDUP_REMOVED lines=26> */
[----:B------:R3:W-:Y:S04]  /*3cd60*/  STL.64 [R1+0x2c48], R108 ;  /* 0x002c486c01007387 */ /* 0x0007e80000100a00 */
[----:B------:R3:W-:Y:S04]  /*3cd70*/  STL.64 [R1+0x2c70], R124 ;  /* 0x002c707c01007387 */ /* 0x0007e80000100a00 */
[----:B------:R3:W-:Y:S04]  /*3cd80*/  STL.64 [R1+0x2ca0], R140 ;  /* 0x002ca08c01007387 */ /* 0x0007e80000100a00 */
[----:B------:R3:W-:Y:S04]  /*3cd90*/  STL.64 [R1+0x2d70], R156 ;  /* 0x002d709c01007387 */ /* 0x0007e80000100a00 */
[----:B------:R-:W-:Y:S04]  /*3cda0*/  STL.64 [R1+0x2d88], R232 ;  /* 0x002d88e801007387 */ /* 0x000fe80000100a00 */
[----:B------:R-:W-:Y:S04]  /*3cdb0*/  STL.64 [R1+0x2da0], R250 ;  /* 0x002da0fa01007387 */ /* 0x000fe80000100a00 */
[----:B------:R-:W-:Y:S04]  /*3cdc0*/  STL.64 [R1+0x2e68], R240 ;  /* 0x002e68f001007387 */ /* 0x000fe80000100a00 */
[----:B------:R-:W-:Y:S04]  /*3cdd0*/  STL.64 [R1+0x2e78], R238 ;  /* 0x002e78ee01007387 */ /* 0x000fe80000100a00 */
[----:B------:R-:W3:Y:S04]  /*3cde0*/  LDL.LU.64 R26, [R1+0x260] ;  /* 0x00026000011a7983 */ /* 0x000ee80000300a00 */
[----:B----4-:R-:W1:Y:S04]  /*3cdf0*/  LDL.LU.64 R10, [R1+0x220] ;  /* 0x00022000010a7983 */ /* 0x010e680000300a00 */
[----:B------:R-:W4:Y:S04]  /*3ce00*/  LDL.LU.64 R42, [R1+0x1e0] ;  /* 0x0001e000012a7983 */ /* 0x000f280000300a00 */
[----:B------:R-:W4:Y:S04]  /*3ce10*/  LDL.LU.64 R58, [R1+0x1a0] ;  /* 0x0001a000013a7983 */ /* 0x000f280000300a00 */
[----:B------:R-:W4:Y:S04]  /*3ce20*/  LDL.LU.64 R74, [R1+0x160] ;  /* 0x00016000014a7983 */ /* 0x000f280000300a00 */
[----:B------:R-:W4:Y:S01]  /*3ce30*/  LDL.LU.64 R90, [R1+0x120] ;  /* 0x00012000015a7983 */ /* 0x000f220000300a00 */
[----:B------:R-:W-:-:S04]  /*3ce40*/  IMAD.WIDE R222, R235, 0x4, R222 ;  /* 0x00000004ebde7825 */ /* 0x000fc800078e02de */
[C---:B------:R-:W-:Y:S01]  /*3ce50*/  IMAD.WIDE R224, R235.reuse, 0x4, R224 ;  /* 0x00000004ebe07825 */ /* 0x040fe200078e02e0 */
[----:B------:R-:W-:Y:S03]  /*3ce60*/  STL.64 [R1+0x2e80], R222 ;  /* 0x002e80de01007387 */ /* 0x000fe60000100a00 */
[C---:B------:R-:W-:Y:S01]  /*3ce70*/  IMAD.WIDE R226, R235.reuse, 0x4, R226 ;  /* 0x00000004ebe27825 */ /* 0x040fe200078e02e2 */
[----:B------:R-:W-:Y:S04]  /*3ce80*/  STL.64 [R1+0x2e88], R224 ;  /* 0x002e88e001007387 */ /* 0x000fe80000100a00 */
[----:B------:R-:W-:Y:S04]  /*3ce90*/  STL.64 [R1+0x2e90], R226 ;  /* 0x002e90e201007387 */ /* 0x000fe80000100a00 */
[----:B------:R-:W4:Y:S01]  /*3cea0*/  LDL.LU.64 R106, [R1+0xe0] ;  /* 0x0000e000016a7983 */ /* 0x000f220000300a00 */
[----:B------:R-:W-:-:S03]  /*3ceb0*/  IMAD.WIDE R236, R235, 0x4, R122 ;  /* 0x00000004ebec7825 */ /* 0x000fc600078e027a */
[----:B------:R-:W4:Y:S01]  /*3cec0*/  LDL.LU.64 R122, [R1+0xa0] ;  /* 0x0000a000017a7983 */ /* 0x000f220000300a00 */
[----:B------:R-:W-:-:S03]  /*3ced0*/  IMAD.WIDE R216, R235, 0x4, R138 ;  /* 0x00000004ebd87825 */ /* 0x000fc600078e028a */
[----:B------:R-:W-:Y:S01]  /*3cee0*/  STL.64 [R1+0x2f48], R236 ;  /* 0x002f48ec01007387 */ /* 0x000fe20000100a00 */
[----:B------:R-:W-:-:S03]  /*3cef0*/  IMAD.WIDE R214, R235, 0x4, R154 ;  /* 0x00000004ebd67825 */ /* 0x000fc600078e029a */
[----:B------:R-:W4:Y:S04]  /*3cf00*/  LDL.LU.64 R138, [R1+0x60] ;  /* 0x00006000018a7983 */ /* 0x000f280000300a00 */
[----:B------:R-:W4:Y:S01]  /*3cf10*/  LDL.LU.64 R154, [R1+0x10] ;  /* 0x00001000019a7983 */ /* 0x000f220000300a00 */
[----:B------:R-:W-:-:S04]  /*3cf20*/  IMAD.WIDE R220, R235, 0x4, R228 ;  /* 0x00000004ebdc7825 */ /* 0x000fc800078e02e4 */
[C---:B------:R-:W-:Y:S01]  /*3cf30*/  IMAD.WIDE R218, R235.reuse, 0x4, R230 ;  /* 0x00000004ebda7825 */ /* 0x040fe200078e02e6 */
[----:B------:R-:W-:Y:S03]  /*3cf40*/  STL.64 [R1+0x2f50], R220 ;  /* 0x002f50dc01007387 */ /* 0x000fe60000100a00 */
[C---:B------:R-:W-:Y:S01]  /*3cf50*/  IMAD.WIDE R210, R235.reuse, 0x4, R160 ;  /* 0x00000004ebd27825 */ /* 0x040fe200078e02a0 */
[----:B------:R-:W-:Y:S03]  /*3cf60*/  STL.64 [R1+0x2f58], R218 ;  /* 0x002f58da01007387 */ /* 0x000fe60000100a00 */
[C---:B------:R-:W-:Y:S01]  /*3cf70*/  IMAD.WIDE R208, R235.reuse, 0x4, R104 ;  /* 0x00000004ebd07825 */ /* 0x040fe200078e0268 */
[----:B------:R-:W-:Y:S03]  /*3cf80*/  STL.64 [R1+0x2f60], R216 ;  /* 0x002f60d801007387 */ /* 0x000fe60000100a00 */
[C---:B--2---:R-:W-:Y:S01]  /*3cf90*/  IMAD.WIDE R206, R235.reuse, 0x4, R120 ;  /* 0x00000004ebce7825 */ /* 0x044fe200078e0278 */
[----:B------:R-:W-:Y:S03]  /*3cfa0*/  STL.64 [R1+0x2f68], R214 ;  /* 0x002f68d601007387 */ /* 0x000fe60000100a00 */
[----:B------:R-:W-:-:S04]  /*3cfb0*/  IMAD.WIDE R204, R235, 0x4, R136 ;  /* 0x00000004ebcc7825 */ /* 0x000fc800078e0288 */
[----:B------:R-:W-:-:S04]  /*3cfc0*/  IMAD.WIDE R212, R235, 0x4, R164 ;  /* 0x00000004ebd47825 */ /* 0x000fc800078e02a4 */
[C---:B------:R-:W-:Y:S01]  /*3cfd0*/  IMAD.WIDE R152, R235.reuse, 0x4, R152 ;  /* 0x00000004eb987825 */ /* 0x040fe200078e0298 */
[----:B------:R-:W-:Y:S04]  /*3cfe0*/  STL.64 [R1+0x2f70], R212 ;  /* 0x002f70d401007387 */ /* 0x000fe80000100a00 */
[----:B------:R-:W-:Y:S04]  /*3cff0*/  STL.64 [R1+0x2f78], R210 ;  /* 0x002f78d201007387 */ /* 0x000fe80000100a00 */
[----:B------:R-:W-:Y:S04]  /*3d000*/  STL.64 [R1+0x2f80], R208 ;  /* 0x002f80d001007387 */ /* 0x000fe80000100a00 */
[----:B------:R-:W-:Y:S04]  /*3d010*/  STL.64 [R1+0x2f88], R206 ;  /* 0x002f88ce01007387 */ /* 0x000fe80000100a00 */
[----:B------:R-:W-:Y:S04]  /*3d020*/  STL.64 [R1+0x3038], R204 ;  /* 0x003038cc01007387 */ /* 0x000fe80000100a00 */
[----:B------:R2:W-:Y:S01]  /*3d030*/  STL.64 [R1+0x3030], R152 ;  /* 0x0030309801007387 */ /* 0x0005e20000100a00 */
[----:B------:R-:W-:-:S04]  /*3d040*/  IMAD.WIDE R196, R235, 0x4, R158 ;  /* 0x00000004ebc47825 */ /* 0x000fc800078e029e */
[----:B------:R-:W-:-:S04]  /*3d050*/  IMAD.WIDE R194, R235, 0x4, R126 ;  /* 0x00000004ebc27825 */ /* 0x000fc800078e027e */
[----:B------:R-:W-:-:S04]  /*3d060*/  IMAD.WIDE R192, R235, 0x4, R94 ;  /* 0x00000004ebc07825 */ /* 0x000fc800078e025e */
[----:B------:R-:W-:-:S04]  /*3d070*/  IMAD.WIDE R160, R235, 0x4, R62 ;  /* 0x00000004eba07825 */ /* 0x000fc800078e023e */
[----:B------:R-:W-:-:S04]  /*3d080*/  IMAD.WIDE R136, R235, 0x4, R46 ;  /* 0x00000004eb887825 */ /* 0x000fc800078e022e */
[----:B---3--:R-:W-:-:S04]  /*3d090*/  IMAD.WIDE R26, R235, 0x4, R26 ;  /* 0x00000004eb1a7825 */ /* 0x008fc800078e021a */
[C---:B-1----:R-:W-:Y:S01]  /*3d0a0*/  IMAD.WIDE R10, R235.reuse, 0x4, R10 ;  /* 0x00000004eb0a7825 */ /* 0x042fe200078e020a */
[----:B------:R-:W-:Y:S03]  /*3d0b0*/  STL.64 [R1+0x3028], R26 ;  /* 0x0030281a01007387 */ /* 0x000fe60000100a00 */
[C---:B----4-:R-:W-:Y:S01]  /*3d0c0*/  IMAD.WIDE R42, R235.reuse, 0x4, R42 ;  /* 0x00000004eb2a7825 */ /* 0x050fe200078e022a */
[----:B------:R1:W-:Y:S03]  /*3d0d0*/  STL.64 [R1+0x3020], R10 ;  /* 0x0030200a01007387 */ /* 0x0003e60000100a00 */
[C---:B------:R-:W-:Y:S01]  /*3d0e0*/  IMAD.WIDE R202, R235.reuse, 0x4, R58 ;  /* 0x00000004ebca7825 */ /* 0x040fe200078e023a */
[----:B------:R3:W-:Y:S03]  /*3d0f0*/  STL.64 [R1+0x3018], R42 ;  /* 0x0030182a01007387 */ /* 0x0007e60000100a00 */
[C---:B------:R-:W-:Y:S01]  /*3d100*/  IMAD.WIDE R58, R235.reuse, 0x4, R74 ;  /* 0x00000004eb3a7825 */ /* 0x040fe200078e024a */
[----:B------:R-:W-:Y:S03]  /*3d110*/  STL.64 [R1+0x3010], R202 ;  /* 0x003010ca01007387 */ /* 0x000fe60000100a00 */
[C---:B------:R-:W-:Y:S01]  /*3d120*/  IMAD.WIDE R200, R235.reuse, 0x4, R90 ;  /* 0x00000004ebc87825 */ /* 0x040fe200078e025a */
[----:B------:R4:W-:Y:S04]  /*3d130*/  STL.64 [R1+0x3008], R58 ;  /* 0x0030083a01007387 */ /* 0x0009e80000100a00 */
[----:B------:R-:W-:Y:S04]  /*3d140*/  STL.64 [R1+0x3000], R200 ;  /* 0x003000c801007387 */ /* 0x000fe80000100a00 */
[----:B------:R-:W2:Y:S04]  /*3d150*/  LDL.LU.64 R166, [R1+0xfb8] ;  /* 0x000fb80001a67983 */ /* 0x000ea80000300a00 */
[----:B------:R-:W3:Y:S04]  /*3d160*/  LDL.LU.64 R174, [R1+0xfd8] ;  /* 0x000fd80001ae7983 */ /* 0x000ee80000300a00 */
[----:B------:R-:W4:Y:S04]  /*3d170*/  LDL.LU.64 R182, [R1+0xff8] ;  /* 0x000ff80001b67983 */ /* 0x000f280000300a00 */
[----:B------:R-:W4:Y:S04]  /*3d180*/  LDL.LU.64 R190, [R1+0x1018] ;  /* 0x0010180001be7983 */ /* 0x000f280000300a00 */
[----:B------:R-:W4:Y:S04]  /*3d190*/  LDL.LU.64 R230, [R1+0xfc0] ;  /* 0x000fc00001e67983 */ /* 0x000f280000300a00 */
[----:B------:R-:W4:Y:S04]  /*3d1a0*/  LDL.LU.64 R228, [R1+0xfc8] ;  /* 0x000fc80001e47983 */ /* 0x000f280000300a00 */
[----:B------:R-:W4:Y:S04]  /*3d1b0*/  LDL.LU.64 R164, [R1+0xfd0] ;  /* 0x000fd00001a47983 */ /* 0x000f280000300a00 */
[----:B------:R-:W4:Y:S01]  /*3d1c0*/  LDL.LU.64 R168, [R1+0xfe0] ;  /* 0x000fe00001a87983 */ /* 0x000f220000300a00 */
[----:B------:R-:W-:-:S03]  /*3d1d0*/  IMAD.WIDE R74, R235, 0x4, R106 ;  /* 0x00000004eb4a7825 */ /* 0x000fc600078e026a */
[----:B------:R-:W4:Y:S04]  /*3d1e0*/  LDL.LU.64 R170, [R1+0xfe8] ;  /* 0x000fe80001aa7983 */ /* 0x000f280000300a00 */
[----:B------:R-:W4:Y:S04]  /*3d1f0*/  LDL.LU.64 R172, [R1+0xff0] ;  /* 0x000ff00001ac7983 */ /* 0x000f280000300a00 */
[----:B------:R-:W4:Y:S04]  /*3d200*/  LDL.LU.64 R176, [R1+0x1000] ;  /* 0x0010000001b07983 */ /* 0x000f280000300a00 */
[----:B------:R-:W4:Y:S04]  /*3d210*/  LDL.LU.64 R178, [R1+0x1008] ;  /* 0x0010080001b27983 */ /* 0x000f280000300a00 */
[----:B------:R-:W4:Y:S04]  /*3d220*/  LDL.LU.64 R180, [R1+0x1010] ;  /* 0x0010100001b47983 */ /* 0x000f280000300a00 */
[----:B------:R-:W4:Y:S04]  /*3d230*/  LDL.LU.64 R184, [R1+0x1020] ;  /* 0x0010200001b87983 */ /* 0x000f280000300a00 */
[----:B------:R-:W4:Y:S04]  /*3d240*/  LDL.LU.64 R186, [R1+0x1028] ;  /* 0x0010280001ba7983 */ /* 0x000f280000300a00 */
[----:B------:R-:W4:Y:S04]  /*3d250*/  LDL.LU.64 R188, [R1+0x1030] ;  /* 0x0010300001bc7983 */ /* 0x000f280000300a00 */
[----:B------:R1:W-:Y:S04]  /*3d260*/  STL.64 [R1+0x2ff8], R74 ;  /* 0x002ff84a01007387 */ /* 0x0003e80000100a00 */
[----:B------:R-:W4:Y:S01]  /*3d270*/  LDL.LU.64 R158, [R1+0xfb0] ;  /* 0x000fb000019e7983 */ /* 0x000f220000300a00 */
[----:B------:R-:W-:-:S04]  /*3d280*/  IMAD.WIDE R90, R235, 0x4, R122 ;  /* 0x00000004eb5a7825 */ /* 0x000fc800078e027a */
[C---:B------:R-:W-:Y:S01]  /*3d290*/  IMAD.WIDE R122, R235.reuse, 0x4, R142 ;  /* 0x00000004eb7a7825 */ /* 0x040fe200078e028e */
[----:B------:R1:W-:Y:S03]  /*3d2a0*/  STL.64 [R1+0x2ff0], R90 ;  /* 0x002ff05a01007387 */ /* 0x0003e60000100a00 */
[C---:B------:R-:W-:Y:S01]  /*3d2b0*/  IMAD.WIDE R198, R235.reuse, 0x4, R138 ;  /* 0x00000004ebc67825 */ /* 0x040fe200078e028a */
[----:B------:R-:W4:Y:S03]  /*3d2c0*/  LDL.LU.64 R142, [R1+0xfa8] ;  /* 0x000fa800018e7983 */ /* 0x000f260000300a00 */
[C---:B------:R-:W-:Y:S01]  /*3d2d0*/  IMAD.WIDE R106, R235.reuse, 0x4, R154 ;  /* 0x00000004eb6a7825 */ /* 0x040fe200078e029a */
[----:B------:R-:W-:Y:S03]  /*3d2e0*/  STL.64 [R1+0x2fe8], R198 ;  /* 0x002fe8c601007387 */ /* 0x000fe60000100a00 */
[C---:B------:R-:W-:Y:S01]  /*3d2f0*/  IMAD.WIDE R138, R235.reuse, 0x4, R110 ;  /* 0x00000004eb8a7825 */ /* 0x040fe200078e026e */
[----:B------:R-:W4:Y:S04]  /*3d300*/  LDL.LU.64 R126, [R1+0xf98] ;  /* 0x000f9800017e7983 */ /* 0x000f280000300a00 */
[----:B------:R1:W-:Y:S01]  /*3d310*/  STL.64 [R1+0x2fe0], R106 ;  /* 0x002fe06a01007387 */ /* 0x0003e20000100a00 */
[----:B------:R-:W-:-:S03]  /*3d320*/  IMAD.WIDE R154, R235, 0x4, R78 ;  /* 0x00000004eb9a7825 */ /* 0x000fc600078e024e */
[----:B------:R-:W4:Y:S04]  /*3d330*/  LDL.LU.64 R110, [R1+0xfa0] ;  /* 0x000fa000016e7983 */ /* 0x000f280000300a00 */
[----:B------:R-:W-:Y:S04]  /*3d340*/  STL.64 [R1+0x2fd8], R196 ;  /* 0x002fd8c401007387 */ /* 0x000fe80000100a00 */
[----:B------:R-:W4:Y:S04]  /*3d350*/  LDL.LU.64 R94, [R1+0xf90] ;  /* 0x000f9000015e7983 */ /* 0x000f280000300a00 */
[----:B------:R1:W-:Y:S04]  /*3d360*/  STL.64 [R1+0x2fd0], R122 ;  /* 0x002fd07a01007387 */ /* 0x0003e80000100a00 */
[----:B------:R-:W4:Y:S04]  /*3d370*/  LDL.LU.64 R78, [R1+0xf88] ;  /* 0x000f8800014e7983 */ /* 0x000f280000300a00 */
[----:B------:R-:W-:Y:S04]  /*3d380*/  STL.64 [R1+0x2fc8], R194 ;  /* 0x002fc8c201007387 */ /* 0x000fe80000100a00 */
[----:B------:R-:W4:Y:S04]  /*3d390*/  LDL.LU.64 R62, [R1+0xf78] ;  /* 0x000f7800013e7983 */ /* 0x000f280000300a00 */
[----:B------:R1:W-:Y:S04]  /*3d3a0*/  STL.64 [R1+0x2fc0], R138 ;  /* 0x002fc08a01007387 */ /* 0x0003e80000100a00 */
[----:B------:R-:W4:Y:S01]  /*3d3b0*/  LDL.LU.64 R46, [R1+0xf80] ;  /* 0x000f8000012e7983 */ /* 0x000f220000300a00 */
[----:B------:R-:W-:-:S04]  /*3d3c0*/  IMAD.WIDE R104, R235, 0x4, R14 ;  /* 0x00000004eb687825 */ /* 0x000fc800078e020e */
[----:B------:R-:W-:Y:S01]  /*3d3d0*/  IMAD.WIDE R120, R235, 0x4, R30 ;  /* 0x00000004eb787825 */ /* 0x000fe200078e021e */
[----:B------:R-:W-:Y:S04]  /*3d3e0*/  STL.64 [R1+0x2fb8], R192 ;  /* 0x002fb8c001007387 */ /* 0x000fe80000100a00 */
[----:B------:R1:W-:Y:S04]  /*3d3f0*/  STL.64 [R1+0x2fb0], R154 ;  /* 0x002fb09a01007387 */ /* 0x0003e80000100a00 */
[----:B------:R-:W-:Y:S04]  /*3d400*/  STL.64 [R1+0x2fa8], R160 ;  /* 0x002fa8a001007387 */ /* 0x000fe80000100a00 */
[----:B------:R-:W-:Y:S04]  /*3d410*/  STL.64 [R1+0x2fa0], R136 ;  /* 0x002fa08801007387 */ /* 0x000fe80000100a00 */
[----:B------:R-:W-:Y:S04]  /*3d420*/  STL.64 [R1+0x2f98], R120 ;  /* 0x002f987801007387 */ /* 0x000fe80000100a00 */
[----:B------:R1:W-:Y:S01]  /*3d430*/  STL.64 [R1+0x2f90], R104 ;  /* 0x002f906801007387 */ /* 0x0003e20000100a00 */
[----:B--2---:R-:W-:-:S04]  /*3d440*/  IMAD.WIDE R166, R234, 0x4, R166 ;  /* 0x00000004eaa67825 */ /* 0x004fc800078e02a6 */
[----:B---3--:R-:W-:-:S04]  /*3d450*/  IMAD.WIDE R174, R234, 0x4, R174 ;  /* 0x00000004eaae7825 */ /* 0x008fc800078e02ae */
[----:B----4-:R-:W-:-:S04]  /*3d460*/  IMAD.WIDE R182, R234, 0x4, R182 ;  /* 0x00000004eab67825 */ /* 0x010fc800078e02b6 */
[----:B------:R-:W-:-:S04]  /*3d470*/  IMAD.WIDE R190, R234, 0x4, R190 ;  /* 0x00000004eabe7825 */ /* 0x000fc800078e02be */
        /* <DEDUP_REMOVED lines=13> */
[C---:B------:R-:W-:Y:S01]  /*3d550*/  IMAD.WIDE R78, R234.reuse, 0x4, R110 ;  /* 0x00000004ea4e7825 */ /* 0x040fe200078e026e */
[----:B------:R-:W-:Y:S03]  /*3d560*/  LDGSTS.E [R245+0x25600], desc[UR32][R62.64], !P2 ;  /* 0x256000003ef57fae */ /* 0x000fe6000d121860 */
[----:B------:R-:W-:-:S04]  /*3d570*/  IMAD.WIDE R14, R234, 0x4, R46 ;  /* 0x00000004ea0e7825 */ /* 0x000fc800078e022e */
[C---:B------:R-:W-:Y:S01]  /*3d580*/  IMAD.WIDE R46, R234.reuse, 0x4, R94 ;  /* 0x00000004ea2e7825 */ /* 0x040fe200078e025e */
[----:B------:R-:W-:Y:S03]  /*3d590*/  LDGSTS.E [R245+0x25680], desc[UR32][R14.64], !P2 ;  /* 0x256800000ef57fae */ /* 0x000fe6000d121860 */
[C---:B------:R-:W-:Y:S01]  /*3d5a0*/  IMAD.WIDE R94, R234.reuse, 0x4, R142 ;  /* 0x00000004ea5e7825 */ /* 0x040fe200078e028e */
[----:B------:R-:W-:Y:S03]  /*3d5b0*/  LDGSTS.E [R245+0x25700], desc[UR32][R30.64], !P2 ;  /* 0x257000001ef57fae */ /* 0x000fe6000d121860 */
[C---:B------:R-:W-:Y:S01]  /*3d5c0*/  IMAD.WIDE R110, R234.reuse, 0x4, R158 ;  /* 0x00000004ea6e7825 */ /* 0x040fe200078e029e */
[----:B------:R-:W-:Y:S03]  /*3d5d0*/  LDGSTS.E [R245+0x25780], desc[UR32][R46.64], !P2 ;  /* 0x257800002ef57fae */ /* 0x000fe6000d121860 */
[C---:B------:R-:W-:Y:S01]  /*3d5e0*/  IMAD.WIDE R142, R234.reuse, 0x4, R230 ;  /* 0x00000004ea8e7825 */ /* 0x040fe200078e02e6 */
[----:B------:R-:W-:Y:S03]  /*3d5f0*/  LDGSTS.E [R245+0x25e00], desc[UR32][R126.64], !P1 ;  /* 0x25e000007ef57fae */ /* 0x000fe6000c921860 */
[----:B------:R-:W-:Y:S01]  /*3d600*/  IMAD.WIDE R158, R234, 0x4, R228 ;  /* 0x00000004ea9e7825 */ /* 0x000fe200078e02e4 */
[----:B------:R-:W-:Y:S04]  /*3d610*/  LDGSTS.E [R245+0x25e80], desc[UR32][R78.64], !P1 ;  /* 0x25e800004ef57fae */ /* 0x000fe8000c921860 */
        /* <DEDUP_REMOVED lines=13> */
[----:B------:R-:W-:Y:S04]  /*3d6f0*/  STL.64 [R1+0x58c8], R62 ;  /* 0x0058c83e01007387 */ /* 0x000fe80000100a00 */
        /* <DEDUP_REMOVED lines=10> */
[----:B------:R-:W0:Y:S04]  /*3d7a0*/  LDGDEPBAR ;  /* 0x00000000000079af */ /* 0x000e280000000000 */
[----:B------:R-:W-:Y:S04]  /*3d7b0*/  STL.64 [R1+0x58f8], R94 ;  /* 0x0058f85e01007387 */ /* 0x000fe80000100a00 */
        /* <DEDUP_REMOVED lines=33> */
[----:B------:R4:W-:Y:S04]  /*3d9d0*/  STL.64 [R1+0x5980], R188 ;  /* 0x005980bc01007387 */ /* 0x0009e80000100a00 */
        /* <DEDUP_REMOVED lines=53> */
[----:B------:R-:W-:Y:S04]  /*3dd30*/  LDGSTS.E [R252+0x1b000], desc[UR32][R26.64], P0 ;  /* 0x1b0000001afc7fae */ /* 0x000fe80008121860 */
[----:B------:R-:W-:Y:S04]  /*3dd40*/  LDGSTS.E [R252+0x1b400], desc[UR32][R10.64], P0 ;  /* 0x1b4000000afc7fae */ /* 0x000fe80008121860 */
[----:B------:R-:W2:Y:S04]  /*3dd50*/  LDL.LU.64 R152, [R1+0xc50] ;  /* 0x000c500001987983 */ /* 0x000ea80000300a00 */
[----:B------:R-:W-:Y:S04]  /*3dd60*/  LDGSTS.E [R252+0x1b800], desc[UR32][R42.64], P0 ;  /* 0x1b8000002afc7fae */ /* 0x000fe80008121860 */
[----:B-1----:R-:W3:Y:S04]  /*3dd70*/  LDL.LU.64 R10, [R1+0xc18] ;  /* 0x000c1800010a7983 */ /* 0x002ee80000300a00 */
[----:B------:R-:W4:Y:S04]  /*3dd80*/  LDL.LU.64 R26, [R1+0xbe0] ;  /* 0x000be000011a7983 */ /* 0x000f280000300a00 */
[----:B------:R-:W4:Y:S04]  /*3dd90*/  LDL.LU.64 R42, [R1+0xba8] ;  /* 0x000ba800012a7983 */ /* 0x000f280000300a00 */
[----:B------:R-:W-:Y:S04]  /*3dda0*/  LDGSTS.E [R252+0x1bc00], desc[UR32][R202.64], P0 ;  /* 0x1bc00000cafc7fae */ /* 0x000fe80008121860 */
[----:B------:R-:W-:Y:S04]  /*3ddb0*/  LDGSTS.E [R252+0x1c000], desc[UR32][R58.64], P0 ;  /* 0x1c0000003afc7fae */ /* 0x000fe80008121860 */
[----:B------:R-:W-:Y:S04]  /*3ddc0*/  LDGSTS.E [R252+0x1c400], desc[UR32][R200.64], P0 ;  /* 0x1c400000c8fc7fae */ /* 0x000fe80008121860 */
        /* <DEDUP_REMOVED lines=9> */
[----:B------:R-:W4:Y:S04]  /*3de60*/  LDL.LU.64 R106, [R1+0xac8] ;  /* 0x000ac800016a7983 */ /* 0x000f280000300a00 */
        /* <DEDUP_REMOVED lines=10> */
[----:B------:R-:W4:Y:S04]  /*3df10*/  LDL.LU.64 R250, [R1+0x9e8] ;  /* 0x0009e80001fa7983 */ /* 0x000f280000300a00 */
[----:B------:R2:W-:Y:S04]  /*3df20*/  LDGSTS.E [R252+0x1fc00], desc[UR32][R104.64], P0 ;  /* 0x1fc0000068fc7fae */ /* 0x0005e80008121860 */
[----:B------:R-:W4:Y:S01]  /*3df30*/  LDL.LU.64 R236, [R1+0x9b0] ;  /* 0x0009b00001ec7983 */ /* 0x000f220000300a00 */
[----:B--2---:R-:W-:-:S03]  /*3df40*/  IMAD.WIDE R104, R235, 0x4, R152 ;  /* 0x00000004eb687825 */ /* 0x004fc600078e0298 */
[----:B------:R-:W2:Y:S04]  /*3df50*/  LDL.LU.64 R152, [R1+0x978] ;  /* 0x0009780001987983 */ /* 0x000ea80000300a00 */
[----:B------:R-:W2:Y:S01]  /*3df60*/  LDL.LU.64 R136, [R1+0x940] ;  /* 0x0009400001887983 */ /* 0x000ea20000300a00 */
[----:B---3--:R-:W-:-:S03]  /*3df70*/  IMAD.WIDE R10, R235, 0x4, R10 ;  /* 0x00000004eb0a7825 */ /* 0x008fc600078e020a */
[----:B------:R1:W-:Y:S01]  /*3df80*/  STL.64 [R1+0xfb8], R104 ;  /* 0x000fb86801007387 */ /* 0x0003e20000100a00 */
[----:B----4-:R-:W-:-:S03]  /*3df90*/  IMAD.WIDE R26, R235, 0x4, R26 ;  /* 0x00000004eb1a7825 */ /* 0x010fc600078e021a */
[----:B------:R-:W3:Y:S04]  /*3dfa0*/  LDL.LU.64 R232, [R1+0x908] ;  /* 0x0009080001e87983 */ /* 0x000ee80000300a00 */
[----:B------:R4:W-:Y:S04]  /*3dfb0*/  STL.64 [R1+0xfd8], R10 ;  /* 0x000fd80a01007387 */ /* 0x0009e80000100a00 */
[----:B------:R4:W-:Y:S04]  /*3dfc0*/  STL.64 [R1+0x1010], R26 ;  /* 0x0010101a01007387 */ /* 0x0009e80000100a00 */
[----:B------:R-:W4:Y:S01]  /*3dfd0*/  LDL.LU.64 R160, [R1+0x8d0] ;  /* 0x0008d00001a07983 */ /* 0x000f220000300a00 */
[----:B------:R-:W-:-:S05]  /*3dfe0*/  IMAD.WIDE R42, R235, 0x4, R42 ;  /* 0x00000004eb2a7825 */ /* 0x000fca00078e022a */
[----:B------:R1:W-:Y:S01]  /*3dff0*/  STL.64 [R1+0x2430], R42 ;  /* 0x0024302a01007387 */ /* 0x0003e20000100a00 */
[----:B------:R-:W-:-:S03]  /*3e000*/  IMAD.WIDE R58, R235, 0x4, R58 ;  /* 0x00000004eb3a7825 */ /* 0x000fc600078e023a */
[----:B------:R-:W3:Y:S04]  /*3e010*/  LDL.LU.64 R200, [R1+0x898] ;  /* 0x0008980001c87983 */ /* 0x000ee80000300a00 */
[----:B------:R1:W-:Y:S01]  /*3e020*/  STL.64 [R1+0x2470], R58 ;  /* 0x0024703a01007387 */ /* 0x0003e20000100a00 */
[----:B------:R-:W-:-:S03]  /*3e030*/  IMAD.WIDE R74, R235, 0x4, R74 ;  /* 0x00000004eb4a7825 */ /* 0x000fc600078e024a */
[----:B------:R-:W3:Y:S04]  /*3e040*/  LDL.LU.64 R198, [R1+0x860] ;  /* 0x0008600001c67983 */ /* 0x000ee80000300a00 */
[----:B------:R1:W-:Y:S01]  /*3e050*/  STL.64 [R1+0x24b0], R74 ;  /* 0x0024b04a01007387 */ /* 0x0003e20000100a00 */
[----:B------:R-:W-:-:S03]  /*3e060*/  IMAD.WIDE R90, R235, 0x4, R90 ;  /* 0x00000004eb5a7825 */ /* 0x000fc600078e025a */
[----:B------:R-:W3:Y:S04]  /*3e070*/  LDL.LU.64 R194, [R1+0x828] ;  /* 0x0008280001c27983 */ /* 0x000ee80000300a00 */
[----:B------:R1:W-:Y:S04]  /*3e080*/  STL.64 [R1+0x24f8], R90 ;  /* 0x0024f85a01007387 */ /* 0x0003e80000100a00 */
[----:B------:R-:W3:Y:S04]  /*3e090*/  LDL.LU.64 R206, [R1+0x7f0] ;  /* 0x0007f00001ce7983 */ /* 0x000ee80000300a00 */
[----:B------:R-:W3:Y:S01]  /*3e0a0*/  LDL.LU.64 R192, [R1+0x7b8] ;  /* 0x0007b80001c07983 */ /* 0x000ee20000300a00 */
[----:B------:R-:W-:-:S05]  /*3e0b0*/  IMAD.WIDE R106, R235, 0x4, R106 ;  /* 0x00000004eb6a7825 */ /* 0x000fca00078e026a */
[----:B------:R1:W-:Y:S04]  /*3e0c0*/  STL.64 [R1+0x2540], R106 ;  /* 0x0025406a01007387 */ /* 0x0003e80000100a00 */
[----:B------:R-:W3:Y:S01]  /*3e0d0*/  LDL.LU.64 R120, [R1+0x780] ;  /* 0x0007800001787983 */ /* 0x000ee20000300a00 */
[----:B------:R-:W-:-:S05]  /*3e0e0*/  IMAD.WIDE R122, R235, 0x4, R122 ;  /* 0x00000004eb7a7825 */ /* 0x000fca00078e027a */
[----:B------:R1:W-:Y:S04]  /*3e0f0*/  STL.64 [R1+0x2598], R122 ;  /* 0x0025987a01007387 */ /* 0x0003e80000100a00 */
[----:B------:R-:W3:Y:S01]  /*3e100*/  LDL.LU.64 R204, [R1+0x748] ;  /* 0x0007480001cc7983 */ /* 0x000ee20000300a00 */
[----:B------:R-:W-:-:S05]  /*3e110*/  IMAD.WIDE R138, R235, 0x4, R138 ;  /* 0x00000004eb8a7825 */ /* 0x000fca00078e028a */
[----:B------:R1:W-:Y:S01]  /*3e120*/  STL.64 [R1+0x25e8], R138 ;  /* 0x0025e88a01007387 */ /* 0x0003e20000100a00 */
[----:B------:R-:W-:-:S04]  /*3e130*/  IMAD.WIDE R154, R235, 0x4, R154 ;  /* 0x00000004eb9a7825 */ /* 0x000fc800078e029a */
[----:B------:R-:W-:-:S04]  /*3e140*/  IMAD.WIDE R250, R235, 0x4, R250 ;  /* 0x00000004ebfa7825 */ /* 0x000fc800078e02fa */
[----:B------:R-:W-:-:S04]  /*3e150*/  IMAD.WIDE R240, R235, 0x4, R236 ;  /* 0x00000004ebf07825 */ /* 0x000fc800078e02ec */
[C---:B--2---:R-:W-:Y:S02]  /*3e160*/  IMAD.WIDE R238, R235.reuse, 0x4, R152 ;  /* 0x00000004ebee7825 */ /* 0x044fe400078e0298 */
[----:B------:R-:W2:Y:S02]  /*3e170*/  LDL.LU.64 R152, [R1+0x710] ;  /* 0x0007100001987983 */ /* 0x000ea40000300a00 */
[C---:B------:R-:W-:Y:S02]  /*3e180*/  IMAD.WIDE R236, R235.reuse, 0x4, R136 ;  /* 0x00000004ebec7825 */ /* 0x040fe400078e0288 */
[----:B------:R1:W-:Y:S04]  /*3e190*/  STL.64 [R1+0x2628], R154 ;  /* 0x0026289a01007387 */ /* 0x0003e80000100a00 */
[----:B------:R-:W2:Y:S04]  /*3e1a0*/  LDL.LU.64 R136, [R1+0x6d8] ;  /* 0x0006d80001887983 */ /* 0x000ea80000300a00 */
[----:B------:R-:W-:Y:S04]  /*3e1b0*/  STL.64 [R1+0x2670], R250 ;  /* 0x002670fa01007387 */ /* 0x000fe80000100a00 */
[----:B------:R-:W2:Y:S04]  /*3e1c0*/  LDL.LU.64 R202, [R1+0x6a0] ;  /* 0x0006a00001ca7983 */ /* 0x000ea80000300a00 */
[----:B------:R-:W2:Y:S01]  /*3e1d0*/  LDL.LU.64 R196, [R1+0x668] ;  /* 0x0006680001c47983 */ /* 0x000ea20000300a00 */
[----:B----4-:R-:W-:-:S03]  /*3e1e0*/  IMAD.WIDE R230, R235, 0x4, R160 ;  /* 0x00000004ebe67825 */ /* 0x010fc600078e02a0 */
[----:B------:R-:W-:Y:S04]  /*3e1f0*/  STL.64 [R1+0x26b8], R240 ;  /* 0x0026b8f001007387 */ /* 0x000fe80000100a00 */
[----:B------:R-:W4:Y:S01]  /*3e200*/  LDL.LU.64 R160, [R1+0x630] ;  /* 0x0006300001a07983 */ /* 0x000f220000300a00 */
[----:B---3--:R-:W-:-:S03]  /*3e210*/  IMAD.WIDE R232, R235, 0x4, R232 ;  /* 0x00000004ebe87825 */ /* 0x008fc600078e02e8 */
[----:B------:R-:W-:Y:S01]  /*3e220*/  STL.64 [R1+0x2700], R238 ;  /* 0x002700ee01007387 */ /* 0x000fe20000100a00 */
[----:B------:R-:W-:-:S03]  /*3e230*/  IMAD.WIDE R228, R235, 0x4, R200 ;  /* 0x00000004ebe47825 */ /* 0x000fc600078e02c8 */
[----:B------:R-:W3:Y:S04]  /*3e240*/  LDL.LU.64 R200, [R1+0x5f8] ;  /* 0x0005f80001c87983 */ /* 0x000ee80000300a00 */
        /* <DEDUP_REMOVED lines=8> */
[----:B------:R-:W-:Y:S01]  /*3e2d0*/  STL.64 [R1+0x2830], R228 ;  /* 0x002830e401007387 */ /* 0x000fe20000100a00 */
[----:B------:R-:W-:-:S03]  /*3e2e0*/  IMAD.WIDE R220, R235, 0x4, R192 ;  /* 0x00000004ebdc7825 */ /* 0x000fc600078e02c0 */
[----:B------:R-:W3:Y:S04]  /*3e2f0*/  LDL.LU.64 R192, [R1+0x550] ;  /* 0x0005500001c07983 */ /* 0x000ee80000300a00 */
[----:B------:R-:W-:Y:S01]  /*3e300*/  STL.64 [R1+0x2880], R226 ;  /* 0x002880e201007387 */ /* 0x000fe20000100a00 */
[----:B------:R-:W-:-:S03]  /*3e310*/  IMAD.WIDE R218, R235, 0x4, R120 ;  /* 0x00000004ebda7825 */ /* 0x000fc600078e0278 */
[----:B------:R-:W3:Y:S04]  /*3e320*/  LDL.LU.64 R120, [R1+0x510] ;  /* 0x0005100001787983 */ /* 0x000ee80000300a00 */
[----:B------:R-:W-:Y:S04]  /*3e330*/  STL.64 [R1+0x28b8], R224 ;  /* 0x0028b8e001007387 */ /* 0x000fe80000100a00 */
[----:B------:R-:W-:Y:S01]  /*3e340*/  STL.64 [R1+0x28f0], R222 ;  /* 0x0028f0de01007387 */ /* 0x000fe20000100a00 */
[----:B------:R-:W-:-:S04]  /*3e350*/  IMAD.WIDE R216, R235, 0x4, R204 ;  /* 0x00000004ebd87825 */ /* 0x000fc800078e02cc */
[C---:B--2---:R-:W-:Y:S02]  /*3e360*/  IMAD.WIDE R214, R235.reuse, 0x4, R152 ;  /* 0x00000004ebd67825 */ /* 0x044fe400078e0298 */
[----:B------:R-:W2:Y:S04]  /*3e370*/  LDL.LU.64 R152, [R1+0x4d8] ;  /* 0x0004d80001987983 */ /* 0x000ea80000300a00 */
[----:B------:R-:W-:Y:S01]  /*3e380*/  STL.64 [R1+0x2958], R220 ;  /* 0x002958dc01007387 */ /* 0x000fe20000100a00 */
[----:B------:R-:W-:-:S03]  /*3e390*/  IMAD.WIDE R212, R235, 0x4, R136 ;  /* 0x00000004ebd47825 */ /* 0x000fc600078e0288 */
[----:B------:R-:W2:Y:S04]  /*3e3a0*/  LDL.LU.64 R136, [R1+0x498] ;  /* 0x0004980001887983 */ /* 0x000ea80000300a00 */
[----:B------:R-:W-:Y:S04]  /*3e3b0*/  STL.64 [R1+0x2988], R218 ;  /* 0x002988da01007387 */ /* 0x000fe80000100a00 */
[----:B------:R-:W-:Y:S01]  /*3e3c0*/  STL.64 [R1+0x2a28], R216 ;  /* 0x002a28d801007387 */ /* 0x000fe20000100a00 */
[----:B------:R-:W-:-:S03]  /*3e3d0*/  IMAD.WIDE R208, R235, 0x4, R196 ;  /* 0x00000004ebd07825 */ /* 0x000fc600078e02c4 */
[----:B------:R-:W2:Y:S04]  /*3e3e0*/  LDL.LU.64 R196, [R1+0x458] ;  /* 0x0004580001c47983 */ /* 0x000ea80000300a00 */
[----:B------:R-:W-:Y:S01]  /*3e3f0*/  STL.64 [R1+0x2a58], R214 ;  /* 0x002a58d601007387 */ /* 0x000fe20000100a00 */
[----:B----4-:R-:W-:-:S03]  /*3e400*/  IMAD.WIDE R206, R235, 0x4, R160 ;  /* 0x00000004ebce7825 */ /* 0x010fc600078e02a0 */
[----:B------:R-:W4:Y:S01]  /*3e410*/  LDL.LU.64 R160, [R1+0x418] ;  /* 0x0004180001a07983 */ /* 0x000f220000300a00 */
[----:B------:R-:W-:-:S03]  /*3e420*/  IMAD.WIDE R210, R235, 0x4, R202 ;  /* 0x00000004ebd27825 */ /* 0x000fc600078e02ca */
[----:B------:R-:W-:Y:S04]  /*3e430*/  STL.64 [R1+0x2aa8], R212 ;  /* 0x002aa8d401007387 */ /* 0x000fe80000100a00 */
[----:B------:R-:W-:Y:S01]  /*3e440*/  STL.64 [R1+0x2b60], R210 ;  /* 0x002b60d201007387 */ /* 0x000fe20000100a00 */
[----:B---3--:R-:W-:-:S03]  /*3e450*/  IMAD.WIDE R204, R235, 0x4, R200 ;  /* 0x00000004ebcc7825 */ /* 0x008fc600078e02c8 */
[----:B------:R-:W3:Y:S04]  /*3e460*/  LDL.LU.64 R158, [R1+0x3d8] ;  /* 0x0003d800019e7983 */ /* 0x000ee80000300a00 */
[----:B------:R-:W3:Y:S04]  /*3e470*/  LDL.LU.64 R142, [R1+0x398] ;  /* 0x00039800018e7983 */ /* 0x000ee80000300a00 */
[----:B------:R-:W-:Y:S01]  /*3e480*/  STL.64 [R1+0x2b88], R208 ;  /* 0x002b88d001007387 */ /* 0x000fe20000100a00 */
[----:B------:R-:W-:-:S03]  /*3e490*/  IMAD.WIDE R202, R235, 0x4, R198 ;  /* 0x00000004ebca7825 */ /* 0x000fc600078e02c6 */
[----:B------:R-:W3:Y:S04]  /*3e4a0*/  LDL.LU.64 R166, [R1+0x358] ;  /* 0x0003580001a67983 */ /* 0x000ee80000300a00 */
[----:B------:R-:W3:Y:S04]  /*3e4b0*/  LDL.LU.64 R110, [R1+0x318] ;  /* 0x00031800016e7983 */ /* 0x000ee80000300a00 */
[----:B------:R-:W-:Y:S01]  /*3e4c0*/  STL.64 [R1+0x2c58], R206 ;  /* 0x002c58ce01007387 */ /* 0x000fe20000100a00 */
[----:B------:R-:W-:-:S03]  /*3e4d0*/  IMAD.WIDE R200, R235, 0x4, R194 ;  /* 0x00000004ebc87825 */ /* 0x000fc600078e02c2 */
[----:B------:R-:W3:Y:S01]  /*3e4e0*/  LDL.LU.64 R94, [R1+0x2d8] ;  /* 0x0002d800015e7983 */ /* 0x000ee20000300a00 */
[----:B------:R-:W-:-:S03]  /*3e4f0*/  IMAD.WIDE R198, R235, 0x4, R192 ;  /* 0x00000004ebc67825 */ /* 0x000fc600078e02c0 */
[----:B------:R-:W3:Y:S04]  /*3e500*/  LDL.LU.64 R78, [R1+0x298] ;  /* 0x00029800014e7983 */ /* 0x000ee80000300a00 */
[----:B------:R-:W-:Y:S01]  /*3e510*/  STL.64 [R1+0x2c68], R204 ;  /* 0x002c68cc01007387 */ /* 0x000fe20000100a00 */
[----:B------:R-:W-:-:S03]  /*3e520*/  IMAD.WIDE R194, R235, 0x4, R120 ;  /* 0x00000004ebc27825 */ /* 0x000fc600078e0278 */
[----:B------:R-:W3:Y:S04]  /*3e530*/  LDL.LU.64 R126, [R1+0x258] ;  /* 0x00025800017e7983 */ /* 0x000ee80000300a00 */
[----:B------:R-:W3:Y:S04]  /*3e540*/  LDL.LU.64 R46, [R1+0x218] ;  /* 0x00021800012e7983 */ /* 0x000ee80000300a00 */
[----:B------:R-:W-:Y:S01]  /*3e550*/  STL.64 [R1+0x2c80], R202 ;  /* 0x002c80ca01007387 */ /* 0x000fe20000100a00 */
[----:B--2---:R-:W-:-:S03]  /*3e560*/  IMAD.WIDE R192, R235, 0x4, R152 ;  /* 0x00000004ebc07825 */ /* 0x004fc600078e0298 */
[----:B------:R-:W2:Y:S04]  /*3e570*/  LDL.LU.64 R152, [R1+0x1d8] ;  /* 0x0001d80001987983 */ /* 0x000ea80000300a00 */
[----:B------:R-:W2:Y:S01]  /*3e580*/  LDL.LU.64 R120, [R1+0x198] ;  /* 0x0001980001787983 */ /* 0x000ea20000300a00 */
[----:B------:R-:W-:-:S03]  /*3e590*/  IMAD.WIDE R190, R235, 0x4, R136 ;  /* 0x00000004ebbe7825 */ /* 0x000fc600078e0288 */
[----:B------:R-:W-:Y:S04]  /*3e5a0*/  STL.64 [R1+0x2c90], R200 ;  /* 0x002c90c801007387 */ /* 0x000fe80000100a00 */
[----:B------:R-:W2:Y:S04]  /*3e5b0*/  LDL.LU.64 R136, [R1+0x158] ;  /* 0x0001580001887983 */ /* 0x000ea80000300a00 */
[----:B------:R-:W2:Y:S04]  /*3e5c0*/  LDL.LU.64 R30, [R1+0x118] ;  /* 0x00011800011e7983 */ /* 0x000ea80000300a00 */
[----:B------:R-:W-:Y:S01]  /*3e5d0*/  STL.64 [R1+0x2ca8], R198 ;  /* 0x002ca8c601007387 */ /* 0x000fe20000100a00 */
[----:B------:R-:W-:-:S03]  /*3e5e0*/  IMAD.WIDE R188, R235, 0x4, R196 ;  /* 0x00000004ebbc7825 */ /* 0x000fc600078e02c4 */
[----:B------:R-:W2:Y:S01]  /*3e5f0*/  LDL.LU.64 R14, [R1+0xd8] ;  /* 0x0000d800010e7983 */ /* 0x000ea20000300a00 */
[----:B----4-:R-:W-:-:S03]  /*3e600*/  IMAD.WIDE R186, R235, 0x4, R160 ;  /* 0x00000004ebba7825 */ /* 0x010fc600078e02a0 */
[----:B------:R-:W4:Y:S04]  /*3e610*/  LDL.LU.64 R62, [R1+0x98] ;  /* 0x00009800013e7983 */ /* 0x000f280000300a00 */
[----:B------:R1:W-:Y:S04]  /*3e620*/  STL.64 [R1+0x2d60], R194 ;  /* 0x002d60c201007387 */ /* 0x0003e80000100a00 */
[----:B------:R-:W4:Y:S04]  /*3e630*/  LDL.LU.64 R160, [R1+0x58] ;  /* 0x0000580001a07983 */ /* 0x000f280000300a00 */
[----:B------:R-:W2:Y:S01]  /*3e640*/  LDL.LU.64 R196, [R1+0x8] ;  /* 0x0000080001c47983 */ /* 0x000ea20000300a00 */
[----:B---3--:R-:W-:-:S03]  /*3e650*/  IMAD.WIDE R184, R235, 0x4, R158 ;  /* 0x00000004ebb87825 */ /* 0x008fc600078e029e */
[----:B------:R3:W-:Y:S01]  /*3e660*/  STL.64 [R1+0x2d68], R192 ;  /* 0x002d68c001007387 */ /* 0x0007e20000100a00 */
[----:B------:R-:W-:-:S03]  /*3e670*/  IMAD.WIDE R182, R235, 0x4, R142 ;  /* 0x00000004ebb67825 */ /* 0x000fc600078e028e */
[----:B------:R-:W-:Y:S01]  /*3e680*/  STL.64 [R1+0x2d78], R190 ;  /* 0x002d78be01007387 */ /* 0x000fe20000100a00 */
[----:B------:R-:W-:-:S03]  /*3e690*/  IMAD.WIDE R180, R235, 0x4, R166 ;  /* 0x00000004ebb47825 */ /* 0x000fc600078e02a6 */
[----:B------:R-:W-:Y:S01]  /*3e6a0*/  STL.64 [R1+0x2d80], R188 ;  /* 0x002d80bc01007387 */ /* 0x000fe20000100a00 */
[----:B------:R-:W-:-:S03]  /*3e6b0*/  IMAD.WIDE R178, R235, 0x4, R110 ;  /* 0x00000004ebb27825 */ /* 0x000fc600078e026e */
[----:B------:R-:W-:Y:S04]  /*3e6c0*/  STL.64 [R1+0x2d90], R186 ;  /* 0x002d90ba01007387 */ /* 0x000fe80000100a00 */
        /* <DEDUP_REMOVED lines=10> */
[----:B------:R-:W-:Y:S04]  /*3e770*/  STL.64 [R1+0x2f30], R172 ;  /* 0x002f30ac01007387 */ /* 0x000fe80000100a00 */
[----:B------:R-:W-:Y:S01]  /*3e780*/  STL.64 [R1+0x2f28], R170 ;  /* 0x002f28aa01007387 */ /* 0x000fe20000100a00 */
[----:B------:R-:W-:-:S04]  /*3e790*/  IMAD.WIDE R142, R235, 0x4, R156 ;  /* 0x00000004eb8e7825 */ /* 0x000fc800078e029c */
[----:B------:R-:W-:-:S04]  /*3e7a0*/  IMAD.WIDE R126, R235, 0x4, R140 ;  /* 0x00000004eb7e7825 */ /* 0x000fc800078e028c */
[----:B------:R-:W-:-:S04]  /*3e7b0*/  IMAD.WIDE R110, R235, 0x4, R124 ;  /* 0x00000004eb6e7825 */ /* 0x000fc800078e027c */
[----:B------:R-:W-:-:S04]  /*3e7c0*/  IMAD.WIDE R94, R235, 0x4, R108 ;  /* 0x00000004eb5e7825 */ /* 0x000fc800078e026c */
[----:B------:R-:W-:-:S04]  /*3e7d0*/  IMAD.WIDE R78, R235, 0x4, R92 ;  /* 0x00000004eb4e7825 */ /* 0x000fc800078e025c */
[----:B------:R-:W-:-:S04]  /*3e7e0*/  IMAD.WIDE R46, R235, 0x4, R60 ;  /* 0x00000004eb2e7825 */ /* 0x000fc800078e023c */
[----:B------:R-:W-:-:S04]  /*3e7f0*/  IMAD.WIDE R12, R235, 0x4, R12 ;  /* 0x00000004eb0c7825 */ /* 0x000fc800078e020c */
[C---:B--2---:R-:W-:Y:S02]  /*3e800*/  IMAD.WIDE R158, R235.reuse, 0x4, R196 ;  /* 0x00000004eb9e7825 */ /* 0x044fe400078e02c4 */
[----:B------:R-:W2:Y:S02]  /*3e810*/  S2R R197, SR_TID.X ;  /* 0x0000000000c57919 */ /* 0x000ea40000002100 */
[----:B------:R-:W-:-:S04]  /*3e820*/  IMAD.WIDE R152, R235, 0x4, R152 ;  /* 0x00000004eb987825 */ /* 0x000fc800078e0298 */
[C---:B------:R-:W-:Y:S01]  /*3e830*/  IMAD.WIDE R120, R235.reuse, 0x4, R120 ;  /* 0x00000004eb787825 */ /* 0x040fe200078e0278 */
[----:B------:R-:W-:Y:S03]  /*3e840*/  STL.64 [R1+0x2f20], R152 ;  /* 0x002f209801007387 */ /* 0x000fe60000100a00 */
[----:B------:R-:W-:Y:S01]  /*3e850*/  IMAD.WIDE R136, R235, 0x4, R136 ;  /* 0x00000004eb887825 */ /* 0x000fe200078e0288 */
[----:B--2---:R-:W-:-:S05]  /*3e860*/  LOP3.LUT R197, R197, 0x1f, RZ, 0xc0, !PT ;  /* 0x0000001fc5c57812 */ /* 0x004fca00078ec0ff */
[----:B------:R-:W-:-:S05]  /*3e870*/  IMAD.SHL.U32 R197, R197, 0x4, RZ ;  /* 0x00000004c5c57824 */ /* 0x000fca00078e00ff */
[----:B------:R-:W-:-:S05]  /*3e880*/  LOP3.LUT R197, R197, 0x10, RZ, 0x3c, !PT ;  /* 0x00000010c5c57812 */ /* 0x000fca00078e3cff */
[----:B------:R-:W-:Y:S02]  /*3e890*/  VIADD R197, R197, UR4 ;  /* 0x00000004c5c57c36 */ /* 0x000fe40008000000 */
[----:B------:R-:W-:-:S03]  /*3e8a0*/  IMAD.WIDE R168, R235, 0x4, R30 ;  /* 0x00000004eba87825 */ /* 0x000fc600078e021e */
[----:B------:R-:W-:Y:S01]  /*3e8b0*/  LDGSTS.E [R197+0x10080], desc[UR32][R104.64], P0 ;  /* 0x1008000068c57fae */ /* 0x000fe20008121860 */
[----:B------:R-:W-:-:S03]  /*3e8c0*/  IMAD.WIDE R166, R235, 0x4, R14 ;  /* 0x00000004eba67825 */ /* 0x000fc600078e020e */
[----:B------:R-:W-:Y:S01]  /*3e8d0*/  LDGSTS.E [R197+0x10480], desc[UR32][R10.64], P0 ;  /* 0x104800000ac57fae */ /* 0x000fe20008121860 */
[----:B----4-:R-:W-:-:S03]  /*3e8e0*/  IMAD.WIDE R164, R235, 0x4, R62 ;  /* 0x00000004eba47825 */ /* 0x010fc600078e023e */
[----:B------:R-:W-:Y:S01]  /*3e8f0*/  LDGSTS.E [R197+0x10880], desc[UR32][R26.64], P0 ;  /* 0x108800001ac57fae */ /* 0x000fe20008121860 */
[----:B------:R-:W-:-:S03]  /*3e900*/  IMAD.WIDE R160, R235, 0x4, R160 ;  /* 0x00000004eba07825 */ /* 0x000fc600078e02a0 */
[----:B------:R-:W-:Y:S04]  /*3e910*/  LDGSTS.E [R197+0x10c80], desc[UR32][R42.64], P0 ;  /* 0x10c800002ac57fae */ /* 0x000fe80008121860 */
[----:B------:R-:W-:Y:S04]  /*3e920*/  LDGSTS.E [R197+0x11080], desc[UR32][R58.64], P0 ;  /* 0x110800003ac57fae */ /* 0x000fe80008121860 */
[----:B------:R-:W-:Y:S04]  /*3e930*/  LDGSTS.E [R197+0x11480], desc[UR32][R74.64], P0 ;  /* 0x114800004ac57fae */ /* 0x000fe80008121860 */
[----:B------:R2:W-:Y:S04]  /*3e940*/  STL.64 [R1+0x2f18], R120 ;  /* 0x002f187801007387 */ /* 0x0005e80000100a00 */
[----:B------:R-:W-:Y:S04]  /*3e950*/  LDGSTS.E [R197+0x11880], desc[UR32][R90.64], P0 ;  /* 0x118800005ac57fae */ /* 0x000fe80008121860 */
[----:B------:R4:W-:Y:S04]  /*3e960*/  STL.64 [R1+0x2f10], R136 ;  /* 0x002f108801007387 */ /* 0x0009e80000100a00 */
[----:B------:R-:W-:Y:S04]  /*3e970*/  LDGSTS.E [R197+0x11c80], desc[UR32][R106.64], P0 ;  /* 0x11c800006ac57fae */ /* 0x000fe80008121860 */
[----:B------:R-:W-:Y:S04]  /*3e980*/  STL.64 [R1+0x2f08], R168 ;  /* 0x002f08a801007387 */ /* 0x000fe80000100a00 */
[----:B------:R-:W-:Y:S04]  /*3e990*/  LDGSTS.E [R197+0x12080], desc[UR32][R122.64], P0 ;  /* 0x120800007ac57fae */ /* 0x000fe80008121860 */
[----:B------:R-:W-:Y:S04]  /*3e9a0*/  STL.64 [R1+0x2f00], R166 ;  /* 0x002f00a601007387 */ /* 0x000fe80000100a00 */
[----:B------:R-:W-:Y:S01]  /*3e9b0*/  LDGSTS.E [R197+0x12480], desc[UR32][R138.64], P0 ;  /* 0x124800008ac57fae */ /* 0x000fe20008121860 */
[----:B------:R-:W-:-:S03]  /*3e9c0*/  IMAD.WIDE R62, R235, 0x4, R76 ;  /* 0x00000004eb3e7825 */ /* 0x000fc600078e024c */
[----:B------:R-:W-:Y:S04]  /*3e9d0*/  STL.64 [R1+0x2ef8], R164 ;  /* 0x002ef8a401007387 */ /* 0x000fe80000100a00 */
[----:B------:R-:W-:Y:S04]  /*3e9e0*/  LDGSTS.E [R197+0x12880], desc[UR32][R154.64], P0 ;  /* 0x128800009ac57fae */ /* 0x000fe80008121860 */
[----:B------:R4:W-:Y:S04]  /*3e9f0*/  STL.64 [R1+0x2ef0], R160 ;  /* 0x002ef0a001007387 */ /* 0x0009e80000100a00 */
[----:B------:R-:W-:Y:S04]  /*3ea00*/  LDGSTS.E [R197+0x12c80], desc[UR32][R250.64], P0 ;  /* 0x12c80000fac57fae */ /* 0x000fe80008121860 */
[----:B------:R-:W-:Y:S04]  /*3ea10*/  STL.64 [R1+0x2ee8], R158 ;  /* 0x002ee89e01007387 */ /* 0x000fe80000100a00 */
[----:B------:R-:W-:Y:S01]  /*3ea20*/  LDGSTS.E [R197+0x13080], desc[UR32][R240.64], P0 ;  /* 0x13080000f0c57fae */ /* 0x000fe20008121860 */
[----:B------:R-:W-:-:S03]  /*3ea30*/  IMAD.WIDE R30, R235, 0x4, R44 ;  /* 0x00000004eb1e7825 */ /* 0x000fc600078e022c */
[----:B------:R-:W-:Y:S04]  /*3ea40*/  STL.64 [R1+0x2ee0], R142 ;  /* 0x002ee08e01007387 */ /* 0x000fe80000100a00 */
[----:B------:R-:W-:Y:S04]  /*3ea50*/  LDGSTS.E [R197+0x13480], desc[UR32][R238.64], P0 ;  /* 0x13480000eec57fae */ /* 0x000fe80008121860 */
[----:B------:R-:W-:Y:S04]  /*3ea60*/  STL.64 [R1+0x2ed8], R126 ;  /* 0x002ed87e01007387 */ /* 0x000fe80000100a00 */
[----:B------:R-:W-:Y:S01]  /*3ea70*/  LDGSTS.E [R197+0x13880], desc[UR32][R236.64], P0 ;  /* 0x13880000ecc57fae */ /* 0x000fe20008121860 */
[----:B------:R-:W-:-:S03]  /*3ea80*/  IMAD.WIDE R14, R235, 0x4, R28 ;  /* 0x00000004eb0e7825 */ /* 0x000fc600078e021c */
        /* <DEDUP_REMOVED lines=9> */
[----:B------:R-:W-:Y:S04]  /*3eb20*/  LDGSTS.E [R197+0x14c80], desc[UR32][R224.64], P0 ;  /* 0x14c80000e0c57fae */ /* 0x000fe80008121860 */
[----:B-1----:R-:W4:Y:S04]  /*3eb30*/  LDL.LU.64 R104, [R1+0x5a00] ;  /* 0x005a000001687983 */ /* 0x002f280000300a00 */
[----:B------:R-:W-:Y:S04]  /*3eb40*/  LDGSTS.E [R197+0x15080], desc[UR32][R222.64], P0 ;  /* 0x15080000dec57fae */ /* 0x000fe80008121860 */
[----:B------:R1:W-:Y:S04]  /*3eb50*/  STL.64 [R1+0x2ea8], R30 ;  /* 0x002ea81e01007387 */ /* 0x0003e80000100a00 */
[----:B------:R-:W-:Y:S04]  /*3eb60*/  LDGSTS.E [R197+0x15480], desc[UR32][R220.64], P0 ;  /* 0x15480000dcc57fae */ /* 0x000fe80008121860 */
[----:B------:R-:W4:Y:S04]  /*3eb70*/  LDL.LU.64 R10, [R1+0x59f8] ;  /* 0x0059f800010a7983 */ /* 0x000f280000300a00 */
        /* <DEDUP_REMOVED lines=14> */
[----:B------:R1:W-:Y:S04]  /*3ec60*/  LDGSTS.E [R197+0x17480], desc[UR32][R204.64], P0 ;  /* 0x17480000ccc57fae */ /* 0x0003e80008121860 */
        /* <DEDUP_REMOVED lines=10> */
[----:B------:R-:W1:Y:S04]  /*3ed10*/  LDL.LU.64 R194, [R1+0xc48] ;  /* 0x000c480001c27983 */ /* 0x000e680000300a00 */
[----:B---3--:R-:W3:Y:S04]  /*3ed20*/  LDL.LU.64 R192, [R1+0xc10] ;  /* 0x000c100001c07983 */ /* 0x008ee80000300a00 */
        /* <DEDUP_REMOVED lines=12> */
[----:B------:R-:W3:Y:S04]  /*3edf0*/  LDL.LU.64 R232, [R1+0xbd8] ;  /* 0x000bd80001e87983 */ /* 0x000ee80000300a00 */
[----:B------:R3:W-:Y:S04]  /*3ee00*/  LDGSTS.E [R197+0x1c080], desc[UR32][R136.64], P0 ;  /* 0x1c08000088c57fae */ /* 0x0007e80008121860 */
[----:B--2---:R-:W2:Y:S04]  /*3ee10*/  LDL.LU.64 R120, [R1+0xba0] ;  /* 0x000ba00001787983 */ /* 0x004ea80000300a00 */
[----:B------:R-:W-:Y:S04]  /*3ee20*/  LDGSTS.E [R197+0x1c480], desc[UR32][R168.64], P0 ;  /* 0x1c480000a8c57fae */ /* 0x000fe80008121860 */
[----:B----4-:R-:W4:Y:S04]  /*3ee30*/  LDL.LU.64 R136, [R1+0xb68] ;  /* 0x000b680001887983 */ /* 0x010f280000300a00 */
[----:B------:R-:W4:Y:S04]  /*3ee40*/  LDL.LU.64 R152, [R1+0xb30] ;  /* 0x000b300001987983 */ /* 0x000f280000300a00 */
        /* <DEDUP_REMOVED lines=20> */
[----:B------:R4:W-:Y:S04]  /*3ef90*/  LDGSTS.E [R197+0x1fc80], desc[UR32][R12.64], P0 ;  /* 0x1fc800000cc57fae */ /* 0x0009e80008121860 */
[----:B------:R-:W4:Y:S01]  /*3efa0*/  LDL.LU.64 R196, [R1+0x970] ;  /* 0x0009700001c47983 */ /* 0x000f220000300a00 */
[----:B-1----:R-:W-:-:S03]  /*3efb0*/  IMAD.WIDE R204, R235, 0x4, R194 ;  /* 0x00000004ebcc7825 */ /* 0x002fc600078e02c2 */
[----:B------:R-:W4:Y:S01]  /*3efc0*/  LDL.LU.64 R194, [R1+0x938] ;  /* 0x0009380001c27983 */ /* 0x000f220000300a00 */
[----:B---3--:R-:W-:-:S03]  /*3efd0*/  IMAD.WIDE R216, R235, 0x4, R192 ;  /* 0x00000004ebd87825 */ /* 0x008fc600078e02c0 */
[----:B------:R-:W3:Y:S04]  /*3efe0*/  LDL.LU.64 R192, [R1+0x900] ;  /* 0x0009000001c07983 */ /* 0x000ee80000300a00 */
[----:B------:R-:W3:Y:S04]  /*3eff0*/  LDL.LU.64 R214, [R1+0x8c8] ;  /* 0x0008c80001d67983 */ /* 0x000ee80000300a00 */
[----:B------:R-:W-:Y:S04]  /*3f000*/  LDGSTS.E [R0+0x10100], desc[UR32][R204.64], P0 ;  /* 0x10100000cc007fae */ /* 0x000fe80008121860 */
[----:B------:R-:W-:Y:S01]  /*3f010*/  LDGSTS.E [R0+0x10500], desc[UR32][R216.64], P0 ;  /* 0x10500000d8007fae */ /* 0x000fe20008121860 */
[----:B--2---:R-:W-:-:S05]  /*3f020*/  IMAD.WIDE R120, R235, 0x4, R120 ;  /* 0x00000004eb787825 */ /* 0x004fca00078e0278 */
[----:B------:R1:W-:Y:S01]  /*3f030*/  STL.64 [R1+0x8], R120 ;  /* 0x0000087801007387 */ /* 0x0003e20000100a00 */
[----:B----4-:R-:W-:-:S03]  /*3f040*/  IMAD.WIDE R136, R235, 0x4, R136 ;  /* 0x00000004eb887825 */ /* 0x010fc600078e0288 */
[----:B------:R-:W2:Y:S01]  /*3f050*/  LDL.LU.64 R212, [R1+0x890] ;  /* 0x0008900001d47983 */ /* 0x000ea20000300a00 */
[----:B------:R-:W-:-:S03]  /*3f060*/  IMAD.WIDE R152, R235, 0x4, R152 ;  /* 0x00000004eb987825 */ /* 0x000fc600078e0298 */
[----:B------:R4:W-:Y:S01]  /*3f070*/  STL.64 [R1+0xfb0], R136 ;  /* 0x000fb08801007387 */ /* 0x0009e20000100a00 */
[----:B------:R-:W-:-:S03]  /*3f080*/  IMAD.WIDE R250, R235, 0x4, R250 ;  /* 0x00000004ebfa7825 */ /* 0x000fc600078e02fa */
[----:B------:R-:W4:Y:S04]  /*3f090*/  LDL.LU.64 R210, [R1+0x858] ;  /* 0x0008580001d27983 */ /* 0x000f280000300a00 */
[----:B------:R1:W-:Y:S01]  /*3f0a0*/  STL.64 [R1+0xfc8], R152 ;  /* 0x000fc89801007387 */ /* 0x0003e20000100a00 */
[----:B------:R-:W-:-:S03]  /*3f0b0*/  IMAD.WIDE R228, R235, 0x4, R232 ;  /* 0x00000004ebe47825 */ /* 0x000fc600078e02e8 */
[----:B------:R-:W4:Y:S01]  /*3f0c0*/  LDL.LU.64 R208, [R1+0x820] ;  /* 0x0008200001d07983 */ /* 0x000f220000300a00 */
[----:B------:R-:W-:-:S03]  /*3f0d0*/  IMAD.WIDE R240, R235, 0x4, R240 ;  /* 0x00000004ebf07825 */ /* 0x000fc600078e02f0 */
[----:B------:R1:W-:Y:S04]  /*3f0e0*/  STL.64 [R1+0x1000], R250 ;  /* 0x001000fa01007387 */ /* 0x0003e80000100a00 */
[----:B------:R-:W4:Y:S01]  /*3f0f0*/  LDL.LU.64 R206, [R1+0x7e8] ;  /* 0x0007e80001ce7983 */ /* 0x000f220000300a00 */
[----:B------:R-:W-:-:S03]  /*3f100*/  IMAD.WIDE R238, R235, 0x4, R238 ;  /* 0x00000004ebee7825 */ /* 0x000fc600078e02ee */
[----:B------:R-:W-:Y:S01]  /*3f110*/  LDGSTS.E [R0+0x10900], desc[UR32][R228.64], P0 ;  /* 0x10900000e4007fae */ /* 0x000fe20008121860 */
[----:B------:R-:W-:-:S03]  /*3f120*/  IMAD.WIDE R236, R235, 0x4, R236 ;  /* 0x00000004ebec7825 */ /* 0x000fc600078e02ec */
[----:B------:R-:W-:Y:S04]  /*3f130*/  LDGSTS.E [R0+0x10d00], desc[UR32][R120.64], P0 ;  /* 0x10d0000078007fae */ /* 0x000fe80008121860 */
[----:B------:R-:W-:Y:S01]  /*3f140*/  LDGSTS.E [R0+0x11100], desc[UR32][R136.64], P0 ;  /* 0x1110000088007fae */ /* 0x000fe20008121860 */
[----:B------:R-:W-:-:S03]  /*3f150*/  IMAD.WIDE R232, R235, 0x4, R160 ;  /* 0x00000004ebe87825 */ /* 0x000fc600078e02a0 */
[----:B------:R-:W-:Y:S04]  /*3f160*/  LDGSTS.E [R0+0x11500], desc[UR32][R152.64], P0 ;  /* 0x1150000098007fae */ /* 0x000fe80008121860 */
[----:B------:R-:W4:Y:S04]  /*3f170*/  LDL.LU.64 R160, [R1+0x7b0] ;  /* 0x0007b00001a07983 */ /* 0x000f280000300a00 */
[----:B------:R-:W-:Y:S04]  /*3f180*/  STL.64 [R1+0x2420], R240 ;  /* 0x002420f001007387 */ /* 0x000fe80000100a00 */
[----:B------:R-:W4:Y:S04]  /*3f190*/  LDL.LU.64 R202, [R1+0x778] ;  /* 0x0007780001ca7983 */ /* 0x000f280000300a00 */
[----:B------:R-:W-:Y:S04]  /*3f1a0*/  STL.64 [R1+0x2460], R238 ;  /* 0x002460ee01007387 */ /* 0x000fe80000100a00 */
[----:B------:R-:W-:Y:S04]  /*3f1b0*/  LDGSTS.E [R0+0x11900], desc[UR32][R250.64], P0 ;  /* 0x11900000fa007fae */ /* 0x000fe80008121860 */
[----:B------:R-:W-:Y:S01]  /*3f1c0*/  LDGSTS.E [R0+0x11d00], desc[UR32][R240.64], P0 ;  /* 0x11d00000f0007fae */ /* 0x000fe20008121860 */
[----:B------:R-:W-:-:S03]  /*3f1d0*/  IMAD.WIDE R230, R235, 0x4, R200 ;  /* 0x00000004ebe67825 */ /* 0x000fc600078e02c8 */
[----:B------:R-:W-:Y:S04]  /*3f1e0*/  LDGSTS.E [R0+0x12100], desc[UR32][R238.64], P0 ;  /* 0x12100000ee007fae */ /* 0x000fe80008121860 */
[----:B------:R-:W4:Y:S04]  /*3f1f0*/  LDL.LU.64 R200, [R1+0x740] ;  /* 0x0007400001c87983 */ /* 0x000f280000300a00 */
[----:B------:R-:W-:Y:S01]  /*3f200*/  STL.64 [R1+0x24a0], R236 ;  /* 0x0024a0ec01007387 */ /* 0x000fe20000100a00 */
[----:B------:R-:W-:-:S03]  /*3f210*/  IMAD.WIDE R226, R235, 0x4, R198 ;  /* 0x00000004ebe27825 */ /* 0x000fc600078e02c6 */
[----:B------:R-:W-:Y:S04]  /*3f220*/  LDGSTS.E [R0+0x12500], desc[UR32][R236.64], P0 ;  /* 0x12500000ec007fae */ /* 0x000fe80008121860 */
[----:B------:R-:W4:Y:S04]  /*3f230*/  LDL.LU.64 R198, [R1+0x708] ;  /* 0x0007080001c67983 */ /* 0x000f280000300a00 */
[----:B------:R-:W-:Y:S04]  /*3f240*/  STL.64 [R1+0x24e0], R232 ;  /* 0x0024e0e801007387 */ /* 0x000fe80000100a00 */
[----:B------:R-:W-:Y:S04]  /*3f250*/  LDGSTS.E [R0+0x12900], desc[UR32][R232.64], P0 ;  /* 0x12900000e8007fae */ /* 0x000fe80008121860 */
[----:B------:R-:W-:Y:S01]  /*3f260*/  LDGSTS.E [R0+0x12d00], desc[UR32][R230.64], P0 ;  /* 0x12d00000e6007fae */ /* 0x000fe20008121860 */
[----:B------:R-:W-:-:S03]  /*3f270*/  IMAD.WIDE R224, R235, 0x4, R196 ;  /* 0x00000004ebe07825 */ /* 0x000fc600078e02c4 */
[----:B------:R-:W-:Y:S04]  /*3f280*/  LDGSTS.E [R0+0x13100], desc[UR32][R226.64], P0 ;  /* 0x13100000e2007fae */ /* 0x000fe80008121860 */
[----:B------:R-:W4:Y:S04]  /*3f290*/  LDL.LU.64 R196, [R1+0x6d0] ;  /* 0x0006d00001c47983 */ /* 0x000f280000300a00 */
[----:B------:R-:W-:Y:S04]  /*3f2a0*/  STL.64 [R1+0x2530], R230 ;  /* 0x002530e601007387 */ /* 0x000fe80000100a00 */
[----:B------:R-:W-:Y:S01]  /*3f2b0*/  LDGSTS.E [R0+0x13500], desc[UR32][R224.64], P0 ;  /* 0x13500000e0007fae */ /* 0x000fe20008121860 */
[----:B------:R-:W-:-:S03]  /*3f2c0*/  IMAD.WIDE R222, R235, 0x4, R194 ;  /* 0x00000004ebde7825 */ /* 0x000fc600078e02c2 */
[----:B------:R-:W4:Y:S01]  /*3f2d0*/  LDL.LU.64 R194, [R1+0x698] ;  /* 0x0006980001c27983 */ /* 0x000f220000300a00 */
[----:B---3--:R-:W-:-:S03]  /*3f2e0*/  IMAD.WIDE R220, R235, 0x4, R192 ;  /* 0x00000004ebdc7825 */ /* 0x008fc600078e02c0 */
[----:B------:R-:W3:Y:S04]  /*3f2f0*/  LDL.LU.64 R192, [R1+0x660] ;  /* 0x0006600001c07983 */ /* 0x000ee80000300a00 */
[----:B------:R-:W-:Y:S04]  /*3f300*/  STL.64 [R1+0x2580], R226 ;  /* 0x002580e201007387 */ /* 0x000fe80000100a00 */
[----:B------:R-:W3:Y:S01]  /*3f310*/  LDL.LU.64 R62, [R1+0x628] ;  /* 0x00062800013e7983 */ /* 0x000ee20000300a00 */
[----:B------:R-:W-:-:S03]  /*3f320*/  IMAD.WIDE R218, R235, 0x4, R214 ;  /* 0x00000004ebda7825 */ /* 0x000fc600078e02d6 */
[----:B------:R-:W-:Y:S04]  /*3f330*/  STL.64 [R1+0x25d0], R224 ;  /* 0x0025d0e001007387 */ /* 0x000fe80000100a00 */
[----:B------:R-:W3:Y:S04]  /*3f340*/  LDL.LU.64 R110, [R1+0x5f0] ;  /* 0x0005f000016e7983 */ /* 0x000ee80000300a00 */
[----:B------:R-:W-:Y:S04]  /*3f350*/  STL.64 [R1+0x2610], R222 ;  /* 0x002610de01007387 */ /* 0x000fe80000100a00 */
[----:B------:R-:W3:Y:S04]  /*3f360*/  LDL.LU.64 R94, [R1+0x5b8] ;  /* 0x0005b800015e7983 */ /* 0x000ee80000300a00 */
[----:B------:R-:W-:Y:S04]  /*3f370*/  STL.64 [R1+0x2650], R220 ;  /* 0x002650dc01007387 */ /* 0x000fe80000100a00 */
[----:B------:R-:W3:Y:S04]  /*3f380*/  LDL.LU.64 R78, [R1+0x580] ;  /* 0x00058000014e7983 */ /* 0x000ee80000300a00 */
[----:B------:R-:W-:Y:S04]  /*3f390*/  STL.64 [R1+0x26a0], R218 ;  /* 0x0026a0da01007387 */ /* 0x000fe80000100a00 */
[----:B------:R-:W-:Y:S04]  /*3f3a0*/  LDGSTS.E [R0+0x13900], desc[UR32][R222.64], P0 ;  /* 0x13900000de007fae */ /* 0x000fe80008121860 */
[----:B------:R-:W-:Y:S04]  /*3f3b0*/  LDGSTS.E [R0+0x13d00], desc[UR32][R220.64], P0 ;  /* 0x13d00000dc007fae */ /* 0x000fe80008121860 */
[----:B------:R-:W-:Y:S01]  /*3f3c0*/  LDGSTS.E [R0+0x14100], desc[UR32][R218.64], P0 ;  /* 0x14100000da007fae */ /* 0x000fe20008121860 */
[----:B--2---:R-:W-:-:S05]  /*3f3d0*/  IMAD.WIDE R214, R235, 0x4, R212 ;  /* 0x00000004ebd67825 */ /* 0x004fca00078e02d4 */
[----:B------:R-:W-:Y:S01]  /*3f3e0*/  STL.64 [R1+0x26f0], R214 ;  /* 0x0026f0d601007387 */ /* 0x000fe20000100a00 */
[----:B----4-:R-:W-:-:S03]  /*3f3f0*/  IMAD.WIDE R212, R235, 0x4, R210 ;  /* 0x00000004ebd47825 */ /* 0x010fc600078e02d2 */
[----:B------:R-:W-:Y:S04]  /*3f400*/  LDGSTS.E [R0+0x14500], desc[UR32][R214.64], P0 ;  /* 0x14500000d6007fae */ /* 0x000fe80008121860 */
[----:B------:R-:W-:Y:S01]  /*3f410*/  LDGSTS.E [R0+0x14900], desc[UR32][R212.64], P0 ;  /* 0x14900000d4007fae */ /* 0x000fe20008121860 */
[----:B------:R-:W-:-:S05]  /*3f420*/  IMAD.WIDE R210, R235, 0x4, R208 ;  /* 0x00000004ebd27825 */ /* 0x000fca00078e02d0 */
[----:B------:R-:W-:Y:S01]  /*3f430*/  LDGSTS.E [R0+0x14d00], desc[UR32][R210.64], P0 ;  /* 0x14d00000d2007fae */ /* 0x000fe20008121860 */
[----:B------:R-:W-:-:S05]  /*3f440*/  IMAD.WIDE R208, R235, 0x4, R206 ;  /* 0x00000004ebd07825 */ /* 0x000fca00078e02ce */
[----:B------:R-:W-:Y:S01]  /*3f450*/  LDGSTS.E [R0+0x15100], desc[UR32][R208.64], P0 ;  /* 0x15100000d0007fae */ /* 0x000fe20008121860 */
[----:B------:R-:W-:-:S03]  /*3f460*/  IMAD.WIDE R206, R235, 0x4, R160 ;  /* 0x00000004ebce7825 */ /* 0x000fc600078e02a0 */
[----:B------:R-:W2:Y:S04]  /*3f470*/  LDL.LU.64 R160, [R1+0x548] ;  /* 0x0005480001a07983 */ /* 0x000ea80000300a00 */
[----:B------:R-:W-:Y:S01]  /*3f480*/  STL.64 [R1+0x2728], R212 ;  /* 0x002728d401007387 */ /* 0x000fe20000100a00 */
[----:B------:R-:W-:-:S03]  /*3f490*/  IMAD.WIDE R202, R235, 0x4, R202 ;  /* 0x00000004ebca7825 */ /* 0x000fc600078e02ca */
[----:B------:R-:W4:Y:S04]  /*3f4a0*/  LDL.LU.64 R126, [R1+0x508] ;  /* 0x00050800017e7983 */ /* 0x000f280000300a00 */
[----:B------:R-:W-:Y:S04]  /*3f4b0*/  STL.64 [R1+0x2768], R210 ;  /* 0x002768d201007387 */ /* 0x000fe80000100a00 */
[----:B------:R-:W-:Y:S04]  /*3f4c0*/  STL.64 [R1+0x27a8], R208 ;  /* 0x0027a8d001007387 */ /* 0x000fe80000100a00 */
[----:B------:R-:W4:Y:S04]  /*3f4d0*/  LDL.LU.64 R46, [R1+0x4c8] ;  /* 0x0004c800012e7983 */ /* 0x000f280000300a00 */
[----:B------:R-:W-:Y:S01]  /*3f4e0*/  STL.64 [R1+0x2818], R206 ;  /* 0x002818ce01007387 */ /* 0x000fe20000100a00 */
[----:B------:R-:W-:-:S03]  /*3f4f0*/  IMAD.WIDE R200, R235, 0x4, R200 ;  /* 0x00000004ebc87825 */ /* 0x000fc600078e02c8 */
[----:B------:R-:W4:Y:S04]  /*3f500*/  LDL.LU.64 R30, [R1+0x490] ;  /* 0x00049000011e7983 */ /* 0x000f280000300a00 */
[----:B------:R-:W-:Y:S01]  /*3f510*/  STL.64 [R1+0x2858], R202 ;  /* 0x002858ca01007387 */ /* 0x000fe20000100a00 */
[----:B------:R-:W-:-:S03]  /*3f520*/  IMAD.WIDE R198, R235, 0x4, R198 ;  /* 0x00000004ebc67825 */ /* 0x000fc600078e02c6 */
[----:B------:R-:W-:Y:S04]  /*3f530*/  STL.64 [R1+0x28a0], R200 ;  /* 0x0028a0c801007387 */ /* 0x000fe80000100a00 */
[----:B------:R-:W4:Y:S04]  /*3f540*/  LDL.LU.64 R14, [R1+0x450] ;  /* 0x00045000010e7983 */ /* 0x000f280000300a00 */
[----:B------:R-:W-:Y:S01]  /*3f550*/  STL.64 [R1+0x28d0], R198 ;  /* 0x0028d0c601007387 */ /* 0x000fe20000100a00 */
[----:B------:R-:W-:-:S03]  /*3f560*/  IMAD.WIDE R76, R235, 0x4, R154 ;  /* 0x00000004eb4c7825 */ /* 0x000fc600078e029a */
[----:B------:R-:W-:Y:S04]  /*3f570*/  LDGSTS.E [R0+0x15500], desc[UR32][R206.64], P0 ;  /* 0x15500000ce007fae */ /* 0x000fe80008121860 */
[----:B------:R-:W-:Y:S01]  /*3f580*/  LDGSTS.E [R0+0x15900], desc[UR32][R202.64], P0 ;  /* 0x15900000ca007fae */ /* 0x000fe20008121860 */
[----:B------:R-:W-:-:S03]  /*3f590*/  IMAD.WIDE R196, R235, 0x4, R196 ;  /* 0x00000004ebc47825 */ /* 0x000fc600078e02c4 */
[----:B------:R-:W-:Y:S04]  /*3f5a0*/  LDGSTS.E [R0+0x15d00], desc[UR32][R200.64], P0 ;  /* 0x15d00000c8007fae */ /* 0x000fe80008121860 */
[----:B------:R-:W-:Y:S01]  /*3f5b0*/  LDGSTS.E [R0+0x16100], desc[UR32][R198.64], P0 ;  /* 0x16100000c6007fae */ /* 0x000fe20008121860 */
[----:B------:R-:W-:-:S03]  /*3f5c0*/  IMAD.WIDE R60, R235, 0x4, R122 ;  /* 0x00000004eb3c7825 */ /* 0x000fc600078e027a */
[----:B------:R-:W-:Y:S01]  /*3f5d0*/  LDGSTS.E [R0+0x16500], desc[UR32][R196.64], P0 ;  /* 0x16500000c4007fae */ /* 0x000fe20008121860 */
[----:B---3--:R-:W-:-:S03]  /*3f5e0*/  IMAD.WIDE R190, R235, 0x4, R62 ;  /* 0x00000004ebbe7825 */ /* 0x008fc600078e023e */
[----:B------:R-:W3:Y:S01]  /*3f5f0*/  LDL.LU.64 R62, [R1+0x410] ;  /* 0x00041000013e7983 */ /* 0x000ee20000300a00 */
[----:B------:R-:W-:-:S03]  /*3f600*/  IMAD.WIDE R194, R235, 0x4, R194 ;  /* 0x00000004ebc27825 */ /* 0x000fc600078e02c2 */
[----:B------:R-:W-:Y:S01]  /*3f610*/  STL.64 [R1+0x2930], R196 ;  /* 0x002930c401007387 */ /* 0x000fe20000100a00 */
[----:B------:R-:W-:-:S03]  /*3f620*/  IMAD.WIDE R192, R235, 0x4, R192 ;  /* 0x00000004ebc07825 */ /* 0x000fc600078e02c0 */
[----:B------:R-:W-:Y:S04]  /*3f630*/  STL.64 [R1+0x2978], R194 ;  /* 0x002978c201007387 */ /* 0x000fe80000100a00 */
        /* <DEDUP_REMOVED lines=8> */
[----:B------:R-:W-:-:S03]  /*3f6c0*/  IMAD.WIDE R184, R235, 0x4, R78 ;  /* 0x00000004ebb87825 */ /* 0x000fc600078e024e */
[----:B------:R-:W-:Y:S01]  /*3f6d0*/  LDGSTS.E [R0+0x16900], desc[UR32][R194.64], P0 ;  /* 0x16900000c2007fae */ /* 0x000fe20008121860 */
[----:B------:R-:W-:-:S03]  /*3f6e0*/  IMAD.WIDE R44, R235, 0x4, R90 ;  /* 0x00000004eb2c7825 */ /* 0x000fc600078e025a */
[----:B------:R-:W-:Y:S01]  /*3f6f0*/  LDGSTS.E [R0+0x16d00], desc[UR32][R192.64], P0 ;  /* 0x16d00000c0007fae */ /* 0x000fe20008121860 */
[----:B------:R-:W-:-:S03]  /*3f700*/  IMAD.WIDE R28, R235, 0x4, R58 ;  /* 0x00000004eb1c7825 */ /* 0x000fc600078e023a */
[----:B------:R-:W-:Y:S01]  /*3f710*/  LDGSTS.E [R0+0x17100], desc[UR32][R190.64], P0 ;  /* 0x17100000be007fae */ /* 0x000fe20008121860 */
[----:B------:R-:W-:-:S03]  /*3f720*/  IMAD.WIDE R12, R235, 0x4, R26 ;  /* 0x00000004eb0c7825 */ /* 0x000fc600078e021a */
[----:B------:R-:W-:Y:S01]  /*3f730*/  LDGSTS.E [R0+0x17500], desc[UR32][R188.64], P0 ;  /* 0x17500000bc007fae */ /* 0x000fe20008121860 */
[----:B------:R-:W-:-:S03]  /*3f740*/  IMAD.WIDE R10, R235, 0x4, R10 ;  /* 0x00000004eb0a7825 */ /* 0x000fc600078e020a */
[----:B------:R-:W-:Y:S04]  /*3f750*/  LDGSTS.E [R0+0x17900], desc[UR32][R186.64], P0 ;  /* 0x17900000ba007fae */ /* 0x000fe80008121860 */
[----:B------:R-:W-:Y:S01]  /*3f760*/  LDGSTS.E [R0+0x17d00], desc[UR32][R184.64], P0 ;  /* 0x17d00000b8007fae */ /* 0x000fe20008121860 */
[----:B--2---:R-:W-:-:S03]  /*3f770*/  IMAD.WIDE R182, R235, 0x4, R160 ;  /* 0x00000004ebb67825 */ /* 0x004fc600078e02a0 */
[----:B------:R-:W2:Y:S04]  /*3f780*/  LDL.LU.64 R160, [R1+0x2d0] ;  /* 0x0002d00001a07983 */ /* 0x000ea80000300a00 */
[----:B------:R-:W2:Y:S04]  /*3f790*/  LDL.LU.64 R158, [R1+0x290] ;  /* 0x00029000019e7983 */ /* 0x000ea80000300a00 */
[----:B------:R-:W-:Y:S01]  /*3f7a0*/  STL.64 [R1+0x2a68], R188 ;  /* 0x002a68bc01007387 */ /* 0x000fe20000100a00 */
[----:B----4-:R-:W-:-:S03]  /*3f7b0*/  IMAD.WIDE R180, R235, 0x4, R126 ;  /* 0x00000004ebb47825 */ /* 0x010fc600078e027e */
[----:B------:R-:W4:Y:S04]  /*3f7c0*/  LDL.LU.64 R156, [R1+0x250] ;  /* 0x00025000019c7983 */ /* 0x000f280000300a00 */
[----:B------:R-:W4:Y:S04]  /*3f7d0*/  LDL.LU.64 R142, [R1+0x210] ;  /* 0x00021000018e7983 */ /* 0x000f280000300a00 */
[----:B------:R-:W-:Y:S04]  /*3f7e0*/  STL.64 [R1+0x2a80], R186 ;  /* 0x002a80ba01007387 */ /* 0x000fe80000100a00 */
[----:B------:R-:W4:Y:S04]  /*3f7f0*/  LDL.LU.64 R110, [R1+0x1d0] ;  /* 0x0001d000016e7983 */ /* 0x000f280000300a00 */
[----:B------:R-:W4:Y:S01]  /*3f800*/  LDL.LU.64 R126, [R1+0x190] ;  /* 0x00019000017e7983 */ /* 0x000f220000300a00 */
[----:B------:R-:W-:-:S03]  /*3f810*/  IMAD.WIDE R178, R235, 0x4, R46 ;  /* 0x00000004ebb27825 */ /* 0x000fc600078e022e */
[----:B------:R-:W-:Y:S01]  /*3f820*/  STL.64 [R1+0x2ac0], R184 ;  /* 0x002ac0b801007387 */ /* 0x000fe20000100a00 */
[----:B------:R-:W-:-:S03]  /*3f830*/  IMAD.WIDE R176, R235, 0x4, R30 ;  /* 0x00000004ebb07825 */ /* 0x000fc600078e021e */
[----:B------:R-:W4:Y:S04]  /*3f840*/  LDL.LU.64 R94, [R1+0x150] ;  /* 0x00015000015e7983 */ /* 0x000f280000300a00 */
[----:B------:R-:W4:Y:S01]  /*3f850*/  LDL.LU.64 R78, [R1+0x110] ;  /* 0x00011000014e7983 */ /* 0x000f220000300a00 */
[----:B------:R-:W-:-:S03]  /*3f860*/  IMAD.WIDE R174, R235, 0x4, R14 ;  /* 0x00000004ebae7825 */ /* 0x000fc600078e020e */
[----:B------:R-:W-:Y:S04]  /*3f870*/  STL.64 [R1+0x2b50], R182 ;  /* 0x002b50b601007387 */ /* 0x000fe80000100a00 */
[----:B------:R-:W4:Y:S04]  /*3f880*/  LDL.LU.64 R46, [R1+0xd0] ;  /* 0x0000d000012e7983 */ /* 0x000f280000300a00 */
[----:B------:R-:W4:Y:S04]  /*3f890*/  LDL.LU.64 R30, [R1+0x90] ;  /* 0x00009000011e7983 */ /* 0x000f280000300a00 */
[----:B------:R-:W-:Y:S04]  /*3f8a0*/  STL.64 [R1+0x2b68], R180 ;  /* 0x002b68b401007387 */ /* 0x000fe80000100a00 */
[----:B------:R-:W4:Y:S04]  /*3f8b0*/  LDL.LU.64 R14, [R1+0x50] ;  /* 0x00005000010e7983 */ /* 0x000f280000300a00 */
[----:B------:R-:W-:Y:S04]  /*3f8c0*/  LDGSTS.E [R0+0x18100], desc[UR32][R182.64], P0 ;  /* 0x18100000b6007fae */ /* 0x000fe80008121860 */
[----:B------:R-:W-:Y:S04]  /*3f8d0*/  LDGSTS.E [R0+0x18500], desc[UR32][R180.64], P0 ;  /* 0x18500000b4007fae */ /* 0x000fe80008121860 */
[----:B------:R-:W-:Y:S04]  /*3f8e0*/  LDGSTS.E [R0+0x18900], desc[UR32][R178.64], P0 ;  /* 0x18900000b2007fae */ /* 0x000fe80008121860 */
[----:B------:R-:W-:Y:S04]  /*3f8f0*/  LDGSTS.E [R0+0x18d00], desc[UR32][R176.64], P0 ;  /* 0x18d00000b0007fae */ /* 0x000fe80008121860 */
[----:B------:R-:W-:Y:S01]  /*3f900*/  LDGSTS.E [R0+0x19100], desc[UR32][R174.64], P0 ;  /* 0x19100000ae007fae */ /* 0x000fe20008121860 */
[----:B---3--:R-:W-:-:S03]  /*3f910*/  IMAD.WIDE R172, R235, 0x4, R62 ;  /* 0x00000004ebac7825 */ /* 0x008fc600078e023e */
[----:B------:R-:W3:Y:S04]  /*3f920*/  LDL.LU.64 R62, [R1] ;  /* 0x00000000013e7983 */ /* 0x000ee80000300a00 */
[----:B------:R-:W-:Y:S04]  /*3f930*/  STL.64 [R1+0x2b70], R178 ;  /* 0x002b70b201007387 */ /* 0x000fe80000100a00 */
[----:B------:R-:W-:Y:S01]  /*3f940*/  STL.64 [R1+0x2b80], R176 ;  /* 0x002b80b001007387 */ /* 0x000fe20000100a00 */
[----:B------:R-:W-:-:S03]  /*3f950*/  IMAD.WIDE R170, R235, 0x4, R170 ;  /* 0x00000004ebaa7825 */ /* 0x000fc600078e02aa */
[----:B------:R-:W-:Y:S01]  /*3f960*/  STL.64 [R1+0x2b98], R174 ;  /* 0x002b98ae01007387 */ /* 0x000fe20000100a00 */
[----:B------:R-:W-:-:S03]  /*3f970*/  IMAD.WIDE R168, R235, 0x4, R168 ;  /* 0x00000004eba87825 */ /* 0x000fc600078e02a8 */
[----:B------:R-:W-:Y:S01]  /*3f980*/  STL.64 [R1+0x2c50], R172 ;  /* 0x002c50ac01007387 */ /* 0x000fe20000100a00 */
[----:B------:R-:W-:-:S03]  /*3f990*/  IMAD.WIDE R166, R235, 0x4, R166 ;  /* 0x00000004eba67825 */ /* 0x000fc600078e02a6 */
[----:B------:R-:W-:Y:S01]  /*3f9a0*/  STL.64 [R1+0x2c60], R170 ;  /* 0x002c60aa01007387 */ /* 0x000fe20000100a00 */
[----:B------:R-:W-:-:S03]  /*3f9b0*/  IMAD.WIDE R164, R235, 0x4, R164 ;  /* 0x00000004eba47825 */ /* 0x000fc600078e02a4 */
[----:B------:R-:W-:Y:S04]  /*3f9c0*/  STL.64 [R1+0x2c78], R168 ;  /* 0x002c78a801007387 */ /* 0x000fe80000100a00 */
[----:B------:R-:W-:Y:S04]  /*3f9d0*/  STL.64 [R1+0x2c88], R166 ;  /* 0x002c88a601007387 */ /* 0x000fe80000100a00 */
[----:B------:R-:W-:Y:S04]  /*3f9e0*/  STL.64 [R1+0x2c98], R164 ;  /* 0x002c98a401007387 */ /* 0x000fe80000100a00 */
[----:B------:R-:W-:Y:S04]  /*3f9f0*/  LDGSTS.E [R0+0x19500], desc[UR32][R172.64], P0 ;  /* 0x19500000ac007fae */ /* 0x000fe80008121860 */
[----:B------:R-:W-:Y:S04]  /*3fa00*/  LDGSTS.E [R0+0x19900], desc[UR32][R170.64], P0 ;  /* 0x19900000aa007fae */ /* 0x000fe80008121860 */
[----:B------:R-:W-:Y:S04]  /*3fa10*/  LDGSTS.E [R0+0x19d00], desc[UR32][R168.64], P0 ;  /* 0x19d00000a8007fae */ /* 0x000fe80008121860 */
[----:B------:R-:W-:Y:S04]  /*3fa20*/  LDGSTS.E [R0+0x1a100], desc[UR32][R166.64], P0 ;  /* 0x1a100000a6007fae */ /* 0x000fe80008121860 */
[----:B------:R-:W-:Y:S01]  /*3fa30*/  LDGSTS.E [R0+0x1a500], desc[UR32][R164.64], P0 ;  /* 0x1a500000a4007fae */ /* 0x000fe20008121860 */
[----:B--2---:R-:W-:-:S04]  /*3fa40*/  IMAD.WIDE R160, R235, 0x4, R160 ;  /* 0x00000004eba07825 */ /* 0x004fc800078e02a0 */
[C---:B------:R-:W-:Y:S01]  /*3fa50*/  IMAD.WIDE R158, R235.reuse, 0x4, R158 ;  /* 0x00000004eb9e7825 */ /* 0x040fe200078e029e */
[----:B------:R2:W-:Y:S03]  /*3fa60*/  STL.64 [R1+0x2e50], R160 ;  /* 0x002e50a001007387 */ /* 0x0005e60000100a00 */
[C---:B----4-:R-:W-:Y:S01]  /*3fa70*/  IMAD.WIDE R156, R235.reuse, 0x4, R156 ;  /* 0x00000004eb9c7825 */ /* 0x050fe200078e029c */
[----:B------:R-:W-:Y:S03]  /*3fa80*/  STL.64 [R1+0x2e48], R158 ;  /* 0x002e489e01007387 */ /* 0x000fe60000100a00 */
[C---:B------:R-:W-:Y:S01]  /*3fa90*/  IMAD.WIDE R142, R235.reuse, 0x4, R142 ;  /* 0x00000004eb8e7825 */ /* 0x040fe200078e028e */
[----:B------:R4:W-:Y:S03]  /*3faa0*/  STL.64 [R1+0x2e40], R156 ;  /* 0x002e409c01007387 */ /* 0x0009e60000100a00 */
[C---:B------:R-:W-:Y:S01]  /*3fab0*/  IMAD.WIDE R140, R235.reuse, 0x4, R110 ;  /* 0x00000004eb8c7825 */ /* 0x040fe200078e026e */
[----:B------:R-:W-:Y:S03]  /*3fac0*/  STL.64 [R1+0x2e38], R142 ;  /* 0x002e388e01007387 */ /* 0x000fe60000100a00 */
        /* <DEDUP_REMOVED lines=11> */
[----:B------:R4:W-:Y:S03]  /*3fb80*/  STL.64 [R1+0x2e08], R94 ;  /* 0x002e085e01007387 */ /* 0x0009e60000100a00 */
[C---:B------:R-:W-:Y:S01]  /*3fb90*/  IMAD.WIDE R46, R235.reuse, 0x4, R106 ;  /* 0x00000004eb2e7825 */ /* 0x040fe200078e026a */
[----:B------:R-:W-:Y:S03]  /*3fba0*/  STL.64 [R1+0x2e00], R92 ;  /* 0x002e005c01007387 */ /* 0x000fe60000100a00 */
[C---:B------:R-:W-:Y:S01]  /*3fbb0*/  IMAD.WIDE R30, R235.reuse, 0x4, R74 ;  /* 0x00000004eb1e7825 */ /* 0x040fe200078e024a */
[----:B------:R-:W-:Y:S03]  /*3fbc0*/  LDGSTS.E [R0+0x1a900], desc[UR32][R160.64], P0 ;  /* 0x1a900000a0007fae */ /* 0x000fe60008121860 */
[C---:B------:R-:W-:Y:S01]  /*3fbd0*/  IMAD.WIDE R14, R235.reuse, 0x4, R42 ;  /* 0x00000004eb0e7825 */ /* 0x040fe200078e022a */
[----:B------:R-:W-:Y:S04]  /*3fbe0*/  LDGSTS.E [R0+0x1ad00], desc[UR32][R158.64], P0 ;  /* 0x1ad000009e007fae */ /* 0x000fe80008121860 */
[----:B------:R4:W-:Y:S04]  /*3fbf0*/  LDGSTS.E [R0+0x1b100], desc[UR32][R156.64], P0 ;  /* 0x1b1000009c007fae */ /* 0x0009e80008121860 */
[----:B------:R-:W-:Y:S04]  /*3fc00*/  LDGSTS.E [R0+0x1b500], desc[UR32][R142.64], P0 ;  /* 0x1b5000008e007fae */ /* 0x000fe80008121860 */
[----:B------:R-:W-:Y:S04]  /*3fc10*/  LDGSTS.E [R0+0x1b900], desc[UR32][R140.64], P0 ;  /* 0x1b9000008c007fae */ /* 0x000fe80008121860 */
[----:B------:R-:W-:Y:S04]  /*3fc20*/  LDGSTS.E [R0+0x1bd00], desc[UR32][R126.64], P0 ;  /* 0x1bd000007e007fae */ /* 0x000fe80008121860 */
[----:B------:R-:W-:Y:S04]  /*3fc30*/  LDGSTS.E [R0+0x1c100], desc[UR32][R124.64], P0 ;  /* 0x1c1000007c007fae */ /* 0x000fe80008121860 */
[----:B------:R-:W-:Y:S04]  /*3fc40*/  LDGSTS.E [R0+0x1c500], desc[UR32][R110.64], P0 ;  /* 0x1c5000006e007fae */ /* 0x000fe80008121860 */
[----:B------:R-:W-:Y:S04]  /*3fc50*/  LDGSTS.E [R0+0x1c900], desc[UR32][R108.64], P0 ;  /* 0x1c9000006c007fae */ /* 0x000fe80008121860 */
[----:B------:R-:W-:Y:S04]  /*3fc60*/  LDGSTS.E [R0+0x1cd00], desc[UR32][R94.64], P0 ;  /* 0x1cd000005e007fae */ /* 0x000fe80008121860 */
[----:B------:R-:W-:Y:S01]  /*3fc70*/  LDGSTS.E [R0+0x1d100], desc[UR32][R92.64], P0 ;  /* 0x1d1000005c007fae */ /* 0x000fe20008121860 */
[----:B---3--:R-:W-:-:S04]  /*3fc80*/  IMAD.WIDE R78, R235, 0x4, R62 ;  /* 0x00000004eb4e7825 */ /* 0x008fc800078e023e */
[C---:B------:R-:W-:Y:S01]  /*3fc90*/  IMAD.WIDE R62, R235.reuse, 0x4, R138 ;  /* 0x00000004eb3e7825 */ /* 0x040fe200078e028a */
[----:B------:R3:W-:Y:S04]  /*3fca0*/  STL.64 [R1+0x2df8], R78 ;  /* 0x002df84e01007387 */ /* 0x0007e80000100a00 */
[----:B------:R-:W-:Y:S04]  /*3fcb0*/  STL.64 [R1+0x2df0], R76 ;  /* 0x002df04c01007387 */ /* 0x000fe80000100a00 */
[----:B------:R-:W-:Y:S04]  /*3fcc0*/  STL.64 [R1+0x2de8], R62 ;  /* 0x002de83e01007387 */ /* 0x000fe80000100a00 */
[----:B------:R-:W-:Y:S04]  /*3fcd0*/  STL.64 [R1+0x2de0], R60 ;  /* 0x002de03c01007387 */ /* 0x000fe80000100a00 */
[----:B------:R3:W-:Y:S04]  /*3fce0*/  STL.64 [R1+0x2dd8], R46 ;  /* 0x002dd82e01007387 */ /* 0x0007e80000100a00 */
[----:B------:R-:W-:Y:S04]  /*3fcf0*/  STL.64 [R1+0x2dd0], R44 ;  /* 0x002dd02c01007387 */ /* 0x000fe80000100a00 */
[----:B------:R3:W-:Y:S04]  /*3fd00*/  STL.64 [R1+0x2dc8], R30 ;  /* 0x002dc81e01007387 */ /* 0x0007e80000100a00 */
[----:B------:R-:W-:Y:S04]  /*3fd10*/  STL.64 [R1+0x2dc0], R28 ;  /* 0x002dc01c01007387 */ /* 0x000fe80000100a00 */
[----:B------:R3:W-:Y:S04]  /*3fd20*/  STL.64 [R1+0x2db8], R14 ;  /* 0x002db80e01007387 */ /* 0x0007e80000100a00 */
[----:B------:R3:W-:Y:S04]  /*3fd30*/  STL.64 [R1+0x2db0], R12 ;  /* 0x002db00c01007387 */ /* 0x0007e80000100a00 */
[----:B------:R3:W-:Y:S04]  /*3fd40*/  STL.64 [R1+0x2da8], R10 ;  /* 0x002da80a01007387 */ /* 0x0007e80000100a00 */
[----:B-1----:R-:W3:Y:S04]  /*3fd50*/  LDL.LU.64 R120, [R1+0x59a8] ;  /* 0x0059a80001787983 */ /* 0x002ee80000300a00 */
[----:B------:R-:W3:Y:S04]  /*3fd60*/  LDL.LU.64 R136, [R1+0x59a0] ;  /* 0x0059a00001887983 */ /* 0x000ee80000300a00 */
[----:B------:R-:W3:Y:S04]  /*3fd70*/  LDL.LU.64 R152, [R1+0x5998] ;  /* 0x0059980001987983 */ /* 0x000ee80000300a00 */
[----:B------:R-:W3:Y:S04]  /*3fd80*/  LDL.LU.64 R250, [R1+0x5990] ;  /* 0x0059900001fa7983 */ /* 0x000ee80000300a00 */
[----:B--2---:R-:W2:Y:S04]  /*3fd90*/  LDL.LU.64 R160, [R1+0xc40] ;  /* 0x000c400001a07983 */ /* 0x004ea80000300a00 */
[----:B------:R-:W4:Y:S04]  /*3fda0*/  LDL.LU.64 R212, [R1+0xc08] ;  /* 0x000c080001d47983 */ /* 0x000f280000300a00 */
[----:B------:R-:W3:Y:S04]  /*3fdb0*/  LDL.LU.64 R208, [R1+0xbd0] ;  /* 0x000bd00001d07983 */ /* 0x000ee80000300a00 */
        /* <DEDUP_REMOVED lines=12> */
[----:B------:R-:W-:Y:S04]  /*3fe80*/  LDGSTS.E [R0+0x1d500], desc[UR32][R78.64], P0 ;  /* 0x1d5000004e007fae */ /* 0x000fe80008121860 */
[----:B------:R-:W-:Y:S04]  /*3fe90*/  LDGSTS.E [R0+0x1d900], desc[UR32][R76.64], P0 ;  /* 0x1d9000004c007fae */ /* 0x000fe80008121860 */
[----:B------:R-:W-:Y:S04]  /*3fea0*/  LDGSTS.E [R0+0x1dd00], desc[UR32][R62.64], P0 ;  /* 0x1dd000003e007fae */ /* 0x000fe80008121860 */
[----:B------:R-:W-:Y:S04]  /*3feb0*/  LDGSTS.E [R0+0x1e100], desc[UR32][R60.64], P0 ;  /* 0x1e1000003c007fae */ /* 0x000fe80008121860 */
[----:B------:R-:W-:Y:S04]  /*3fec0*/  LDGSTS.E [R0+0x1e500], desc[UR32][R46.64], P0 ;  /* 0x1e5000002e007fae */ /* 0x000fe80008121860 */
[----:B------:R1:W-:Y:S04]  /*3fed0*/  LDGSTS.E [R0+0x1e900], desc[UR32][R44.64], P0 ;  /* 0x1e9000002c007fae */ /* 0x0003e80008121860 */
[----:B------:R-:W-:Y:S04]  /*3fee0*/  LDGSTS.E [R0+0x1ed00], desc[UR32][R30.64], P0 ;  /* 0x1ed000001e007fae */ /* 0x000fe80008121860 */
[----:B------:R1:W-:Y:S04]  /*3fef0*/  LDGSTS.E [R0+0x1f100], desc[UR32][R28.64], P0 ;  /* 0x1f1000001c007fae */ /* 0x0003e80008121860 */
[----:B------:R-:W-:Y:S04]  /*3ff00*/  LDGSTS.E [R0+0x1f500], desc[UR32][R14.64], P0 ;  /* 0x1f5000000e007fae */ /* 0x000fe80008121860 */
[----:B------:R1:W-:Y:S04]  /*3ff10*/  LDGSTS.E [R0+0x1f900], desc[UR32][R12.64], P0 ;  /* 0x1f9000000c007fae */ /* 0x0003e80008121860 */
[----:B------:R1:W-:Y:S01]  /*3ff20*/  LDGSTS.E [R0+0x1fd00], desc[UR32][R10.64], P0 ;  /* 0x1fd000000a007fae */ /* 0x0003e20008121860 */
[----:B--2---:R-:W-:-:S03]  /*3ff30*/  IMAD.WIDE R122, R235, 0x4, R160 ;  /* 0x00000004eb7a7825 */ /* 0x004fc600078e02a0 */
[----:B------:R-:W2:Y:S01]  /*3ff40*/  LDL.LU.64 R160, [R1+0x8f8] ;  /* 0x0008f80001a07983 */ /* 0x000ea20000300a00 */
[----:B----4-:R-:W-:-:S04]  /*3ff50*/  IMAD.WIDE R138, R235, 0x4, R212 ;  /* 0x00000004eb8a7825 */ /* 0x010fc800078e02d4 */
[C---:B---3--:R-:W-:Y:S02]  /*3ff60*/  IMAD.WIDE R154, R235.reuse, 0x4, R208 ;  /* 0x00000004eb9a7825 */ /* 0x048fe400078e02d0 */
[----:B------:R-:W3:Y:S02]  /*3ff70*/  LDL.LU.64 R208, [R1+0x8c0] ;  /* 0x0008c00001d07983 */ /* 0x000ee40000300a00 */
[C---:B------:R-:W-:Y:S02]  /*3ff80*/  IMAD.WIDE R156, R235.reuse, 0x4, R206 ;  /* 0x00000004eb9c7825 */ /* 0x040fe400078e02ce */
[----:B------:R-:W4:Y:S02]  /*3ff90*/  LDL.LU.64 R206, [R1+0x888] ;  /* 0x0008880001ce7983 */ /* 0x000f240000300a00 */
[C---:B------:R-:W-:Y:S02]  /*3ffa0*/  IMAD.WIDE R212, R235.reuse, 0x4, R202 ;  /* 0x00000004ebd47825 */ /* 0x040fe400078e02ca */
[----:B------:R-:W4:Y:S02]  /*3ffb0*/  LDL.LU.64 R202, [R1+0x850] ;  /* 0x0008500001ca7983 */ /* 0x000f240000300a00 */
[----:B------:R-:W-:-:S02]  /*3ffc0*/  IMAD.WIDE R224, R235, 0x4, R198 ;  /* 0x00000004ebe07825 */ /* 0x000fc400078e02c6 */
[----:B------:R-:W4:Y:S02]  /*3ffd0*/  LDL.LU.64 R198, [R1+0x818] ;  /* 0x0008180001c67983 */ /* 0x000f240000300a00 */
[----:B------:R-:W-:-:S04]  /*3ffe0*/  IMAD.WIDE R236, R235, 0x4, R236 ;  /* 0x00000004ebec7825 */ /* 0x000fc800078e02ec */
[----:B------:R-:W-:-:S04]  /*3fff0*/  IMAD.WIDE R232, R235, 0x4, R232 ;  /* 0x00000004ebe87825 */ /* 0x000fc800078e02e8 */
[C---:B------:R-:W-:Y:S02]  /*40000*/  IMAD.WIDE R230, R235.reuse, 0x4, R194 ;  /* 0x00000004ebe67825 */ /* 0x040fe400078e02c2 */
[----:B------:R-:W4:Y:S02]  /*40010*/  LDL.LU.64 R194, [R1+0x7e0] ;  /* 0x0007e00001c27983 */ /* 0x000f240000300a00 */
[C---:B------:R-:W-:Y:S02]  /*40020*/  IMAD.WIDE R226, R235.reuse, 0x4, R192 ;  /* 0x00000004ebe27825 */ /* 0x040fe400078e02c0 */
[----:B------:R-:W4:Y:S04]  /*40030*/  LDL.LU.64 R192, [R1+0x7a8] ;  /* 0x0007a80001c07983 */ /* 0x000f280000300a00 */
[----:B------:R-:W-:Y:S01]  /*40040*/  STL.64 [R1], R236 ;  /* 0x000000ec01007387 */ /* 0x000fe20000100a00 */
[----:B------:R-:W-:-:S03]  /*40050*/  IMAD.WIDE R220, R235, 0x4, R196 ;  /* 0x00000004ebdc7825 */ /* 0x000fc600078e02c4 */
[----:B------:R-:W4:Y:S01]  /*40060*/  LDL.LU.64 R94, [R1+0x770] ;  /* 0x00077000015e7983 */ /* 0x000f220000300a00 */
[----:B------:R-:W-:-:S03]  /*40070*/  IMAD.WIDE R218, R235, 0x4, R240 ;  /* 0x00000004ebda7825 */ /* 0x000fc600078e02f0 */
[----:B------:R-:W-:Y:S04]  /*40080*/  STL.64 [R1+0x4d8], R232 ;  /* 0x0004d8e801007387 */ /* 0x000fe80000100a00 */
[----:B------:R-:W4:Y:S01]  /*40090*/  LDL.LU.64 R196, [R1+0x738] ;  /* 0x0007380001c47983 */ /* 0x000f220000300a00 */
[----:B------:R-:W-:-:S03]  /*400a0*/  IMAD.WIDE R214, R235, 0x4, R238 ;  /* 0x00000004ebd67825 */ /* 0x000fc600078e02ee */
[----:B------:R-:W-:Y:S04]  /*400b0*/  STL.64 [R1+0xfc0], R230 ;  /* 0x000fc0e601007387 */ /* 0x000fe80000100a00 */
[----:B------:R-:W4:Y:S04]  /*400c0*/  LDL.LU.64 R240, [R1+0x700] ;  /* 0x0007000001f07983 */ /* 0x000f280000300a00 */
[----:B------:R1:W-:Y:S04]  /*400d0*/  STL.64 [R1+0xff0], R226 ;  /* 0x000ff0e201007387 */ /* 0x0003e80000100a00 */
[----:B------:R-:W4:Y:S04]  /*400e0*/  LDL.LU.64 R78, [R1+0x6c8] ;  /* 0x0006c800014e7983 */ /* 0x000f280000300a00 */
[----:B------:R-:W4:Y:S01]  /*400f0*/  LDL.LU.64 R238, [R1+0x690] ;  /* 0x0006900001ee7983 */ /* 0x000f220000300a00 */
[----:B------:R-:W-:-:S05]  /*40100*/  IMAD.WIDE R222, R235, 0x4, R210 ;  /* 0x00000004ebde7825 */ /* 0x000fca00078e02d2 */
[----:B------:R-:W-:Y:S01]  /*40110*/  STL.64 [R1+0x1030], R222 ;  /* 0x001030de01007387 */ /* 0x000fe20000100a00 */
[----:B--2---:R-:W-:-:S03]  /*40120*/  IMAD.WIDE R210, R235, 0x4, R160 ;  /* 0x00000004ebd27825 */ /* 0x004fc600078e02a0 */
[----:B------:R-:W2:Y:S04]  /*40130*/  LDL.LU.64 R160, [R1+0x658] ;  /* 0x0006580001a07983 */ /* 0x000ea80000300a00 */
[----:B------:R-:W-:Y:S01]  /*40140*/  STL.64 [R1+0x2450], R220 ;  /* 0x002450dc01007387 */ /* 0x000fe20000100a00 */
[----:B---3--:R-:W-:-:S03]  /*40150*/  IMAD.WIDE R208, R235, 0x4, R208 ;  /* 0x00000004ebd07825 */ /* 0x008fc600078e02d0 */
[----:B------:R-:W3:Y:S01]  /*40160*/  LDL.LU.64 R126, [R1+0x620] ;  /* 0x00062000017e7983 */ /* 0x000ee20000300a00 */
[----:B----4-:R-:W-:-:S03]  /*40170*/  IMAD.WIDE R206, R235, 0x4, R206 ;  /* 0x00000004ebce7825 */ /* 0x010fc600078e02ce */
[----:B------:R-:W-:Y:S04]  /*40180*/  STL.64 [R1+0x2490], R218 ;  /* 0x002490da01007387 */ /* 0x000fe80000100a00 */
[----:B------:R-:W4:Y:S01]  /*40190*/  LDL.LU.64 R46, [R1+0x5e8] ;  /* 0x0005e800012e7983 */ /* 0x000f220000300a00 */
[----:B------:R-:W-:-:S03]  /*401a0*/  IMAD.WIDE R202, R235, 0x4, R202 ;  /* 0x00000004ebca7825 */ /* 0x000fc600078e02ca */
[----:B------:R-:W-:Y:S01]  /*401b0*/  STL.64 [R1+0x24d0], R214 ;  /* 0x0024d0d601007387 */ /* 0x000fe20000100a00 */
[----:B------:R-:W-:-:S03]  /*401c0*/  IMAD.WIDE R198, R235, 0x4, R198 ;  /* 0x00000004ebc67825 */ /* 0x000fc600078e02c6 */
[----:B------:R-:W4:Y:S04]  /*401d0*/  LDL.LU.64 R30, [R1+0x5b0] ;  /* 0x0005b000011e7983 */ /* 0x000f280000300a00 */
[----:B------:R-:W-:Y:S04]  /*401e0*/  STL.64 [R1+0x2520], R210 ;  /* 0x002520d201007387 */ /* 0x000fe80000100a00 */
[----:B------:R-:W-:Y:S01]  /*401f0*/  STL.64 [R1+0x2578], R208 ;  /* 0x002578d001007387 */ /* 0x000fe20000100a00 */
[----:B------:R-:W-:-:S03]  /*40200*/  IMAD.WIDE R194, R235, 0x4, R194 ;  /* 0x00000004ebc27825 */ /* 0x000fc600078e02c2 */
[----:B------:R-:W4:Y:S01]  /*40210*/  LDL.LU.64 R14, [R1+0x578] ;  /* 0x00057800010e7983 */ /* 0x000f220000300a00 */
[----:B------:R-:W-:-:S03]  /*40220*/  IMAD.WIDE R192, R235, 0x4, R192 ;  /* 0x00000004ebc07825 */ /* 0x000fc600078e02c0 */
[----:B------:R-:W-:Y:S04]  /*40230*/  STL.64 [R1+0x25c8], R206 ;  /* 0x0025c8ce01007387 */ /* 0x000fe80000100a00 */
[----:B------:R-:W4:Y:S01]  /*40240*/  LDL.LU.64 R62, [R1+0x540] ;  /* 0x00054000013e7983 */ /* 0x000f220000300a00 */
[----:B------:R-:W-:-:S03]  /*40250*/  IMAD.WIDE R190, R235, 0x4, R94 ;  /* 0x00000004ebbe7825 */ /* 0x000fc600078e025e */
[----:B------:R-:W-:Y:S04]  /*40260*/  STL.64 [R1+0x2608], R202 ;  /* 0x002608ca01007387 */ /* 0x000fe80000100a00 */
[----:B------:R-:W-:Y:S01]  /*40270*/  STL.64 [R1+0x2648], R198 ;  /* 0x002648c601007387 */ /* 0x000fe20000100a00 */
[----:B------:R-:W-:-:S03]  /*40280*/  IMAD.WIDE R188, R235, 0x4, R196 ;  /* 0x00000004ebbc7825 */ /* 0x000fc600078e02c4 */
[----:B------:R-:W4:Y:S04]  /*40290*/  LDL.LU.64 R196, [R1+0x500] ;  /* 0x0005000001c47983 */ /* 0x000f280000300a00 */
[----:B------:R1:W-:Y:S01]  /*402a0*/  STL.64 [R1+0x2690], R194 ;  /* 0x002690c201007387 */ /* 0x0003e20000100a00 */
[----:B------:R-:W-:-:S03]  /*402b0*/  IMAD.WIDE R186, R235, 0x4, R240 ;  /* 0x00000004ebba7825 */ /* 0x000fc600078e02f0 */
[----:B------:R-:W4:Y:S04]  /*402c0*/  LDL.LU.64 R240, [R1+0x4c0] ;  /* 0x0004c00001f07983 */ /* 0x000f280000300a00 */
[----:B------:R1:W-:Y:S04]  /*402d0*/  STL.64 [R1+0x26d8], R192 ;  /* 0x0026d8c001007387 */ /* 0x0003e80000100a00 */
[----:B------:R-:W-:Y:S01]  /*402e0*/  STL.64 [R1+0x2718], R190 ;  /* 0x002718be01007387 */ /* 0x000fe20000100a00 */
[----:B------:R-:W-:-:S03]  /*402f0*/  IMAD.WIDE R182, R235, 0x4, R238 ;  /* 0x00000004ebb67825 */ /* 0x000fc600078e02ee */
[----:B------:R-:W4:Y:S01]  /*40300*/  LDL.LU.64 R238, [R1+0x488] ;  /* 0x0004880001ee7983 */ /* 0x000f220000300a00 */
[----:B------:R-:W-:-:S03]  /*40310*/  IMAD.WIDE R184, R235, 0x4, R78 ;  /* 0x00000004ebb87825 */ /* 0x000fc600078e024e */
[----:B------:R-:W-:Y:S01]  /*40320*/  STL.64 [R1+0x2758], R188 ;  /* 0x002758bc01007387 */ /* 0x000fe20000100a00 */
[----:B--2---:R-:W-:-:S03]  /*40330*/  IMAD.WIDE R180, R235, 0x4, R160 ;  /* 0x00000004ebb47825 */ /* 0x004fc600078e02a0 */
[----:B------:R-:W2:Y:S04]  /*40340*/  LDL.LU.64 R160, [R1+0x448] ;  /* 0x0004480001a07983 */ /* 0x000ea80000300a00 */
[----:B------:R-:W-:Y:S04]  /*40350*/  STL.64 [R1+0x2798], R186 ;  /* 0x002798ba01007387 */ /* 0x000fe80000100a00 */
[----:B------:R-:W-:Y:S01]  /*40360*/  STL.64 [R1+0x2808], R184 ;  /* 0x002808b801007387 */ /* 0x000fe20000100a00 */
[----:B---3--:R-:W-:-:S03]  /*40370*/  IMAD.WIDE R178, R235, 0x4, R126 ;  /* 0x00000004ebb27825 */ /* 0x008fc600078e027e */
[----:B------:R-:W3:Y:S04]  /*40380*/  LDL.LU.64 R158, [R1+0x408] ;  /* 0x00040800019e7983 */ /* 0x000ee80000300a00 */
[----:B------:R-:W3:Y:S04]  /*40390*/  LDL.LU.64 R142, [R1+0x3c8] ;  /* 0x0003c800018e7983 */ /* 0x000ee80000300a00 */
[----:B------:R-:W-:Y:S01]  /*403a0*/  STL.64 [R1+0x2848], R182 ;  /* 0x002848b601007387 */ /* 0x000fe20000100a00 */
[----:B----4-:R-:W-:-:S03]  /*403b0*/  IMAD.WIDE R176, R235, 0x4, R46 ;  /* 0x00000004ebb07825 */ /* 0x010fc600078e022e */
[----:B------:R-:W4:Y:S04]  /*403c0*/  LDL.LU.64 R140, [R1+0x388] ;  /* 0x00038800018c7983 */ /* 0x000f280000300a00 */
[----:B------:R-:W4:Y:S04]  /*403d0*/  LDL.LU.64 R126, [R1+0x348] ;  /* 0x00034800017e7983 */ /* 0x000f280000300a00 */
[----:B------:R-:W-:Y:S01]  /*403e0*/  STL.64 [R1+0x2890], R180 ;  /* 0x002890b401007387 */ /* 0x000fe20000100a00 */
[----:B------:R-:W-:-:S03]  /*403f0*/  IMAD.WIDE R174, R235, 0x4, R30 ;  /* 0x00000004ebae7825 */ /* 0x000fc600078e021e */
        /* <DEDUP_REMOVED lines=13> */
[----:B------:R-:W4:Y:S01]  /*404d0*/  LDL.LU.64 R14, [R1+0x148] ;  /* 0x00014800010e7983 */ /* 0x000f220000300a00 */
[----:B------:R-:W-:-:S03]  /*404e0*/  IMAD.WIDE R166, R235, 0x4, R240 ;  /* 0x00000004eba67825 */ /* 0x000fc600078e02f0 */
[----:B------:R-:W-:Y:S01]  /*404f0*/  STL.64 [R1+0x2948], R172 ;  /* 0x002948ac01007387 */ /* 0x000fe20000100a00 */
[----:B------:R-:W-:-:S03]  /*40500*/  IMAD.WIDE R164, R235, 0x4, R238 ;  /* 0x00000004eba47825 */ /* 0x000fc600078e02ee */
[----:B------:R-:W4:Y:S04]  /*40510*/  LDL.LU.64 R62, [R1+0x108] ;  /* 0x00010800013e7983 */ /* 0x000f280000300a00 */
[----:B------:R-:W4:Y:S04]  /*40520*/  LDL.LU.64 R196, [R1+0xc8] ;  /* 0x0000c80001c47983 */ /* 0x000f280000300a00 */
[----:B------:R-:W-:Y:S04]  /*40530*/  STL.64 [R1+0x2968], R170 ;  /* 0x002968aa01007387 */ /* 0x000fe80000100a00 */
[----:B------:R-:W4:Y:S04]  /*40540*/  LDL.LU.64 R240, [R1+0x88] ;  /* 0x0000880001f07983 */ /* 0x000f280000300a00 */
[----:B------:R-:W4:Y:S04]  /*40550*/  LDL.LU.64 R238, [R1+0x38] ;  /* 0x0000380001ee7983 */ /* 0x000f280000300a00 */
[----:B------:R-:W-:Y:S01]  /*40560*/  STL.64 [R1+0x2970], R168 ;  /* 0x002970a801007387 */ /* 0x000fe20000100a00 */
[----:B------:R-:W-:-:S03]  /*40570*/  IMAD.WIDE R200, R235, 0x4, R200 ;  /* 0x00000004ebc87825 */ /* 0x000fc600078e02c8 */
[----:B------:R-:W-:Y:S04]  /*40580*/  STL.64 [R1+0x29b0], R166 ;  /* 0x0029b0a601007387 */ /* 0x000fe80000100a00 */
[----:B------:R-:W-:Y:S01]  /*40590*/  STL.64 [R1+0x2a10], R164 ;  /* 0x002a10a401007387 */ /* 0x000fe20000100a00 */
[----:B------:R-:W-:-:S04]  /*405a0*/  IMAD.WIDE R58, R235, 0x4, R250 ;  /* 0x00000004eb3a7825 */ /* 0x000fc800078e02fa */
[----:B-1----:R-:W-:-:S04]  /*405b0*/  IMAD.WIDE R44, R235, 0x4, R136 ;  /* 0x00000004eb2c7825 */ /* 0x002fc800078e0288 */
[----:B------:R-:W-:-:S04]  /*405c0*/  IMAD.WIDE R42, R235, 0x4, R120 ;  /* 0x00000004eb2a7825 */ /* 0x000fc800078e0278 */
[----:B------:R-:W-:-:S04]  /*405d0*/  IMAD.WIDE R28, R235, 0x4, R88 ;  /* 0x00000004eb1c7825 */ /* 0x000fc800078e0258 */
[----:B------:R-:W-:-:S04]  /*405e0*/  IMAD.WIDE R26, R235, 0x4, R72 ;  /* 0x00000004eb1a7825 */ /* 0x000fc800078e0248 */
[----:B------:R-:W-:-:S04]  /*405f0*/  IMAD.WIDE R12, R235, 0x4, R40 ;  /* 0x00000004eb0c7825 */ /* 0x000fc800078e0228 */
[----:B------:R-:W-:-:S04]  /*40600*/  IMAD.WIDE R10, R235, 0x4, R24 ;  /* 0x00000004eb0a7825 */ /* 0x000fc800078e0218 */
[----:B------:R-:W-:-:S04]  /*40610*/  IMAD.WIDE R8, R235, 0x4, R8 ;  /* 0x00000004eb087825 */ /* 0x000fc800078e0208 */
[----:B--2---:R-:W-:-:S05]  /*40620*/  IMAD.WIDE R160, R235, 0x4, R160 ;  /* 0x00000004eba07825 */ /* 0x004fca00078e02a0 */
[----:B------:R1:W-:Y:S01]  /*40630*/  STL.64 [R1+0x2a38], R160 ;  /* 0x002a38a001007387 */ /* 0x0003e20000100a00 */
[----:B---3--:R-:W-:-:S04]  /*40640*/  IMAD.WIDE R158, R235, 0x4, R158 ;  /* 0x00000004eb9e7825 */ /* 0x008fc800078e029e */
[C---:B------:R-:W-:Y:S01]  /*40650*/  IMAD.WIDE R142, R235.reuse, 0x4, R142 ;  /* 0x00000004eb8e7825 */ /* 0x040fe200078e028e */
[----:B------:R-:W-:Y:S03]  /*40660*/  STL.64 [R1+0x2a40], R158 ;  /* 0x002a409e01007387 */ /* 0x000fe60000100a00 */
[C---:B----4-:R-:W-:Y:S01]  /*40670*/  IMAD.WIDE R140, R235.reuse, 0x4, R140 ;  /* 0x00000004eb8c7825 */ /* 0x050fe200078e028c */
[----:B------:R-:W-:Y:S03]  /*40680*/  STL.64 [R1+0x2a60], R142 ;  /* 0x002a608e01007387 */ /* 0x000fe60000100a00 */
[C---:B------:R-:W-:Y:S01]  /*40690*/  IMAD.WIDE R126, R235.reuse, 0x4, R126 ;  /* 0x00000004eb7e7825 */ /* 0x040fe200078e027e */
[----:B------:R-:W-:Y:S03]  /*406a0*/  STL.64 [R1+0x2a78], R140 ;  /* 0x002a788c01007387 */ /* 0x000fe60000100a00 */
[C---:B------:R-:W-:Y:S01]  /*406b0*/  IMAD.WIDE R124, R235.reuse, 0x4, R124 ;  /* 0x00000004eb7c7825 */ /* 0x040fe200078e027c */
[----:B------:R-:W-:Y:S03]  /*406c0*/  STL.64 [R1+0x2ab0], R126 ;  /* 0x002ab07e01007387 */ /* 0x000fe60000100a00 */
[C---:B------:R-:W-:Y:S01]  /*406d0*/  IMAD.WIDE R110, R235.reuse, 0x4, R110 ;  /* 0x00000004eb6e7825 */ /* 0x040fe200078e026e */
[----:B------:R-:W-:Y:S03]  /*406e0*/  STL.64 [R1+0x2b48], R124 ;  /* 0x002b487c01007387 */ /* 0x000fe60000100a00 */
[----:B------:R-:W-:-:S02]  /*406f0*/  IMAD.WIDE R60, R235, 0x4, R238 ;  /* 0x00000004eb3c7825 */ /* 0x000fc400078e02ee */
        /* <DEDUP_REMOVED lines=20> */
[----:B------:R-:W-:Y:S04]  /*40840*/  STL.64 [R1+0x2d50], R108 ;  /* 0x002d506c01007387 */ /* 0x000fe80000100a00 */
[----:B------:R-:W-:Y:S04]  /*40850*/  LDGSTS.E [R197+0x11580], desc[UR32][R212.64], P0 ;  /* 0x11580000d4c57fae */ /* 0x000fe80008121860 */
[----:B------:R-:W-:Y:S04]  /*40860*/  STL.64 [R1+0x2d48], R106 ;  /* 0x002d486a01007387 */ /* 0x000fe80000100a00 */
[----:B------:R-:W-:Y:S04]  /*40870*/  LDGSTS.E [R197+0x11980], desc[UR32][R224.64], P0 ;  /* 0x11980000e0c57fae */ /* 0x000fe80008121860 */
[----:B------:R-:W-:Y:S04]  /*40880*/  STL.64 [R1+0x2d40], R94 ;  /* 0x002d405e01007387 */ /* 0x000fe80000100a00 */
[----:B------:R-:W-:Y:S01]  /*40890*/  LDGSTS.E [R197+0x11d80], desc[UR32][R236.64], P0 ;  /* 0x11d80000ecc57fae */ /* 0x000fe20008121860 */
[----:B------:R-:W-:-:S03]  /*408a0*/  IMAD.WIDE R46, R235, 0x4, R152 ;  /* 0x00000004eb2e7825 */ /* 0x000fc600078e0298 */
        /* <DEDUP_REMOVED lines=34> */
[----:B------:R4:W-:Y:S04]  /*40ad0*/  STL.64 [R1+0x2cb8], R10 ;  /* 0x002cb80a01007387 */ /* 0x0009e80000100a00 */
[----:B------:R-:W-:Y:S04]  /*40ae0*/  LDGSTS.E [R197+0x16180], desc[UR32][R186.64], P0 ;  /* 0x16180000bac57fae */ /* 0x000fe80008121860 */
[----:B------:R4:W-:Y:S04]  /*40af0*/  STL.64 [R1+0x2cb0], R8 ;  /* 0x002cb00801007387 */ /* 0x0009e80000100a00 */
[----:B------:R-:W-:Y:S04]  /*40b00*/  LDGSTS.E [R197+0x16580], desc[UR32][R184.64], P0 ;  /* 0x16580000b8c57fae */ /* 0x000fe80008121860 */
[----:B------:R-:W-:Y:S04]  /*40b10*/  LDGSTS.E [R197+0x16980], desc[UR32][R182.64], P0 ;  /* 0x16980000b6c57fae */ /* 0x000fe80008121860 */
[----:B------:R-:W4:Y:S04]  /*40b20*/  LDL.LU.64 R226, [R1+0xc38] ;  /* 0x000c380001e27983 */ /* 0x000f280000300a00 */
[----:B------:R-:W-:Y:S04]  /*40b30*/  LDGSTS.E [R197+0x16d80], desc[UR32][R180.64], P0 ;  /* 0x16d80000b4c57fae */ /* 0x000fe80008121860 */
[----:B------:R-:W2:Y:S04]  /*40b40*/  LDL.LU.64 R194, [R1+0xc00] ;  /* 0x000c000001c27983 */ /* 0x000ea80000300a00 */
[----:B------:R-:W-:Y:S04]  /*40b50*/  LDGSTS.E [R197+0x17180], desc[UR32][R178.64], P0 ;  /* 0x17180000b2c57fae */ /* 0x000fe80008121860 */
[----:B------:R-:W3:Y:S04]  /*40b60*/  LDL.LU.64 R222, [R1+0xbc8] ;  /* 0x000bc80001de7983 */ /* 0x000ee80000300a00 */
[----:B------:R-:W-:Y:S04]  /*40b70*/  LDGSTS.E [R197+0x17580], desc[UR32][R176.64], P0 ;  /* 0x17580000b0c57fae */ /* 0x000fe80008121860 */
[----:B------:R-:W4:Y:S04]  /*40b80*/  LDL.LU.64 R192, [R1+0xb90] ;  /* 0x000b900001c07983 */ /* 0x000f280000300a00 */
[----:B------:R-:W-:Y:S04]  /*40b90*/  LDGSTS.E [R197+0x17980], desc[UR32][R174.64], P0 ;  /* 0x17980000aec57fae */ /* 0x000fe80008121860 */
[----:B------:R-:W3:Y:S04]  /*40ba0*/  LDL.LU.64 R220, [R1+0xb58] ;  /* 0x000b580001dc7983 */ /* 0x000ee80000300a00 */
        /* <DEDUP_REMOVED lines=13> */
[----:B-1----:R-:W3:Y:S04]  /*40c80*/  LDL.LU.64 R160, [R1+0x9d0] ;  /* 0x0009d00001a07983 */ /* 0x002ee80000300a00 */
        /* <DEDUP_REMOVED lines=29> */
[----:B------:R-:W-:Y:S04]  /*40e60*/  LDGSTS.E [R197+0x1f980], desc[UR32][R10.64], P0 ;  /* 0x1f9800000ac57fae */ /* 0x000fe80008121860 */
[----:B------:R1:W-:Y:S04]  /*40e70*/  LDGSTS.E [R197+0x1fd80], desc[UR32][R8.64], P0 ;  /* 0x1fd8000008c57fae */ /* 0x0003e80008121860 */
[----:B------:R-:W3:Y:S01]  /*40e80*/  LDL.LU.64 R196, [R1+0x880] ;  /* 0x0008800001c47983 */ /* 0x000ee20000300a00 */
[----:B--2---:R-:W-:-:S03]  /*40e90*/  IMAD.WIDE R88, R235, 0x4, R194 ;  /* 0x00000004eb587825 */ /* 0x004fc600078e02c2 */
[----:B------:R-:W2:Y:S01]  /*40ea0*/  LDL.LU.64 R194, [R1+0x848] ;  /* 0x0008480001c27983 */ /* 0x000ea20000300a00 */
[----:B----4-:R-:W-:-:S03]  /*40eb0*/  IMAD.WIDE R104, R235, 0x4, R192 ;  /* 0x00000004eb687825 */ /* 0x010fc600078e02c0 */
[----:B------:R-:W4:Y:S01]  /*40ec0*/  LDL.LU.64 R192, [R1+0x810] ;  /* 0x0008100001c07983 */ /* 0x000f220000300a00 */
[----:B---3--:R-:W-:-:S03]  /*40ed0*/  IMAD.WIDE R120, R235, 0x4, R220 ;  /* 0x00000004eb787825 */ /* 0x008fc600078e02dc */
[----:B------:R-:W3:Y:S01]  /*40ee0*/  LDL.LU.64 R220, [R1+0x7d8] ;  /* 0x0007d80001dc7983 */ /* 0x000ee20000300a00 */
[----:B-1----:R-:W-:-:S04]  /*40ef0*/  IMAD.WIDE R92, R235, 0x4, R222 ;  /* 0x00000004eb5c7825 */ /* 0x002fc800078e02de */
[----:B------:R-:W-:-:S04]  /*40f00*/  IMAD.WIDE R136, R235, 0x4, R218 ;  /* 0x00000004eb887825 */ /* 0x000fc800078e02da */
[C---:B------:R-:W-:Y:S02]  /*40f10*/  IMAD.WIDE R140, R235.reuse, 0x4, R232 ;  /* 0x00000004eb8c7825 */ /* 0x040fe400078e02e8 */
[----:B------:R-:W3:Y:S04]  /*40f20*/  LDL.LU.64 R232, [R1+0x7a0] ;  /* 0x0007a00001e87983 */ /* 0x000ee80000300a00 */
[----:B------:R-:W3:Y:S01]  /*40f30*/  LDL.LU.64 R30, [R1+0x768] ;  /* 0x00076800011e7983 */ /* 0x000ee20000300a00 */
[----:B------:R-:W-:-:S04]  /*40f40*/  IMAD.WIDE R152, R235, 0x4, R210 ;  /* 0x00000004eb987825 */ /* 0x000fc800078e02d2 */
[C---:B------:R-:W-:Y:S02]  /*40f50*/  IMAD.WIDE R210, R235.reuse, 0x4, R240 ;  /* 0x00000004ebd27825 */ /* 0x040fe400078e02f0 */
[----:B------:R-:W3:Y:S02]  /*40f60*/  LDL.LU.64 R240, [R1+0x730] ;  /* 0x0007300001f07983 */ /* 0x000ee40000300a00 */
[----:B------:R-:W-:-:S04]  /*40f70*/  IMAD.WIDE R222, R235, 0x4, R214 ;  /* 0x00000004ebde7825 */ /* 0x000fc800078e02d6 */
[C---:B------:R-:W-:Y:S02]  /*40f80*/  IMAD.WIDE R250, R235.reuse, 0x4, R160 ;  /* 0x00000004ebfa7825 */ /* 0x040fe400078e02a0 */
[----:B------:R-:W3:Y:S02]  /*40f90*/  LDL.LU.64 R160, [R1+0x6f8] ;  /* 0x0006f80001a07983 */ /* 0x000ee40000300a00 */
[C---:B------:R-:W-:Y:S02]  /*40fa0*/  IMAD.WIDE R218, R235.reuse, 0x4, R208 ;  /* 0x00000004ebda7825 */ /* 0x040fe400078e02d0 */
[----:B------:R-:W3:Y:S02]  /*40fb0*/  LDL.LU.64 R14, [R1+0x6c0] ;  /* 0x0006c000010e7983 */ /* 0x000ee40000300a00 */
[----:B------:R-:W-:-:S04]  /*40fc0*/  IMAD.WIDE R214, R235, 0x4, R206 ;  /* 0x00000004ebd67825 */ /* 0x000fc800078e02ce */
[C---:B------:R-:W-:Y:S02]  /*40fd0*/  IMAD.WIDE R208, R235.reuse, 0x4, R238 ;  /* 0x00000004ebd07825 */ /* 0x040fe400078e02ee */
[----:B------:R-:W3:Y:S02]  /*40fe0*/  LDL.LU.64 R238, [R1+0x688] ;  /* 0x0006880001ee7983 */ /* 0x000ee40000300a00 */
[C---:B------:R-:W-:Y:S02]  /*40ff0*/  IMAD.WIDE R206, R235.reuse, 0x4, R236 ;  /* 0x00000004ebce7825 */ /* 0x040fe400078e02ec */
[----:B------:R-:W3:Y:S04]  /*41000*/  LDL.LU.64 R236, [R1+0x650] ;  /* 0x0006500001ec7983 */ /* 0x000ee80000300a00 */
[----:B------:R-:W-:Y:S01]  /*41010*/  STL.64 [R1+0x10], R218 ;  /* 0x000010da01007387 */ /* 0x000fe20000100a00 */
[----:B------:R-:W-:-:S03]  /*41020*/  IMAD.WIDE R72, R235, 0x4, R226 ;  /* 0x00000004eb487825 */ /* 0x000fc600078e02e2 */
[----:B------:R-:W3:Y:S04]  /*41030*/  LDL.LU.64 R62, [R1+0x618] ;  /* 0x00061800013e7983 */ /* 0x000ee80000300a00 */
[----:B------:R-:W-:Y:S04]  /*41040*/  STL.64 [R1+0x38], R214 ;  /* 0x000038d601007387 */ /* 0x000fe80000100a00 */
[----:B------:R-:W3:Y:S04]  /*41050*/  LDL.LU.64 R230, [R1+0x5e0] ;  /* 0x0005e00001e67983 */ /* 0x000ee80000300a00 */
[----:B------:R-:W-:Y:S04]  /*41060*/  STL.64 [R1+0xfe8], R208 ;  /* 0x000fe8d001007387 */ /* 0x000fe80000100a00 */
[----:B------:R-:W3:Y:S04]  /*41070*/  LDL.LU.64 R226, [R1+0x5a8] ;  /* 0x0005a80001e27983 */ /* 0x000ee80000300a00 */
[----:B------:R-:W-:Y:S01]  /*41080*/  STL.64 [R1+0x1028], R206 ;  /* 0x001028ce01007387 */ /* 0x000fe20000100a00 */
[----:B------:R-:W-:-:S03]  /*41090*/  IMAD.WIDE R198, R235, 0x4, R198 ;  /* 0x00000004ebc67825 */ /* 0x000fc600078e02c6 */
        /* <DEDUP_REMOVED lines=16> */
[----:B------:R-:W-:-:S05]  /*411a0*/  IMAD.WIDE R202, R235, 0x4, R202 ;  /* 0x00000004ebca7825 */ /* 0x000fca00078e02ca */
[----:B------:R-:W-:Y:S04]  /*411b0*/  STL.64 [R1+0x2448], R202 ;  /* 0x002448ca01007387 */ /* 0x000fe80000100a00 */
[----:B------:R-:W-:Y:S01]  /*411c0*/  LDGSTS.E [R244+0x14200], desc[UR32][R202.64], P0 ;  /* 0x14200000caf47fae */ /* 0x000fe20008121860 */
[----:B------:R-:W-:-:S05]  /*411d0*/  IMAD.WIDE R196, R235, 0x4, R196 ;  /* 0x00000004ebc47825 */ /* 0x000fca00078e02c4 */
[----:B------:R-:W-:Y:S01]  /*411e0*/  LDGSTS.E [R244+0x14600], desc[UR32][R196.64], P0 ;  /* 0x14600000c4f47fae */ /* 0x000fe20008121860 */
[----:B--2---:R-:W-:-:S05]  /*411f0*/  IMAD.WIDE R194, R235, 0x4, R194 ;  /* 0x00000004ebc27825 */ /* 0x004fca00078e02c2 */
[----:B------:R-:W-:Y:S01]  /*41200*/  LDGSTS.E [R244+0x14a00], desc[UR32][R194.64], P0 ;  /* 0x14a00000c2f47fae */ /* 0x000fe20008121860 */
[----:B----4-:R-:W-:-:S05]  /*41210*/  IMAD.WIDE R192, R235, 0x4, R192 ;  /* 0x00000004ebc07825 */ /* 0x010fca00078e02c0 */
[----:B------:R-:W-:Y:S01]  /*41220*/  LDGSTS.E [R244+0x14e00], desc[UR32][R192.64], P0 ;  /* 0x14e00000c0f47fae */ /* 0x000fe20008121860 */
[----:B---3--:R-:W-:-:S03]  /*41230*/  IMAD.WIDE R190, R235, 0x4, R220 ;  /* 0x00000004ebbe7825 */ /* 0x008fc600078e02dc */
[----:B------:R-:W2:Y:S04]  /*41240*/  LDL.LU.64 R220, [R1+0x570] ;  /* 0x0005700001dc7983 */ /* 0x000ea80000300a00 */
[----:B------:R-:W-:Y:S04]  /*41250*/  STL.64 [R1+0x2488], R196 ;  /* 0x002488c401007387 */ /* 0x000fe80000100a00 */
[----:B------:R-:W-:Y:S01]  /*41260*/  LDGSTS.E [R244+0x15200], desc[UR32][R190.64], P0 ;  /* 0x15200000bef47fae */ /* 0x000fe20008121860 */
[----:B------:R-:W-:-:S03]  /*41270*/  IMAD.WIDE R188, R235, 0x4, R232 ;  /* 0x00000004ebbc7825 */ /* 0x000fc600078e02e8 */
[----:B------:R-:W3:Y:S01]  /*41280*/  LDL.LU.64 R232, [R1+0x538] ;  /* 0x0005380001e87983 */ /* 0x000ee20000300a00 */
[----:B------:R-:W-:-:S03]  /*41290*/  IMAD.WIDE R186, R235, 0x4, R30 ;  /* 0x00000004ebba7825 */ /* 0x000fc600078e021e */
[----:B------:R-:W-:Y:S04]  /*412a0*/  STL.64 [R1+0x24c8], R194 ;  /* 0x0024c8c201007387 */ /* 0x000fe80000100a00 */
[----:B------:R-:W-:Y:S04]  /*412b0*/  STL.64 [R1+0x2510], R192 ;  /* 0x002510c001007387 */ /* 0x000fe80000100a00 */
[----:B------:R-:W-:Y:S04]  /*412c0*/  LDGSTS.E [R244+0x15600], desc[UR32][R188.64], P0 ;  /* 0x15600000bcf47fae */ /* 0x000fe80008121860 */
[----:B------:R-:W-:Y:S01]  /*412d0*/  LDGSTS.E [R244+0x15a00], desc[UR32][R186.64], P0 ;  /* 0x15a00000baf47fae */ /* 0x000fe20008121860 */
[----:B------:R-:W-:-:S03]  /*412e0*/  IMAD.WIDE R184, R235, 0x4, R240 ;  /* 0x00000004ebb87825 */ /* 0x000fc600078e02f0 */
[----:B------:R-:W4:Y:S04]  /*412f0*/  LDL.LU.64 R240, [R1+0x4f8] ;  /* 0x0004f80001f07983 */ /* 0x000f280000300a00 */
[----:B------:R-:W-:Y:S04]  /*41300*/  STL.64 [R1+0x2560], R190 ;  /* 0x002560be01007387 */ /* 0x000fe80000100a00 */
[----:B------:R-:W-:Y:S01]  /*41310*/  LDGSTS.E [R244+0x15e00], desc[UR32][R184.64], P0 ;  /* 0x15e00000b8f47fae */ /* 0x000fe20008121860 */
        /* <DEDUP_REMOVED lines=23> */
[----:B------:R-:W-:Y:S04]  /*41490*/  STL.64 [R1+0x2788], R174 ;  /* 0x002788ae01007387 */ /* 0x000fe80000100a00 */
[----:B------:R-:W4:Y:S04]  /*414a0*/  LDL.LU.64 R30, [R1+0x280] ;  /* 0x00028000011e7983 */ /* 0x000f280000300a00 */
[----:B------:R-:W4:Y:S04]  /*414b0*/  LDL.LU.64 R14, [R1+0x240] ;  /* 0x00024000010e7983 */ /* 0x000f280000300a00 */
        /* <DEDUP_REMOVED lines=9> */
[----:B------:R-:W-:Y:S04]  /*41550*/  LDGSTS.E [R244+0x17200], desc[UR32][R174.64], P0 ;  /* 0x17200000aef47fae */ /* 0x000fe80008121860 */
[----:B------:R-:W-:Y:S04]  /*41560*/  LDGSTS.E [R244+0x17600], desc[UR32][R172.64], P0 ;  /* 0x17600000acf47fae */ /* 0x000fe80008121860 */
[----:B------:R-:W-:Y:S01]  /*41570*/  LDGSTS.E [R244+0x17a00], desc[UR32][R170.64], P0 ;  /* 0x17a00000aaf47fae */ /* 0x000fe20008121860 */
[----:B--2---:R-:W-:-:S03]  /*41580*/  IMAD.WIDE R168, R235, 0x4, R220 ;  /* 0x00000004eba87825 */ /* 0x004fc600078e02dc */
[----:B------:R-:W2:Y:S04]  /*41590*/  LDL.LU.64 R220, [R1+0x140] ;  /* 0x0001400001dc7983 */ /* 0x000ea80000300a00 */
[----:B------:R-:W-:Y:S04]  /*415a0*/  STL.64 [R1+0x2800], R168 ;  /* 0x002800a801007387 */ /* 0x000fe80000100a00 */
[----:B------:R-:W-:Y:S01]  /*415b0*/  LDGSTS.E [R244+0x17e00], desc[UR32][R168.64], P0 ;  /* 0x17e00000a8f47fae */ /* 0x000fe20008121860 */
[----:B---3--:R-:W-:-:S03]  /*415c0*/  IMAD.WIDE R166, R235, 0x4, R232 ;  /* 0x00000004eba67825 */ /* 0x008fc600078e02e8 */
[----:B------:R-:W3:Y:S04]  /*415d0*/  LDL.LU.64 R232, [R1+0x100] ;  /* 0x0001000001e87983 */ /* 0x000ee80000300a00 */
[----:B------:R-:W-:Y:S01]  /*415e0*/  LDGSTS.E [R244+0x18200], desc[UR32][R166.64], P0 ;  /* 0x18200000a6f47fae */ /* 0x000fe20008121860 */
[----:B----4-:R-:W-:-:S03]  /*415f0*/  IMAD.WIDE R164, R235, 0x4, R240 ;  /* 0x00000004eba47825 */ /* 0x010fc600078e02f0 */
[----:B------:R-:W4:Y:S04]  /*41600*/  LDL.LU.64 R240, [R1+0xc0] ;  /* 0x0000c00001f07983 */ /* 0x000f280000300a00 */
[----:B------:R-:W-:Y:S01]  /*41610*/  STL.64 [R1+0x2838], R166 ;  /* 0x002838a601007387 */ /* 0x000fe20000100a00 */
[----:B------:R-:W-:-:S03]  /*41620*/  IMAD.WIDE R42, R235, 0x4, R248 ;  /* 0x00000004eb2a7825 */ /* 0x000fc600078e02f8 */
[----:B------:R-:W-:Y:S01]  /*41630*/  LDGSTS.E [R244+0x18600], desc[UR32][R164.64], P0 ;  /* 0x18600000a4f47fae */ /* 0x000fe20008121860 */
[----:B------:R-:W-:-:S03]  /*41640*/  IMAD.WIDE R158, R235, 0x4, R238 ;  /* 0x00000004eb9e7825 */ /* 0x000fc600078e02ee */
[----:B------:R-:W4:Y:S01]  /*41650*/  LDL.LU.64 R238, [R1+0x80] ;  /* 0x0000800001ee7983 */ /* 0x000f220000300a00 */
[----:B------:R-:W-:-:S03]  /*41660*/  IMAD.WIDE R142, R235, 0x4, R236 ;  /* 0x00000004eb8e7825 */ /* 0x000fc600078e02ec */
[----:B------:R-:W4:Y:S01]  /*41670*/  LDL.LU.64 R236, [R1+0x30] ;  /* 0x0000300001ec7983 */ /* 0x000f220000300a00 */
[----:B------:R-:W-:-:S03]  /*41680*/  IMAD.WIDE R160, R235, 0x4, R160 ;  /* 0x00000004eba07825 */ /* 0x000fc600078e02a0 */
[----:B------:R-:W-:Y:S04]  /*41690*/  STL.64 [R1+0x2840], R164 ;  /* 0x002840a401007387 */ /* 0x000fe80000100a00 */
[----:B------:R-:W-:Y:S01]  /*416a0*/  STL.64 [R1+0x2878], R160 ;  /* 0x002878a001007387 */ /* 0x000fe20000100a00 */
[----:B------:R-:W-:-:S03]  /*416b0*/  IMAD.WIDE R126, R235, 0x4, R126 ;  /* 0x00000004eb7e7825 */ /* 0x000fc600078e027e */
[----:B------:R-:W-:Y:S01]  /*416c0*/  STL.64 [R1+0x2888], R158 ;  /* 0x0028889e01007387 */ /* 0x000fe20000100a00 */
[----:B------:R-:W-:-:S03]  /*416d0*/  IMAD.WIDE R124, R235, 0x4, R124 ;  /* 0x00000004eb7c7825 */ /* 0x000fc600078e027c */
[----:B------:R-:W-:Y:S01]  /*416e0*/  STL.64 [R1+0x28b0], R142 ;  /* 0x0028b08e01007387 */ /* 0x000fe20000100a00 */
[----:B------:R-:W-:-:S03]  /*416f0*/  IMAD.WIDE R110, R235, 0x4, R110 ;  /* 0x00000004eb6e7825 */ /* 0x000fc600078e026e */
[----:B------:R1:W-:Y:S01]  /*41700*/  STL.64 [R1+0x28c0], R126 ;  /* 0x0028c07e01007387 */ /* 0x0003e20000100a00 */
        /* <DEDUP_REMOVED lines=15> */
[----:B------:R-:W-:Y:S01]  /*41800*/  LDGSTS.E [R244+0x18a00], desc[UR32][R160.64], P0 ;  /* 0x18a00000a0f47fae */ /* 0x000fe20008121860 */
[----:B------:R-:W-:-:S03]  /*41810*/  IMAD.WIDE R62, R235, 0x4, R226 ;  /* 0x00000004eb3e7825 */ /* 0x000fc600078e02e2 */
[----:B------:R-:W-:Y:S04]  /*41820*/  STL.64 [R1+0x2c28], R74 ;  /* 0x002c284a01007387 */ /* 0x000fe80000100a00 */
        /* <DEDUP_REMOVED lines=21> */
[----:B------:R-:W-:Y:S04]  /*41980*/  LDGSTS.E [R244+0x1b600], desc[UR32][R76.64], P0 ;  /* 0x1b6000004cf47fae */ /* 0x000fe80008121860 */
[----:B------:R-:W-:Y:S04]  /*41990*/  LDGSTS.E [R244+0x1ba00], desc[UR32][R74.64], P0 ;  /* 0x1ba000004af47fae */ /* 0x000fe80008121860 */
[----:B------:R-:W-:Y:S01]  /*419a0*/  LDGSTS.E [R244+0x1be00], desc[UR32][R62.64], P0 ;  /* 0x1be000003ef47fae */ /* 0x000fe20008121860 */
[----:B--2---:R-:W-:-:S05]  /*419b0*/  IMAD.WIDE R60, R235, 0x4, R220 ;  /* 0x00000004eb3c7825 */ /* 0x004fca00078e02dc */
[----:B------:R-:W-:Y:S04]  /*419c0*/  STL.64 [R1+0x2c18], R60 ;  /* 0x002c183c01007387 */ /* 0x000fe80000100a00 */
[----:B------:R-:W-:Y:S01]  /*419d0*/  LDGSTS.E [R244+0x1c200], desc[UR32][R60.64], P0 ;  /* 0x1c2000003cf47fae */ /* 0x000fe20008121860 */
[----:B---3--:R-:W-:-:S05]  /*419e0*/  IMAD.WIDE R58, R235, 0x4, R232 ;  /* 0x00000004eb3a7825 */ /* 0x008fca00078e02e8 */
[----:B------:R-:W-:Y:S04]  /*419f0*/  STL.64 [R1+0x2c10], R58 ;  /* 0x002c103a01007387 */ /* 0x000fe80000100a00 */
[----:B------:R-:W-:Y:S01]  /*41a00*/  LDGSTS.E [R244+0x1c600], desc[UR32][R58.64], P0 ;  /* 0x1c6000003af47fae */ /* 0x000fe20008121860 */
[----:B----4-:R-:W-:-:S05]  /*41a10*/  IMAD.WIDE R56, R235, 0x4, R240 ;  /* 0x00000004eb387825 */ /* 0x010fca00078e02f0 */
[----:B------:R-:W-:Y:S04]  /*41a20*/  STL.64 [R1+0x2c08], R56 ;  /* 0x002c083801007387 */ /* 0x000fe80000100a00 */
[----:B------:R-:W-:Y:S01]  /*41a30*/  LDGSTS.E [R244+0x1ca00], desc[UR32][R56.64], P0 ;  /* 0x1ca0000038f47fae */ /* 0x000fe20008121860 */
[----:B------:R-:W-:-:S04]  /*41a40*/  IMAD.WIDE R46, R235, 0x4, R238 ;  /* 0x00000004eb2e7825 */ /* 0x000fc800078e02ee */
[C---:B------:R-:W-:Y:S01]  /*41a50*/  IMAD.WIDE R44, R235.reuse, 0x4, R236 ;  /* 0x00000004eb2c7825 */ /* 0x040fe200078e02ec */
[----:B------:R2:W-:Y:S04]  /*41a60*/  STL.64 [R1+0x2c00], R46 ;  /* 0x002c002e01007387 */ /* 0x0005e80000100a00 */
[----:B------:R-:W-:Y:S04]  /*41a70*/  STL.64 [R1+0x2bf8], R44 ;  /* 0x002bf82c01007387 */ /* 0x000fe80000100a00 */
[----:B------:R-:W-:Y:S04]  /*41a80*/  STL.64 [R1+0x2bf0], R42 ;  /* 0x002bf02a01007387 */ /* 0x000fe80000100a00 */
[----:B------:R3:W-:Y:S04]  /*41a90*/  STL.64 [R1+0x2be8], R30 ;  /* 0x002be81e01007387 */ /* 0x0007e80000100a00 */
[----:B------:R-:W-:Y:S04]  /*41aa0*/  STL.64 [R1+0x2be0], R40 ;  /* 0x002be02801007387 */ /* 0x000fe80000100a00 */
[----:B------:R4:W-:Y:S04]  /*41ab0*/  STL.64 [R1+0x2bd8], R14 ;  /* 0x002bd80e01007387 */ /* 0x0009e80000100a00 */
[----:B------:R4:W-:Y:S04]  /*41ac0*/  STL.64 [R1+0x2bd0], R28 ;  /* 0x002bd01c01007387 */ /* 0x0009e80000100a00 */
[----:B------:R4:W-:Y:S04]  /*41ad0*/  STL.64 [R1+0x2bc8], R26 ;  /* 0x002bc81a01007387 */ /* 0x0009e80000100a00 */
[----:B------:R4:W-:Y:S04]  /*41ae0*/  STL.64 [R1+0x2bc0], R24 ;  /* 0x002bc01801007387 */ /* 0x0009e80000100a00 */
[----:B------:R4:W-:Y:S04]  /*41af0*/  STL.64 [R1+0x2bb8], R12 ;  /* 0x002bb80c01007387 */ /* 0x0009e80000100a00 */
[----:B------:R4:W-:Y:S04]  /*41b00*/  STL.64 [R1+0x2bb0], R10 ;  /* 0x002bb00a01007387 */ /* 0x0009e80000100a00 */
[----:B------:R4:W-:Y:S04]  /*41b10*/  STL.64 [R1+0x2ba8], R8 ;  /* 0x002ba80801007387 */ /* 0x0009e80000100a00 */
[----:B------:R4:W-:Y:S04]  /*41b20*/  STL.64 [R1+0x2ba0], R6 ;  /* 0x002ba00601007387 */ /* 0x0009e80000100a00 */
[----:B------:R-:W-:Y:S04]  /*41b30*/  LDGSTS.E [R244+0x1ce00], desc[UR32][R46.64], P0 ;  /* 0x1ce000002ef47fae */ /* 0x000fe80008121860 */
[----:B------:R4:W-:Y:S04]  /*41b40*/  LDGSTS.E [R244+0x1d200], desc[UR32][R44.64], P0 ;  /* 0x1d2000002cf47fae */ /* 0x0009e80008121860 */
[----:B-1----:R-:W4:Y:S04]  /*41b50*/  LDL.LU.64 R126, [R1+0xc30] ;  /* 0x000c3000017e7983 */ /* 0x002f280000300a00 */
[----:B------:R-:W-:Y:S04]  /*41b60*/  LDGSTS.E [R244+0x1d600], desc[UR32][R42.64], P0 ;  /* 0x1d6000002af47fae */ /* 0x000fe80008121860 */
[----:B------:R-:W4:Y:S04]  /*41b70*/  LDL.LU.64 R192, [R1+0xbf8] ;  /* 0x000bf80001c07983 */ /* 0x000f280000300a00 */
[----:B------:R1:W-:Y:S04]  /*41b80*/  LDGSTS.E [R244+0x1da00], desc[UR32][R30.64], P0 ;  /* 0x1da000001ef47fae */ /* 0x0003e80008121860 */
[----:B--2---:R-:W2:Y:S04]  /*41b90*/  LDL.LU.64 R46, [R1+0xbc0] ;  /* 0x000bc000012e7983 */ /* 0x004ea80000300a00 */
[----:B------:R-:W-:Y:S04]  /*41ba0*/  LDGSTS.E [R244+0x1de00], desc[UR32][R40.64], P0 ;  /* 0x1de0000028f47fae */ /* 0x000fe80008121860 */
[----:B---3--:R-:W3:Y:S04]  /*41bb0*/  LDL.LU.64 R30, [R1+0xb88] ;  /* 0x000b8800011e7983 */ /* 0x008ee80000300a00 */
[----:B------:R-:W3:Y:S04]  /*41bc0*/  LDL.LU.64 R240, [R1+0xb50] ;  /* 0x000b500001f07983 */ /* 0x000ee80000300a00 */
[----:B------:R-:W-:Y:S04]  /*41bd0*/  LDGSTS.E [R244+0x1e200], desc[UR32][R14.64], P0 ;  /* 0x1e2000000ef47fae */ /* 0x000fe80008121860 */
[----:B------:R1:W-:Y:S04]  /*41be0*/  LDGSTS.E [R244+0x1e600], desc[UR32][R28.64], P0 ;  /* 0x1e6000001cf47fae */ /* 0x0003e80008121860 */
[----:B------:R1:W-:Y:S04]  /*41bf0*/  LDGSTS.E [R244+0x1ea00], desc[UR32][R26.64], P0 ;  /* 0x1ea000001af47fae */ /* 0x0003e80008121860 */
[----:B----4-:R-:W4:Y:S04]  /*41c00*/  LDL.LU.64 R14, [R1+0xb18] ;  /* 0x000b1800010e7983 */ /* 0x010f280000300a00 */
        /* <DEDUP_REMOVED lines=15> */
[----:B------:R1:W-:Y:S04]  /*41d00*/  LDGSTS.E [R244+0x1ee00], desc[UR32][R24.64], P0 ;  /* 0x1ee0000018f47fae */ /* 0x0003e80008121860 */
[----:B------:R1:W-:Y:S04]  /*41d10*/  LDGSTS.E [R244+0x1f200], desc[UR32][R12.64], P0 ;  /* 0x1f2000000cf47fae */ /* 0x0003e80008121860 */
[----:B------:R1:W-:Y:S04]  /*41d20*/  LDGSTS.E [R244+0x1f600], desc[UR32][R10.64], P0 ;  /* 0x1f6000000af47fae */ /* 0x0003e80008121860 */
[----:B------:R1:W-:Y:S04]  /*41d30*/  LDGSTS.E [R244+0x1fa00], desc[UR32][R8.64], P0 ;  /* 0x1fa0000008f47fae */ /* 0x0003e80008121860 */
[----:B------:R1:W-:Y:S01]  /*41d40*/  LDGSTS.E [R244+0x1fe00], desc[UR32][R6.64], P0 ;  /* 0x1fe0000006f47fae */ /* 0x0003e20008121860 */
[----:B------:R-:W-:-:S03]  /*41d50*/  IMAD.WIDE R44, R235, 0x4, R192 ;  /* 0x00000004eb2c7825 */ /* 0x000fc600078e02c0 */
[----:B------:R-:W4:Y:S01]  /*41d60*/  LDL.LU.64 R192, [R1+0x798] ;  /* 0x0007980001c07983 */ /* 0x000f220000300a00 */
[----:B--2---:R-:W-:-:S03]  /*41d70*/  IMAD.WIDE R54, R235, 0x4, R46 ;  /* 0x00000004eb367825 */ /* 0x004fc600078e022e */
[----:B------:R-:W2:Y:S01]  /*41d80*/  LDL.LU.64 R46, [R1+0x760] ;  /* 0x00076000012e7983 */ /* 0x000ea20000300a00 */
[----:B---3--:R-:W-:-:S04]  /*41d90*/  IMAD.WIDE R60, R235, 0x4, R30 ;  /* 0x00000004eb3c7825 */ /* 0x008fc800078e021e */
[C---:B------:R-:W-:Y:S02]  /*41da0*/  IMAD.WIDE R70, R235.reuse, 0x4, R240 ;  /* 0x00000004eb467825 */ /* 0x040fe400078e02f0 */
[----:B------:R-:W3:Y:S02]  /*41db0*/  LDL.LU.64 R240, [R1+0x728] ;  /* 0x0007280001f07983 */ /* 0x000ee40000300a00 */
[C---:B----4-:R-:W-:Y:S02]  /*41dc0*/  IMAD.WIDE R90, R235.reuse, 0x4, R238 ;  /* 0x00000004eb5a7825 */ /* 0x050fe400078e02ee */
[----:B------:R-:W4:Y:S04]  /*41dd0*/  LDL.LU.64 R238, [R1+0x6f0] ;  /* 0x0006f00001ee7983 */ /* 0x000f280000300a00 */
[----:B------:R-:W4:Y:S01]  /*41de0*/  LDL.LU.64 R30, [R1+0x6b8] ;  /* 0x0006b800011e7983 */ /* 0x000f220000300a00 */
[----:B------:R-:W-:-:S03]  /*41df0*/  IMAD.WIDE R124, R235, 0x4, R236 ;  /* 0x00000004eb7c7825 */ /* 0x000fc600078e02ec */
        /* <DEDUP_REMOVED lines=11> */
[----:B------:R-:W-:-:S04]  /*41eb0*/  IMAD.WIDE R214, R235, 0x4, R214 ;  /* 0x00000004ebd67825 */ /* 0x000fc800078e02d6 */
[C---:B------:R-:W-:Y:S01]  /*41ec0*/  IMAD.WIDE R206, R235.reuse, 0x4, R206 ;  /* 0x00000004ebce7825 */ /* 0x040fe200078e02ce */
[----:B------:R-:W-:Y:S03]  /*41ed0*/  STL.64 [R1+0x30], R214 ;  /* 0x000030d601007387 */ /* 0x000fe60000100a00 */
[----:B------:R-:W-:-:S04]  /*41ee0*/  IMAD.WIDE R202, R235, 0x4, R202 ;  /* 0x00000004ebca7825 */ /* 0x000fc800078e02ca */
[C---:B------:R-:W-:Y:S02]  /*41ef0*/  IMAD.WIDE R248, R235.reuse, 0x4, R218 ;  /* 0x00000004ebf87825 */ /* 0x040fe400078e02da */
[----:B------:R-:W4:Y:S02]  /*41f00*/  LDL.LU.64 R218, [R1+0x530] ;  /* 0x0005300001da7983 */ /* 0x000f240000300a00 */
[C---:B------:R-:W-:Y:S02]  /*41f10*/  IMAD.WIDE R194, R235.reuse, 0x4, R194 ;  /* 0x00000004ebc27825 */ /* 0x040fe400078e02c2 */
[----:B------:R-:W-:Y:S04]  /*41f20*/  STL.64 [R1+0xfe0], R206 ;  /* 0x000fe0ce01007387 */ /* 0x000fe80000100a00 */
[----:B------:R-:W-:Y:S01]  /*41f30*/  STL.64 [R1+0x1018], R202 ;  /* 0x001018ca01007387 */ /* 0x000fe20000100a00 */
[----:B------:R-:W-:-:S04]  /*41f40*/  IMAD.WIDE R192, R235, 0x4, R192 ;  /* 0x00000004ebc07825 */ /* 0x000fc800078e02c0 */
[----:B--2---:R-:W-:-:S04]  /*41f50*/  IMAD.WIDE R190, R235, 0x4, R46 ;  /* 0x00000004ebbe7825 */ /* 0x004fc800078e022e */
[C---:B---3--:R-:W-:Y:S02]  /*41f60*/  IMAD.WIDE R188, R235.reuse, 0x4, R240 ;  /* 0x00000004ebbc7825 */ /* 0x048fe400078e02f0 */
[----:B------:R-:W2:Y:S04]  /*41f70*/  LDL.LU.64 R240, [R1+0x4f0] ;  /* 0x0004f00001f07983 */ /* 0x000ea80000300a00 */
[----:B------:R-:W-:Y:S01]  /*41f80*/  STL.64 [R1+0x2438], R194 ;  /* 0x002438c201007387 */ /* 0x000fe20000100a00 */
[----:B----4-:R-:W-:-:S03]  /*41f90*/  IMAD.WIDE R186, R235, 0x4, R238 ;  /* 0x00000004ebba7825 */ /* 0x010fc600078e02ee */
[----:B------:R-:W3:Y:S04]  /*41fa0*/  LDL.LU.64 R238, [R1+0x4b0] ;  /* 0x0004b00001ee7983 */ /* 0x000ee80000300a00 */
[----:B------:R-:W-:Y:S04]  /*41fb0*/  STL.64 [R1+0x2478], R192 ;  /* 0x002478c001007387 */ /* 0x000fe80000100a00 */
[----:B------:R-:W-:Y:S01]  /*41fc0*/  STL.64 [R1+0x24c0], R190 ;  /* 0x0024c0be01007387 */ /* 0x000fe20000100a00 */
[----:B------:R-:W-:-:S03]  /*41fd0*/  IMAD.WIDE R182, R235, 0x4, R236 ;  /* 0x00000004ebb67825 */ /* 0x000fc600078e02ec */
[----:B------:R-:W4:Y:S01]  /*41fe0*/  LDL.LU.64 R236, [R1+0x478] ;  /* 0x0004780001ec7983 */ /* 0x000f220000300a00 */
[----:B------:R-:W-:-:S03]  /*41ff0*/  IMAD.WIDE R184, R235, 0x4, R30 ;  /* 0x00000004ebb87825 */ /* 0x000fc600078e021e */
[----:B------:R-:W-:Y:S01]  /*42000*/  STL.64 [R1+0x2508], R188 ;  /* 0x002508bc01007387 */ /* 0x000fe20000100a00 */
[----:B------:R-:W-:-:S03]  /*42010*/  IMAD.WIDE R180, R235, 0x4, R160 ;  /* 0x00000004ebb47825 */ /* 0x000fc600078e02a0 */
[----:B------:R-:W4:Y:S04]  /*42020*/  LDL.LU.64 R160, [R1+0x438] ;  /* 0x0004380001a07983 */ /* 0x000f280000300a00 */
[----:B------:R-:W-:Y:S01]  /*42030*/  STL.64 [R1+0x2558], R186 ;  /* 0x002558ba01007387 */ /* 0x000fe20000100a00 */
[----:B------:R-:W-:-:S03]  /*42040*/  IMAD.WIDE R38, R235, 0x4, R126 ;  /* 0x00000004eb267825 */ /* 0x000fc600078e027e */
        /* <DEDUP_REMOVED lines=24> */
[----:B------:R-:W4:Y:S01]  /*421d0*/  LDL.LU.64 R218, [R1+0xf8] ;  /* 0x0000f80001da7983 */ /* 0x000f220000300a00 */
[----:B--2---:R-:W-:-:S03]  /*421e0*/  IMAD.WIDE R168, R235, 0x4, R240 ;  /* 0x00000004eba87825 */ /* 0x004fc600078e02f0 */
[----:B------:R-:W2:Y:S04]  /*421f0*/  LDL.LU.64 R240, [R1+0xb8] ;  /* 0x0000b80001f07983 */ /* 0x000ea80000300a00 */
[----:B------:R-:W-:Y:S01]  /*42200*/  STL.64 [R1+0x26e8], R170 ;  /* 0x0026e8aa01007387 */ /* 0x000fe20000100a00 */
[----:B---3--:R-:W-:-:S03]  /*42210*/  IMAD.WIDE R166, R235, 0x4, R238 ;  /* 0x00000004eba67825 */ /* 0x008fc600078e02ee */
[----:B------:R-:W3:Y:S01]  /*42220*/  LDL.LU.64 R238, [R1+0x78] ;  /* 0x0000780001ee7983 */ /* 0x000ee20000300a00 */
[----:B----4-:R-:W-:-:S03]  /*42230*/  IMAD.WIDE R164, R235, 0x4, R236 ;  /* 0x00000004eba47825 */ /* 0x010fc600078e02ec */
[----:B------:R-:W4:Y:S01]  /*42240*/  LDL.LU.64 R236, [R1+0x28] ;  /* 0x0000280001ec7983 */ /* 0x000f220000300a00 */
[----:B------:R-:W-:-:S03]  /*42250*/  IMAD.WIDE R196, R235, 0x4, R196 ;  /* 0x00000004ebc47825 */ /* 0x000fc600078e02c4 */
[----:B------:R-:W-:Y:S01]  /*42260*/  STL.64 [R1+0x2708], R168 ;  /* 0x002708a801007387 */ /* 0x000fe20000100a00 */
[----:B------:R-:W-:-:S03]  /*42270*/  IMAD.WIDE R160, R235, 0x4, R160 ;  /* 0x00000004eba07825 */ /* 0x000fc600078e02a0 */
[----:B------:R-:W-:Y:S01]  /*42280*/  STL.64 [R1+0x2720], R166 ;  /* 0x002720a601007387 */ /* 0x000fe20000100a00 */
[----:B------:R-:W-:-:S03]  /*42290*/  IMAD.WIDE R208, R235, 0x4, R208 ;  /* 0x00000004ebd07825 */ /* 0x000fc600078e02d0 */
[----:B------:R-:W-:Y:S01]  /*422a0*/  STL.64 [R1+0x2740], R164 ;  /* 0x002740a401007387 */ /* 0x000fe20000100a00 */
[----:B------:R-:W-:-:S03]  /*422b0*/  IMAD.WIDE R158, R235, 0x4, R158 ;  /* 0x00000004eb9e7825 */ /* 0x000fc600078e029e */
[----:B------:R3:W-:Y:S01]  /*422c0*/  STL.64 [R1+0x2760], R160 ;  /* 0x002760a001007387 */ /* 0x0007e20000100a00 */
[----:B------:R-:W-:-:S04]  /*422d0*/  IMAD.WIDE R142, R235, 0x4, R142 ;  /* 0x00000004eb8e7825 */ /* 0x000fc800078e028e */
[----:B------:R-:W-:-:S04]  /*422e0*/  IMAD.WIDE R108, R235, 0x4, R94 ;  /* 0x00000004eb6c7825 */ /* 0x000fc800078e025e */
[C---:B------:R-:W-:Y:S01]  /*422f0*/  IMAD.WIDE R94, R235.reuse, 0x4, R46 ;  /* 0x00000004eb5e7825 */ /* 0x040fe200078e022e */
[----:B------:R-:W-:Y:S03]  /*42300*/  STL.64 [R1+0x2780], R158 ;  /* 0x0027809e01007387 */ /* 0x000fe60000100a00 */
[C---:B------:R-:W-:Y:S01]  /*42310*/  IMAD.WIDE R126, R235.reuse, 0x4, R126 ;  /* 0x00000004eb7e7825 */ /* 0x040fe200078e027e */
[----:B------:R3:W-:Y:S03]  /*42320*/  STL.64 [R1+0x2790], R142 ;  /* 0x0027908e01007387 */ /* 0x0007e60000100a00 */
[C---:B------:R-:W-:Y:S01]  /*42330*/  IMAD.WIDE R110, R235.reuse, 0x4, R110 ;  /* 0x00000004eb6e7825 */ /* 0x040fe200078e026e */
        /* <DEDUP_REMOVED lines=8> */
[----:B------:R3:W-:Y:S03]  /*423c0*/  STL.64 [R1+0x2a70], R94 ;  /* 0x002a705e01007387 */ /* 0x0007e60000100a00 */
        /* <DEDUP_REMOVED lines=10> */
[C---:B-1----:R-:W-:Y:S01]  /*42470*/  IMAD.WIDE R30, R235.reuse, 0x4, R246 ;  /* 0x00000004eb1e7825 */ /* 0x042fe200078e02f6 */
[----:B------:R-:W-:Y:S03]  /*42480*/  STL.64 [R1+0x2b40], R56 ;  /* 0x002b403801007387 */ /* 0x000fe60000100a00 */
        /* <DEDUP_REMOVED lines=10> */
[C---:B----4-:R-:W-:Y:S02]  /*42530*/  IMAD.WIDE R40, R235.reuse, 0x4, R236 ;  /* 0x00000004eb287825 */ /* 0x050fe400078e02ec */
[----:B------:R-:W1:Y:S02]  /*42540*/  S2R R237, SR_TID.X ;  /* 0x0000000000ed7919 */ /* 0x000e640000002100 */
[----:B--2---:R-:W-:Y:S01]  /*42550*/  IMAD.WIDE R46, R235, 0x4, R240 ;  /* 0x00000004eb2e7825 */ /* 0x004fe200078e02f0 */
        /* <DEDUP_REMOVED lines=19> */
[----:B---3--:R-:W-:-:S03]  /*42690*/  IMAD.WIDE R42, R235, 0x4, R238 ;  /* 0x00000004eb2a7825 */ /* 0x008fc600078e02ee */
[----:B------:R-:W-:Y:S04]  /*426a0*/  LDGSTS.E [R241+0x13e80], desc[UR32][R232.64], P0 ;  /* 0x13e80000e8f17fae */ /* 0x000fe80008121860 */
[----:B------:R-:W-:Y:S04]  /*426b0*/  LDGSTS.E [R241+0x14280], desc[UR32][R248.64], P0 ;  /* 0x14280000f8f17fae */ /* 0x000fe80008121860 */
[----:B------:R-:W-:Y:S04]  /*426c0*/  LDGSTS.E [R241+0x14680], desc[UR32][R214.64], P0 ;  /* 0x14680000d6f17fae */ /* 0x000fe80008121860 */
[----:B------:R-:W-:Y:S04]  /*426d0*/  LDGSTS.E [R241+0x14a80], desc[UR32][R206.64], P0 ;  /* 0x14a80000cef17fae */ /* 0x000fe80008121860 */
[----:B------:R-:W-:Y:S04]  /*426e0*/  LDGSTS.E [R241+0x14e80], desc[UR32][R202.64], P0 ;  /* 0x14e80000caf17fae */ /* 0x000fe80008121860 */
[----:B------:R-:W-:Y:S04]  /*426f0*/  LDGSTS.E [R241+0x15280], desc[UR32][R194.64], P0 ;  /* 0x15280000c2f17fae */ /* 0x000fe80008121860 */
        /* <DEDUP_REMOVED lines=64> */
[----:B-1----:R-:W4:Y:S04]  /*42b00*/  LDL.LU.64 R46, [R1+0x950] ;  /* 0x00095000012e7983 */ /* 0x002f280000300a00 */
[----:B------:R-:W-:Y:S04]  /*42b10*/  LDGSTS.E [R241+0x1ea80], desc[UR32][R14.64], P0 ;  /* 0x1ea800000ef17fae */ /* 0x000fe80008121860 */
[----:B--2---:R-:W2:Y:S04]  /*42b20*/  LDL.LU.64 R30, [R1+0x918] ;  /* 0x00091800011e7983 */ /* 0x004ea80000300a00 */
[----:B------:R4:W-:Y:S04]  /*42b30*/  LDGSTS.E [R241+0x1ee80], desc[UR32][R12.64], P0 ;  /* 0x1ee800000cf17fae */ /* 0x0009e80008121860 */
[----:B---3--:R-:W3:Y:S04]  /*42b40*/  LDL.LU.64 R14, [R1+0x8e0] ;  /* 0x0008e000010e7983 */ /* 0x008ee80000300a00 */
[----:B------:R-:W3:Y:S04]  /*42b50*/  LDL.LU.64 R194, [R1+0x8a8] ;  /* 0x0008a80001c27983 */ /* 0x000ee80000300a00 */
[----:B------:R-:W3:Y:S04]  /*42b60*/  LDL.LU.64 R206, [R1+0x870] ;  /* 0x0008700001ce7983 */ /* 0x000ee80000300a00 */
[----:B------:R-:W-:Y:S04]  /*42b70*/  LDGSTS.E [R241+0x1f280], desc[UR32][R10.64], P0 ;  /* 0x1f2800000af17fae */ /* 0x000fe80008121860 */
[----:B------:R-:W3:Y:S04]  /*42b80*/  LDL.LU.64 R218, [R1+0x838] ;  /* 0x0008380001da7983 */ /* 0x000ee80000300a00 */
[----:B------:R-:W-:Y:S04]  /*42b90*/  LDGSTS.E [R241+0x1f680], desc[UR32][R8.64], P0 ;  /* 0x1f68000008f17fae */ /* 0x000fe80008121860 */
[----:B------:R-:W3:Y:S04]  /*42ba0*/  LDL.LU.64 R230, [R1+0x800] ;  /* 0x0008000001e67983 */ /* 0x000ee80000300a00 */
[----:B------:R-:W-:Y:S04]  /*42bb0*/  LDGSTS.E [R241+0x1fa80], desc[UR32][R6.64], P0 ;  /* 0x1fa8000006f17fae */ /* 0x000fe80008121860 */
[----:B------:R-:W3:Y:S04]  /*42bc0*/  LDL.LU.64 R62, [R1+0x7c8] ;  /* 0x0007c800013e7983 */ /* 0x000ee80000300a00 */
[----:B------:R1:W-:Y:S01]  /*42bd0*/  LDGSTS.E [R241+0x1fe80], desc[UR32][R4.64], P0 ;  /* 0x1fe8000004f17fae */ /* 0x0003e20008121860 */
[----:B----4-:R-:W-:-:S05]  /*42be0*/  IMAD.WIDE R12, R235, 0x4, R238 ;  /* 0x00000004eb0c7825 */ /* 0x010fca00078e02ee */
[----:B------:R-:W-:Y:S01]  /*42bf0*/  LDGSTS.E [R245+0x10300], desc[UR32][R12.64], P0 ;  /* 0x103000000cf57fae */ /* 0x000fe20008121860 */
[----:B------:R-:W-:-:S03]  /*42c00*/  IMAD.WIDE R20, R235, 0x4, R160 ;  /* 0x00000004eb147825 */ /* 0x000fc600078e02a0 */
[----:B------:R-:W4:Y:S04]  /*42c10*/  LDL.LU.64 R160, [R1+0x790] ;  /* 0x0007900001a07983 */ /* 0x000f280000300a00 */
[----:B------:R-:W1:Y:S04]  /*42c20*/  LDL.LU.64 R240, [R1+0x758] ;  /* 0x0007580001f07983 */ /* 0x000e680000300a00 */
[----:B------:R-:W4:Y:S04]  /*42c30*/  LDL.LU.64 R238, [R1+0x720] ;  /* 0x0007200001ee7983 */ /* 0x000f280000300a00 */
[----:B------:R-:W-:Y:S01]  /*42c40*/  LDGSTS.E [R245+0x10700], desc[UR32][R20.64], P0 ;  /* 0x1070000014f57fae */ /* 0x000fe20008121860 */
[----:B------:R-:W-:-:S03]  /*42c50*/  IMAD.WIDE R24, R235, 0x4, R236 ;  /* 0x00000004eb187825 */ /* 0x000fc600078e02ec */
[----:B------:R-:W4:Y:S04]  /*42c60*/  LDL.LU.64 R236, [R1+0x6e8] ;  /* 0x0006e80001ec7983 */ /* 0x000f280000300a00 */
[----:B------:R-:W-:Y:S01]  /*42c70*/  LDGSTS.E [R245+0x10b00], desc[UR32][R24.64], P0 ;  /* 0x10b0000018f57fae */ /* 0x000fe20008121860 */
[----:B------:R-:W-:-:S03]  /*42c80*/  IMAD.WIDE R36, R235, 0x4, R226 ;  /* 0x00000004eb247825 */ /* 0x000fc600078e02e2 */
[----:B------:R-:W4:Y:S01]  /*42c90*/  LDL.LU.64 R226, [R1+0x6b0] ;  /* 0x0006b00001e27983 */ /* 0x000f220000300a00 */
[----:B------:R-:W-:-:S03]  /*42ca0*/  IMAD.WIDE R42, R235, 0x4, R214 ;  /* 0x00000004eb2a7825 */ /* 0x000fc600078e02d6 */
[----:B------:R-:W4:Y:S01]  /*42cb0*/  LDL.LU.64 R214, [R1+0x678] ;  /* 0x0006780001d67983 */ /* 0x000f220000300a00 */
[----:B------:R-:W-:-:S03]  /*42cc0*/  IMAD.WIDE R58, R235, 0x4, R202 ;  /* 0x00000004eb3a7825 */ /* 0x000fc600078e02ca */
[----:B------:R-:W4:Y:S01]  /*42cd0*/  LDL.LU.64 R202, [R1+0x640] ;  /* 0x0006400001ca7983 */ /* 0x000f220000300a00 */
[----:B------:R-:W-:-:S04]  /*42ce0*/  IMAD.WIDE R68, R235, 0x4, R110 ;  /* 0x00000004eb447825 */ /* 0x000fc800078e026e */
[C---:B------:R-:W-:Y:S02]  /*42cf0*/  IMAD.WIDE R76, R235.reuse, 0x4, R192 ;  /* 0x00000004eb4c7825 */ /* 0x040fe400078e02c0 */
        /* <DEDUP_REMOVED lines=10> */
[----:B--2---:R-:W-:-:S03]  /*42da0*/  IMAD.WIDE R132, R235, 0x4, R30 ;  /* 0x00000004eb847825 */ /* 0x004fc600078e021e */
[----:B------:R-:W2:Y:S01]  /*42db0*/  LDL.LU.64 R30, [R1+0x4a8] ;  /* 0x0004a800011e7983 */ /* 0x000ea20000300a00 */
[----:B---3--:R-:W-:-:S04]  /*42dc0*/  IMAD.WIDE R148, R235, 0x4, R14 ;  /* 0x00000004eb947825 */ /* 0x008fc800078e020e */
[----:B------:R-:W-:-:S04]  /*42dd0*/  IMAD.WIDE R246, R235, 0x4, R62 ;  /* 0x00000004ebf67825 */ /* 0x000fc800078e023e */
[----:B----4-:R-:W-:-:S04]  /*42de0*/  IMAD.WIDE R160, R235, 0x4, R160 ;  /* 0x00000004eba07825 */ /* 0x010fc800078e02a0 */
[C---:B-1----:R-:W-:Y:S01]  /*42df0*/  IMAD.WIDE R240, R235.reuse, 0x4, R240 ;  /* 0x00000004ebf07825 */ /* 0x042fe200078e02f0 */
[----:B------:R1:W-:Y:S03]  /*42e00*/  STL.64 [R1+0x28], R160 ;  /* 0x000028a001007387 */ /* 0x0003e60000100a00 */
[C---:B------:R-:W-:Y:S01]  /*42e10*/  IMAD.WIDE R238, R235.reuse, 0x4, R238 ;  /* 0x00000004ebee7825 */ /* 0x040fe200078e02ee */
[----:B------:R-:W-:Y:S04]  /*42e20*/  STL.64 [R1+0xfd0], R240 ;  /* 0x000fd0f001007387 */ /* 0x000fe80000100a00 */
[----:B------:R-:W3:Y:S04]  /*42e30*/  LDL.LU.64 R14, [R1+0x470] ;  /* 0x00047000010e7983 */ /* 0x000ee80000300a00 */
[----:B------:R-:W-:Y:S04]  /*42e40*/  STL.64 [R1+0x1008], R238 ;  /* 0x001008ee01007387 */ /* 0x000fe80000100a00 */
[----:B------:R-:W4:Y:S01]  /*42e50*/  LDL.LU.64 R62, [R1+0x430] ;  /* 0x00043000013e7983 */ /* 0x000f220000300a00 */
[----:B------:R-:W-:-:S04]  /*42e60*/  IMAD.WIDE R52, R235, 0x4, R166 ;  /* 0x00000004eb347825 */ /* 0x000fc800078e02a6 */
[----:B------:R-:W-:-:S05]  /*42e70*/  IMAD.WIDE R236, R235, 0x4, R236 ;  /* 0x00000004ebec7825 */ /* 0x000fca00078e02ec */
[----:B------:R-:W-:Y:S01]  /*42e80*/  STL.64 [R1+0x2428], R236 ;  /* 0x002428ec01007387 */ /* 0x000fe20000100a00 */
[----:B------:R-:W-:-:S05]  /*42e90*/  IMAD.WIDE R226, R235, 0x4, R226 ;  /* 0x00000004ebe27825 */ /* 0x000fca00078e02e2 */
[----:B------:R-:W-:Y:S04]  /*42ea0*/  STL.64 [R1+0x2468], R226 ;  /* 0x002468e201007387 */ /* 0x000fe80000100a00 */
[----:B------:R-:W4:Y:S01]  /*42eb0*/  LDL.LU.64 R174, [R1+0x3f0] ;  /* 0x0003f00001ae7983 */ /* 0x000f220000300a00 */
[----:B------:R-:W-:-:S03]  /*42ec0*/  IMAD.WIDE R214, R235, 0x4, R214 ;  /* 0x00000004ebd67825 */ /* 0x000fc600078e02d6 */
[----:B------:R-:W4:Y:S04]  /*42ed0*/  LDL.LU.64 R172, [R1+0x3b0] ;  /* 0x0003b00001ac7983 */ /* 0x000f280000300a00 */
[----:B------:R-:W-:Y:S04]  /*42ee0*/  STL.64 [R1+0x24a8], R214 ;  /* 0x0024a8d601007387 */ /* 0x000fe80000100a00 */
[----:B------:R-:W4:Y:S04]  /*42ef0*/  LDL.LU.64 R170, [R1+0x370] ;  /* 0x0003700001aa7983 */ /* 0x000f280000300a00 */
[----:B------:R-:W4:Y:S01]  /*42f00*/  LDL.LU.64 R168, [R1+0x330] ;  /* 0x0003300001a87983 */ /* 0x000f220000300a00 */
[----:B------:R-:W-:-:S05]  /*42f10*/  IMAD.WIDE R202, R235, 0x4, R202 ;  /* 0x00000004ebca7825 */ /* 0x000fca00078e02ca */
[----:B------:R1:W-:Y:S01]  /*42f20*/  STL.64 [R1+0x24f0], R202 ;  /* 0x0024f0ca01007387 */ /* 0x0003e20000100a00 */
[----:B------:R-:W-:-:S03]  /*42f30*/  IMAD.WIDE R28, R235, 0x4, R142 ;  /* 0x00000004eb1c7825 */ /* 0x000fc600078e028e */
[----:B------:R-:W4:Y:S04]  /*42f40*/  LDL.LU.64 R166, [R1+0x2f0] ;  /* 0x0002f00001a67983 */ /* 0x000f280000300a00 */
[----:B------:R-:W4:Y:S01]  /*42f50*/  LDL.LU.64 R164, [R1+0x2b0] ;  /* 0x0002b00001a47983 */ /* 0x000f220000300a00 */
[----:B------:R-:W-:-:S03]  /*42f60*/  IMAD.WIDE R192, R235, 0x4, R192 ;  /* 0x00000004ebc07825 */ /* 0x000fc600078e02c0 */
[----:B------:R-:W-:Y:S01]  /*42f70*/  LDGSTS.E [R245+0x10f00], desc[UR32][R28.64], P0 ;  /* 0x10f000001cf57fae */ /* 0x000fe20008121860 */
[----:B------:R-:W-:-:S03]  /*42f80*/  IMAD.WIDE R190, R235, 0x4, R110 ;  /* 0x00000004ebbe7825 */ /* 0x000fc600078e026e */
[----:B------:R1:W-:Y:S01]  /*42f90*/  STL.64 [R1+0x2528], R192 ;  /* 0x002528c001007387 */ /* 0x0003e20000100a00 */
[----:B------:R-:W-:-:S03]  /*42fa0*/  IMAD.WIDE R188, R235, 0x4, R94 ;  /* 0x00000004ebbc7825 */ /* 0x000fc600078e025e */
[----:B------:R-:W4:Y:S04]  /*42fb0*/  LDL.LU.64 R158, [R1+0x270] ;  /* 0x00027000019e7983 */ /* 0x000f280000300a00 */
[----:B------:R-:W4:Y:S01]  /*42fc0*/  LDL.LU.64 R142, [R1+0x230] ;  /* 0x00023000018e7983 */ /* 0x000f220000300a00 */
[----:B------:R-:W-:-:S03]  /*42fd0*/  IMAD.WIDE R186, R235, 0x4, R78 ;  /* 0x00000004ebba7825 */ /* 0x000fc600078e024e */
[----:B------:R-:W-:Y:S04]  /*42fe0*/  STL.64 [R1+0x2550], R190 ;  /* 0x002550be01007387 */ /* 0x000fe80000100a00 */
[----:B------:R-:W-:Y:S01]  /*42ff0*/  LDGSTS.E [R245+0x11300], desc[UR32][R36.64], P0 ;  /* 0x1130000024f57fae */ /* 0x000fe20008121860 */
[----:B------:R-:W-:-:S03]  /*43000*/  IMAD.WIDE R184, R235, 0x4, R126 ;  /* 0x00000004ebb87825 */ /* 0x000fc600078e027e */
[----:B------:R-:W-:Y:S04]  /*43010*/  LDGSTS.E [R245+0x11700], desc[UR32][R42.64], P0 ;  /* 0x117000002af57fae */ /* 0x000fe80008121860 */
[----:B------:R-:W4:Y:S04]  /*43020*/  LDL.LU.64 R126, [R1+0x1f0] ;  /* 0x0001f000017e7983 */ /* 0x000f280000300a00 */
[----:B------:R-:W4:Y:S01]  /*43030*/  LDL.LU.64 R110, [R1+0x1b0] ;  /* 0x0001b000016e7983 */ /* 0x000f220000300a00 */
[----:B------:R-:W-:-:S03]  /*43040*/  IMAD.WIDE R182, R235, 0x4, R46 ;  /* 0x00000004ebb67825 */ /* 0x000fc600078e022e */
[----:B------:R-:W-:Y:S04]  /*43050*/  STL.64 [R1+0x2570], R188 ;  /* 0x002570bc01007387 */ /* 0x000fe80000100a00 */
[----:B------:R-:W4:Y:S01]  /*43060*/  LDL.LU.64 R94, [R1+0x170] ;  /* 0x00017000015e7983 */ /* 0x000f220000300a00 */
[----:B--2---:R-:W-:-:S03]  /*43070*/  IMAD.WIDE R180, R235, 0x4, R30 ;  /* 0x00000004ebb47825 */ /* 0x004fc600078e021e */
[----:B------:R-:W2:Y:S04]  /*43080*/  LDL.LU.64 R78, [R1+0x130] ;  /* 0x00013000014e7983 */ /* 0x000ea80000300a00 */
[----:B------:R-:W-:Y:S04]  /*43090*/  STL.64 [R1+0x25a0], R186 ;  /* 0x0025a0ba01007387 */ /* 0x000fe80000100a00 */
[----:B------:R-:W2:Y:S04]  /*430a0*/  LDL.LU.64 R46, [R1+0xf0] ;  /* 0x0000f000012e7983 */ /* 0x000ea80000300a00 */
[----:B------:R-:W2:Y:S04]  /*430b0*/  LDL.LU.64 R30, [R1+0xb0] ;  /* 0x0000b000011e7983 */ /* 0x000ea80000300a00 */
[----:B------:R-:W-:Y:S04]  /*430c0*/  STL.64 [R1+0x25c0], R184 ;  /* 0x0025c0b801007387 */ /* 0x000fe80000100a00 */
[----:B------:R-:W-:Y:S04]  /*430d0*/  LDGSTS.E [R245+0x11b00], desc[UR32][R52.64], P0 ;  /* 0x11b0000034f57fae */ /* 0x000fe80008121860 */
        /* <DEDUP_REMOVED lines=40> */
[----:B---3--:R-:W-:-:S05]  /*43360*/  IMAD.WIDE R178, R235, 0x4, R14 ;  /* 0x00000004ebb27825 */ /* 0x008fca00078e020e */
[----:B------:R-:W-:Y:S01]  /*43370*/  LDGSTS.E [R245+0x18f00], desc[UR32][R178.64], P0 ;  /* 0x18f00000b2f57fae */ /* 0x000fe20008121860 */
[----:B----4-:R-:W-:-:S03]  /*43380*/  IMAD.WIDE R176, R235, 0x4, R62 ;  /* 0x00000004ebb07825 */ /* 0x010fc600078e023e */
[----:B------:R-:W3:Y:S04]  /*43390*/  LDL.LU.64 R62, [R1+0x70] ;  /* 0x00007000013e7983 */ /* 0x000ee80000300a00 */
[----:B------:R-:W4:Y:S04]  /*433a0*/  LDL.LU.64 R14, [R1+0x20] ;  /* 0x00002000010e7983 */ /* 0x000f280000300a00 */
[----:B------:R-:W-:Y:S04]  /*433b0*/  STL.64 [R1+0x25e0], R182 ;  /* 0x0025e0b601007387 */ /* 0x000fe80000100a00 */
[----:B------:R-:W-:Y:S04]  /*433c0*/  STL.64 [R1+0x2600], R180 ;  /* 0x002600b401007387 */ /* 0x000fe80000100a00 */
[----:B------:R-:W-:Y:S04]  /*433d0*/  STL.64 [R1+0x2620], R178 ;  /* 0x002620b201007387 */ /* 0x000fe80000100a00 */
[----:B------:R-:W-:Y:S04]  /*433e0*/  STL.64 [R1+0x2638], R176 ;  /* 0x002638b001007387 */ /* 0x000fe80000100a00 */
[----:B------:R-:W-:Y:S01]  /*433f0*/  LDGSTS.E [R245+0x19300], desc[UR32][R176.64], P0 ;  /* 0x19300000b0f57fae */ /* 0x000fe20008121860 */
[----:B------:R-:W-:-:S04]  /*43400*/  IMAD.WIDE R174, R235, 0x4, R174 ;  /* 0x00000004ebae7825 */ /* 0x000fc800078e02ae */
[C---:B------:R-:W-:Y:S01]  /*43410*/  IMAD.WIDE R172, R235.reuse, 0x4, R172 ;  /* 0x00000004ebac7825 */ /* 0x040fe200078e02ac */
[----:B------:R-:W-:Y:S03]  /*43420*/  STL.64 [R1+0x2660], R174 ;  /* 0x002660ae01007387 */ /* 0x000fe60000100a00 */
[C---:B------:R-:W-:Y:S01]  /*43430*/  IMAD.WIDE R170, R235.reuse, 0x4, R170 ;  /* 0x00000004ebaa7825 */ /* 0x040fe200078e02aa */
[----:B------:R-:W-:Y:S03]  /*43440*/  STL.64 [R1+0x2678], R172 ;  /* 0x002678ac01007387 */ /* 0x000fe60000100a00 */
[C---:B------:R-:W-:Y:S01]  /*43450*/  IMAD.WIDE R168, R235.reuse, 0x4, R168 ;  /* 0x00000004eba87825 */ /* 0x040fe200078e02a8 */
[----:B------:R-:W-:Y:S04]  /*43460*/  STL.64 [R1+0x2698], R170 ;  /* 0x002698aa01007387 */ /* 0x000fe80000100a00 */
[----:B------:R-:W-:Y:S04]  /*43470*/  STL.64 [R1+0x26c0], R168 ;  /* 0x0026c0a801007387 */ /* 0x000fe80000100a00 */
[----:B------:R-:W-:Y:S01]  /*43480*/  LDGSTS.E [R245+0x19700], desc[UR32][R174.64], P0 ;  /* 0x19700000aef57fae */ /* 0x000fe20008121860 */
[----:B------:R-:W-:-:S03]  /*43490*/  IMAD.WIDE R166, R235, 0x4, R166 ;  /* 0x00000004eba67825 */ /* 0x000fc600078e02a6 */
[----:B------:R-:W-:Y:S01]  /*434a0*/  LDGSTS.E [R245+0x19b00], desc[UR32][R172.64], P0 ;  /* 0x19b00000acf57fae */ /* 0x000fe20008121860 */
[----:B------:R-:W-:-:S03]  /*434b0*/  IMAD.WIDE R164, R235, 0x4, R164 ;  /* 0x00000004eba47825 */ /* 0x000fc600078e02a4 */
        /* <DEDUP_REMOVED lines=8> */
[----:B------:R-:W-:Y:S04]  /*43540*/  LDGSTS.E [R245+0x1a700], desc[UR32][R166.64], P0 ;  /* 0x1a700000a6f57fae */ /* 0x000fe80008121860 */
[----:B------:R-:W-:Y:S01]  /*43550*/  LDGSTS.E [R245+0x1ab00], desc[UR32][R164.64], P0 ;  /* 0x1ab00000a4f57fae */ /* 0x000fe20008121860 */
[----:B------:R-:W-:-:S03]  /*43560*/  IMAD.WIDE R126, R235, 0x4, R126 ;  /* 0x00000004eb7e7825 */ /* 0x000fc600078e027e */
[----:B------:R-:W-:Y:S01]  /*43570*/  LDGSTS.E [R245+0x1af00], desc[UR32][R158.64], P0 ;  /* 0x1af000009ef57fae */ /* 0x000fe20008121860 */
[----:B------:R-:W-:-:S03]  /*43580*/  IMAD.WIDE R110, R235, 0x4, R110 ;  /* 0x00000004eb6e7825 */ /* 0x000fc600078e026e */
[----:B------:R1:W-:Y:S01]  /*43590*/  STL.64 [R1+0x2918], R126 ;  /* 0x0029187e01007387 */ /* 0x0003e20000100a00 */
[----:B------:R-:W-:-:S03]  /*435a0*/  IMAD.WIDE R106, R235, 0x4, R94 ;  /* 0x00000004eb6a7825 */ /* 0x000fc600078e025e */
[----:B------:R-:W-:Y:S01]  /*435b0*/  STL.64 [R1+0x2920], R110 ;  /* 0x0029206e01007387 */ /* 0x000fe20000100a00 */
[----:B--2---:R-:W-:-:S03]  /*435c0*/  IMAD.WIDE R94, R235, 0x4, R78 ;  /* 0x00000004eb5e7825 */ /* 0x004fc600078e024e */
[----:B------:R-:W-:Y:S04]  /*435d0*/  STL.64 [R1+0x2940], R106 ;  /* 0x0029406a01007387 */ /* 0x000fe80000100a00 */
[----:B------:R-:W-:Y:S01]  /*435e0*/  LDGSTS.E [R245+0x1b300], desc[UR32][R142.64], P0 ;  /* 0x1b3000008ef57fae */ /* 0x000fe20008121860 */
[----:B------:R-:W-:-:S03]  /*435f0*/  IMAD.WIDE R78, R235, 0x4, R46 ;  /* 0x00000004eb4e7825 */ /* 0x000fc600078e022e */
[----:B------:R-:W-:Y:S01]  /*43600*/  STL.64 [R1+0x2950], R94 ;  /* 0x0029505e01007387 */ /* 0x000fe20000100a00 */
[----:B------:R-:W-:-:S03]  /*43610*/  IMAD.WIDE R74, R235, 0x4, R30 ;  /* 0x00000004eb4a7825 */ /* 0x000fc600078e021e */
[----:B------:R-:W-:Y:S01]  /*43620*/  STL.64 [R1+0x2990], R78 ;  /* 0x0029904e01007387 */ /* 0x000fe20000100a00 */
[----:B------:R-:W-:-:S03]  /*43630*/  IMAD.WIDE R46, R235, 0x4, R242 ;  /* 0x00000004eb2e7825 */ /* 0x000fc600078e02f2 */
[----:B------:R-:W-:Y:S01]  /*43640*/  STL.64 [R1+0x2998], R74 ;  /* 0x0029984a01007387 */ /* 0x000fe20000100a00 */
[----:B------:R-:W-:-:S03]  /*43650*/  IMAD.WIDE R30, R235, 0x4, R130 ;  /* 0x00000004eb1e7825 */ /* 0x000fc600078e0282 */
[----:B------:R-:W-:Y:S04]  /*43660*/  LDGSTS.E [R245+0x1b700], desc[UR32][R126.64], P0 ;  /* 0x1b7000007ef57fae */ /* 0x000fe80008121860 */
[----:B------:R-:W-:Y:S04]  /*43670*/  LDGSTS.E [R245+0x1bb00], desc[UR32][R110.64], P0 ;  /* 0x1bb000006ef57fae */ /* 0x000fe80008121860 */
[----:B------:R-:W-:Y:S04]  /*43680*/  LDGSTS.E [R245+0x1bf00], desc[UR32][R106.64], P0 ;  /* 0x1bf000006af57fae */ /* 0x000fe80008121860 */
[----:B------:R-:W-:Y:S04]  /*43690*/  LDGSTS.E [R245+0x1c300], desc[UR32][R94.64], P0 ;  /* 0x1c3000005ef57fae */ /* 0x000fe80008121860 */
[----:B------:R-:W-:Y:S04]  /*436a0*/  LDGSTS.E [R245+0x1c700], desc[UR32][R78.64], P0 ;  /* 0x1c7000004ef57fae */ /* 0x000fe80008121860 */
[----:B------:R-:W-:Y:S01]  /*436b0*/  LDGSTS.E [R245+0x1cb00], desc[UR32][R74.64], P0 ;  /* 0x1cb000004af57fae */ /* 0x000fe20008121860 */
[----:B---3--:R-:W-:-:S04]  /*436c0*/  IMAD.WIDE R62, R235, 0x4, R62 ;  /* 0x00000004eb3e7825 */ /* 0x008fc800078e023e */
[C---:B----4-:R-:W-:Y:S01]  /*436d0*/  IMAD.WIDE R56, R235.reuse, 0x4, R14 ;  /* 0x00000004eb387825 */ /* 0x050fe200078e020e */
[----:B------:R-:W-:Y:S03]  /*436e0*/  STL.64 [R1+0x29a0], R62 ;  /* 0x0029a03e01007387 */ /* 0x000fe60000100a00 */
[C---:B------:R-:W-:Y:S01]  /*436f0*/  IMAD.WIDE R14, R235.reuse, 0x4, R82 ;  /* 0x00000004eb0e7825 */ /* 0x040fe200078e0252 */
[----:B------:R-:W-:Y:S04]  /*43700*/  STL.64 [R1+0x29a8], R56 ;  /* 0x0029a83801007387 */ /* 0x000fe80000100a00 */
[----:B------:R2:W-:Y:S04]  /*43710*/  STL.64 [R1+0x29b8], R46 ;  /* 0x0029b82e01007387 */ /* 0x0005e80000100a00 */
[----:B------:R-:W-:Y:S04]  /*43720*/  STL.64 [R1+0x29c0], R40 ;  /* 0x0029c02801007387 */ /* 0x000fe80000100a00 */
[----:B------:R3:W-:Y:S04]  /*43730*/  STL.64 [R1+0x29c8], R30 ;  /* 0x0029c81e01007387 */ /* 0x0007e80000100a00 */
[----:B------:R-:W-:Y:S04]  /*43740*/  STL.64 [R1+0x2a08], R26 ;  /* 0x002a081a01007387 */ /* 0x000fe80000100a00 */
[----:B------:R-:W-:Y:S04]  /*43750*/  STL.64 [R1+0x2a00], R22 ;  /* 0x002a001601007387 */ /* 0x000fe80000100a00 */
[----:B------:R4:W-:Y:S04]  /*43760*/  STL.64 [R1+0x29f8], R14 ;  /* 0x0029f80e01007387 */ /* 0x0009e80000100a00 */
[----:B------:R-:W-:Y:S04]  /*43770*/  STL.64 [R1+0x29f0], R10 ;  /* 0x0029f00a01007387 */ /* 0x000fe80000100a00 */
[----:B------:R-:W-:Y:S04]  /*43780*/  STL.64 [R1+0x29e8], R8 ;  /* 0x0029e80801007387 */ /* 0x000fe80000100a00 */
[----:B------:R-:W-:Y:S04]  /*43790*/  STL.64 [R1+0x29e0], R6 ;  /* 0x0029e00601007387 */ /* 0x000fe80000100a00 */
[----:B------:R-:W-:Y:S04]  /*437a0*/  STL.64 [R1+0x29d8], R4 ;  /* 0x0029d80401007387 */ /* 0x000fe80000100a00 */
[----:B------:R4:W-:Y:S04]  /*437b0*/  STL.64 [R1+0x29d0], R2 ;  /* 0x0029d00201007387 */ /* 0x0009e80000100a00 */
[----:B-1----:R-:W4:Y:S04]  /*437c0*/  LDL.LU.64 R160, [R1+0x5988] ;  /* 0x0059880001a07983 */ /* 0x002f280000300a00 */
[----:B------:R-:W4:Y:S04]  /*437d0*/  LDL.LU.64 R202, [R1+0xc20] ;  /* 0x000c200001ca7983 */ /* 0x000f280000300a00 */
[----:B------:R-:W4:Y:S04]  /*437e0*/  LDL.LU.64 R192, [R1+0xbe8] ;  /* 0x000be80001c07983 */ /* 0x000f280000300a00 */
[----:B------:R-:W4:Y:S04]  /*437f0*/  LDL.LU.64 R240, [R1+0xbb0] ;  /* 0x000bb00001f07983 */ /* 0x000f280000300a00 */
        /* <DEDUP_REMOVED lines=9> */
[----:B--2---:R-:W2:Y:S04]  /*43890*/  LDL.LU.64 R46, [R1+0xa60] ;  /* 0x000a6000012e7983 */ /* 0x004ea80000300a00 */
[----:B------:R-:W2:Y:S04]  /*438a0*/  LDL.LU.64 R170, [R1+0xa28] ;  /* 0x000a280001aa7983 */ /* 0x000ea80000300a00 */
[----:B------:R-:W-:Y:S04]  /*438b0*/  LDGSTS.E [R245+0x1df00], desc[UR32][R30.64], P0 ;  /* 0x1df000001ef57fae */ /* 0x000fe80008121860 */
[----:B------:R-:W2:Y:S04]  /*438c0*/  LDL.LU.64 R168, [R1+0x9f0] ;  /* 0x0009f00001a87983 */ /* 0x000ea80000300a00 */
[----:B------:R-:W-:Y:S04]  /*438d0*/  LDGSTS.E [R245+0x1e300], desc[UR32][R26.64], P0 ;  /* 0x1e3000001af57fae */ /* 0x000fe80008121860 */
[----:B---3--:R-:W3:Y:S04]  /*438e0*/  LDL.LU.64 R30, [R1+0x9b8] ;  /* 0x0009b800011e7983 */ /* 0x008ee80000300a00 */
[----:B------:R-:W-:Y:S04]  /*438f0*/  LDGSTS.E [R245+0x1e700], desc[UR32][R22.64], P0 ;  /* 0x1e70000016f57fae */ /* 0x000fe80008121860 */
[----:B------:R-:W3:Y:S04]  /*43900*/  LDL.LU.64 R174, [R1+0x980] ;  /* 0x0009800001ae7983 */ /* 0x000ee80000300a00 */
[----:B------:R-:W-:Y:S04]  /*43910*/  LDGSTS.E [R245+0x1eb00], desc[UR32][R14.64], P0 ;  /* 0x1eb000000ef57fae */ /* 0x000fe80008121860 */
[----:B------:R-:W3:Y:S04]  /*43920*/  LDL.LU.64 R164, [R1+0x948] ;  /* 0x0009480001a47983 */ /* 0x000ee80000300a00 */
[----:B------:R-:W-:Y:S04]  /*43930*/  LDGSTS.E [R245+0x1ef00], desc[UR32][R10.64], P0 ;  /* 0x1ef000000af57fae */ /* 0x000fe80008121860 */
[----:B----4-:R-:W4:Y:S04]  /*43940*/  LDL.LU.64 R14, [R1+0x910] ;  /* 0x00091000010e7983 */ /* 0x010f280000300a00 */
[----:B------:R-:W-:Y:S04]  /*43950*/  LDGSTS.E [R245+0x1f300], desc[UR32][R8.64], P0 ;  /* 0x1f30000008f57fae */ /* 0x000fe80008121860 */
[----:B------:R-:W4:Y:S04]  /*43960*/  LDL.LU.64 R158, [R1+0x8d8] ;  /* 0x0008d800019e7983 */ /* 0x000f280000300a00 */
[----:B------:R-:W-:Y:S04]  /*43970*/  LDGSTS.E [R245+0x1f700], desc[UR32][R6.64], P0 ;  /* 0x1f70000006f57fae */ /* 0x000fe80008121860 */
[----:B------:R-:W4:Y:S04]  /*43980*/  LDL.LU.64 R142, [R1+0x8a0] ;  /* 0x0008a000018e7983 */ /* 0x000f280000300a00 */
[----:B------:R-:W-:Y:S04]  /*43990*/  LDGSTS.E [R245+0x1fb00], desc[UR32][R4.64], P0 ;  /* 0x1fb0000004f57fae */ /* 0x000fe80008121860 */
[----:B------:R-:W4:Y:S04]  /*439a0*/  LDL.LU.64 R62, [R1+0x868] ;  /* 0x00086800013e7983 */ /* 0x000f280000300a00 */
[----:B------:R-:W4:Y:S04]  /*439b0*/  LDL.LU.64 R226, [R1+0x830] ;  /* 0x0008300001e27983 */ /* 0x000f280000300a00 */
[----:B------:R1:W-:Y:S02]  /*439c0*/  LDGSTS.E [R245+0x1ff00], desc[UR32][R2.64], P0 ;  /* 0x1ff0000002f57fae */ /* 0x0003e40008121860 */
[----:B-1----:R-:W-:-:S04]  /*439d0*/  IMAD.WIDE R2, R235, 0x4, R202 ;  /* 0x00000004eb027825 */ /* 0x002fc800078e02ca */
[C---:B------:R-:W-:Y:S02]  /*439e0*/  IMAD.WIDE R4, R235.reuse, 0x4, R192 ;  /* 0x00000004eb047825 */ /* 0x040fe400078e02c0 */
[----:B------:R-:W4:Y:S02]  /*439f0*/  LDL.LU.64 R192, [R1+0x7f8] ;  /* 0x0007f80001c07983 */ /* 0x000f240000300a00 */
[C---:B------:R-:W-:Y:S02]  /*43a00*/  IMAD.WIDE R6, R235.reuse, 0x4, R240 ;  /* 0x00000004eb067825 */ /* 0x040fe400078e02f0 */
[----:B------:R-:W4:Y:S02]  /*43a10*/  LDL.LU.64 R240, [R1+0x7c0] ;  /* 0x0007c00001f07983 */ /* 0x000f240000300a00 */
[C---:B------:R-:W-:Y:S02]  /*43a20*/  IMAD.WIDE R8, R235.reuse, 0x4, R238 ;  /* 0x00000004eb087825 */ /* 0x040fe400078e02ee */
[----:B------:R-:W4:Y:S04]  /*43a30*/  LDL.LU.64 R202, [R1+0x788] ;  /* 0x0007880001ca7983 */ /* 0x000f280000300a00 */
[----:B------:R-:W4:Y:S01]  /*43a40*/  LDL.LU.64 R214, [R1+0x750] ;  /* 0x0007500001d67983 */ /* 0x000f220000300a00 */
[----:B------:R-:W-:-:S03]  /*43a50*/  IMAD.WIDE R10, R235, 0x4, R236 ;  /* 0x00000004eb0a7825 */ /* 0x000fc600078e02ec */
[----:B------:R-:W4:Y:S04]  /*43a60*/  LDL.LU.64 R238, [R1+0x718] ;  /* 0x0007180001ee7983 */ /* 0x000f280000300a00 */
[----:B------:R-:W4:Y:S04]  /*43a70*/  LDL.LU.64 R166, [R1+0x6e0] ;  /* 0x0006e00001a67983 */ /* 0x000f280000300a00 */
[----:B------:R-:W4:Y:S04]  /*43a80*/  LDL.LU.64 R110, [R1+0x6a8] ;  /* 0x0006a800016e7983 */ /* 0x000f280000300a00 */
[----:B------:R-:W4:Y:S04]  /*43a90*/  LDL.LU.64 R236, [R1+0x670] ;  /* 0x0006700001ec7983 */ /* 0x000f280000300a00 */
[----:B------:R-:W4:Y:S01]  /*43aa0*/  LDL.LU.64 R94, [R1+0x638] ;  /* 0x00063800015e7983 */ /* 0x000f220000300a00 */
[----:B------:R-:W-:-:S03]  /*43ab0*/  IMAD.WIDE R18, R235, 0x4, R126 ;  /* 0x00000004eb127825 */ /* 0x000fc600078e027e */
[----:B------:R-:W4:Y:S04]  /*43ac0*/  LDL.LU.64 R78, [R1+0x600] ;  /* 0x00060000014e7983 */ /* 0x000f280000300a00 */
[----:B------:R-:W4:Y:S01]  /*43ad0*/  LDL.LU.64 R126, [R1+0x5c8] ;  /* 0x0005c800017e7983 */ /* 0x000f220000300a00 */
[----:B--2---:R-:W-:-:S03]  /*43ae0*/  IMAD.WIDE R34, R235, 0x4, R46 ;  /* 0x00000004eb227825 */ /* 0x004fc600078e022e */
[----:B------:R-:W2:Y:S01]  /*43af0*/  LDL.LU.64 R46, [R1+0x590] ;  /* 0x00059000012e7983 */ /* 0x000ea20000300a00 */
[----:B---3--:R-:W-:-:S03]  /*43b00*/  IMAD.WIDE R56, R235, 0x4, R30 ;  /* 0x00000004eb387825 */ /* 0x008fc600078e021e */
[----:B------:R-:W3:Y:S01]  /*43b10*/  LDL.LU.64 R30, [R1+0x558] ;  /* 0x00055800011e7983 */ /* 0x000ee20000300a00 */
[----:B----4-:R-:W-:-:S03]  /*43b20*/  IMAD.WIDE R82, R235, 0x4, R14 ;  /* 0x00000004eb527825 */ /* 0x010fc600078e020e */
[----:B------:R-:W4:Y:S01]  /*43b30*/  LDL.LU.64 R14, [R1+0x520] ;  /* 0x00052000010e7983 */ /* 0x000f220000300a00 */
[----:B------:R-:W-:-:S03]  /*43b40*/  IMAD.WIDE R114, R235, 0x4, R62 ;  /* 0x00000004eb727825 */ /* 0x000fc600078e023e */
[----:B------:R-:W4:Y:S01]  /*43b50*/  LDL.LU.64 R62, [R1+0x4e0] ;  /* 0x0004e000013e7983 */ /* 0x000f220000300a00 */
[----:B------:R-:W-:-:S04]  /*43b60*/  IMAD.WIDE R130, R235, 0x4, R226 ;  /* 0x00000004eb827825 */ /* 0x000fc800078e02e2 */
[----:B------:R-:W-:-:S04]  /*43b70*/  IMAD.WIDE R146, R235, 0x4, R192 ;  /* 0x00000004eb927825 */ /* 0x000fc800078e02c0 */
[C---:B------:R-:W-:Y:S02]  /*43b80*/  IMAD.WIDE R192, R235.reuse, 0x4, R240 ;  /* 0x00000004ebc07825 */ /* 0x040fe400078e02f0 */
[----:B------:R-:W4:Y:S02]  /*43b90*/  LDL.LU.64 R240, [R1+0x4a0] ;  /* 0x0004a00001f07983 */ /* 0x000f240000300a00 */
[C---:B------:R-:W-:Y:S02]  /*43ba0*/  IMAD.WIDE R226, R235.reuse, 0x4, R238 ;  /* 0x00000004ebe27825 */ /* 0x040fe400078e02ee */
[----:B------:R-:W4:Y:S02]  /*43bb0*/  LDL.LU.64 R238, [R1+0x468] ;  /* 0x0004680001ee7983 */ /* 0x000f240000300a00 */
[C---:B------:R-:W-:Y:S02]  /*43bc0*/  IMAD.WIDE R188, R235.reuse, 0x4, R236 ;  /* 0x00000004ebbc7825 */ /* 0x040fe400078e02ec */
[----:B------:R-:W4:Y:S02]  /*43bd0*/  LDL.LU.64 R236, [R1+0x428] ;  /* 0x0004280001ec7983 */ /* 0x000f240000300a00 */
[----:B------:R-:W-:-:S02]  /*43be0*/  IMAD.WIDE R66, R235, 0x4, R174 ;  /* 0x00000004eb427825 */ /* 0x000fc400078e02ae */
[----:B------:R-:W4:Y:S02]  /*43bf0*/  LDL.LU.64 R174, [R1+0x3e8] ;  /* 0x0003e80001ae7983 */ /* 0x000f240000300a00 */
[C---:B------:R-:W-:Y:S02]  /*43c00*/  IMAD.WIDE R74, R235.reuse, 0x4, R164 ;  /* 0x00000004eb4a7825 */ /* 0x040fe400078e02a4 */
[----:B------:R-:W4:Y:S02]  /*43c10*/  LDL.LU.64 R164, [R1+0x3a8] ;  /* 0x0003a80001a47983 */ /* 0x000f240000300a00 */
[C---:B------:R-:W-:Y:S02]  /*43c20*/  IMAD.WIDE R186, R235.reuse, 0x4, R94 ;  /* 0x00000004ebba7825 */ /* 0x040fe400078e025e */
[----:B------:R1:W-:Y:S02]  /*43c30*/  STL.64 [R1+0x20], R188 ;  /* 0x000020bc01007387 */ /* 0x0003e40000100a00 */
        /* <DEDUP_REMOVED lines=12> */
[----:B--2---:R-:W-:-:S02]  /*43d00*/  IMAD.WIDE R180, R235, 0x4, R46 ;  /* 0x00000004ebb47825 */ /* 0x004fc400078e022e */
[----:B------:R-:W2:Y:S02]  /*43d10*/  LDL.LU.64 R94, [R1+0x268] ;  /* 0x00026800015e7983 */ /* 0x000ea40000300a00 */
[C---:B---3--:R-:W-:Y:S02]  /*43d20*/  IMAD.WIDE R178, R235.reuse, 0x4, R30 ;  /* 0x00000004ebb27825 */ /* 0x048fe400078e021e */
[----:B------:R-:W3:Y:S04]  /*43d30*/  LDL.LU.64 R78, [R1+0x228] ;  /* 0x00022800014e7983 */ /* 0x000ee80000300a00 */
[----:B------:R1:W-:Y:S04]  /*43d40*/  STL.64 [R1+0x1038], R190 ;  /* 0x001038be01007387 */ /* 0x0003e80000100a00 */
[----:B------:R-:W3:Y:S01]  /*43d50*/  LDL.LU.64 R126, [R1+0x1e8] ;  /* 0x0001e800017e7983 */ /* 0x000ee20000300a00 */
[----:B------:R-:W-:-:S03]  /*43d60*/  IMAD.WIDE R22, R235, 0x4, R182 ;  /* 0x00000004eb167825 */ /* 0x000fc600078e02b6 */
[----:B------:R-:W3:Y:S01]  /*43d70*/  LDL.LU.64 R46, [R1+0x1a8] ;  /* 0x0001a800012e7983 */ /* 0x000ee20000300a00 */
[----:B----4-:R-:W-:-:S03]  /*43d80*/  IMAD.WIDE R176, R235, 0x4, R14 ;  /* 0x00000004ebb07825 */ /* 0x010fc600078e020e */
[----:B------:R4:W-:Y:S01]  /*43d90*/  STL.64 [R1+0x2440], R180 ;  /* 0x002440b401007387 */ /* 0x0009e20000100a00 */
[----:B------:R-:W-:-:S03]  /*43da0*/  IMAD.WIDE R26, R235, 0x4, R172 ;  /* 0x00000004eb1a7825 */ /* 0x000fc600078e02ac */
[----:B------:R-:W4:Y:S04]  /*43db0*/  LDL.LU.64 R30, [R1+0x168] ;  /* 0x00016800011e7983 */ /* 0x000f280000300a00 */
[----:B------:R-:W4:Y:S01]  /*43dc0*/  LDL.LU.64 R14, [R1+0x128] ;  /* 0x00012800010e7983 */ /* 0x000f220000300a00 */
[----:B------:R-:W-:-:S03]  /*43dd0*/  IMAD.WIDE R40, R235, 0x4, R170 ;  /* 0x00000004eb287825 */ /* 0x000fc600078e02aa */
[----:B------:R1:W-:Y:S01]  /*43de0*/  STL.64 [R1+0x2458], R178 ;  /* 0x002458b201007387 */ /* 0x0003e20000100a00 */
[----:B------:R-:W-:-:S04]  /*43df0*/  IMAD.WIDE R50, R235, 0x4, R168 ;  /* 0x00000004eb327825 */ /* 0x000fc800078e02a8 */
[C---:B------:R-:W-:Y:S02]  /*43e00*/  IMAD.WIDE R182, R235.reuse, 0x4, R62 ;  /* 0x00000004ebb67825 */ /* 0x040fe400078e023e */
[----:B------:R-:W4:Y:S02]  /*43e10*/  LDL.LU.64 R62, [R1+0xe8] ;  /* 0x0000e800013e7983 */ /* 0x000f240000300a00 */
[C---:B------:R-:W-:Y:S02]  /*43e20*/  IMAD.WIDE R172, R235.reuse, 0x4, R240 ;  /* 0x00000004ebac7825 */ /* 0x040fe400078e02f0 */
[----:B------:R-:W4:Y:S04]  /*43e30*/  LDL.LU.64 R240, [R1+0xa8] ;  /* 0x0000a80001f07983 */ /* 0x000f280000300a00 */
[----:B------:R1:W-:Y:S01]  /*43e40*/  STL.64 [R1+0x2480], R176 ;  /* 0x002480b001007387 */ /* 0x0003e20000100a00 */
[----:B------:R-:W-:-:S03]  /*43e50*/  IMAD.WIDE R170, R235, 0x4, R238 ;  /* 0x00000004ebaa7825 */ /* 0x000fc600078e02ee */
[----:B------:R-:W4:Y:S01]  /*43e60*/  LDL.LU.64 R238, [R1+0x68] ;  /* 0x0000680001ee7983 */ /* 0x000f220000300a00 */
[----:B------:R-:W-:-:S03]  /*43e70*/  IMAD.WIDE R168, R235, 0x4, R236 ;  /* 0x00000004eba87825 */ /* 0x000fc600078e02ec */
[----:B------:R-:W4:Y:S01]  /*43e80*/  LDL.LU.64 R236, [R1+0x18] ;  /* 0x0000180001ec7983 */ /* 0x000f220000300a00 */
[----:B------:R-:W1:Y:S01]  /*43e90*/  S2R R252, SR_TID.X ;  /* 0x0000000000fc7919 */ /* 0x000e620000002100 */
[C---:B------:R-:W-:Y:S02]  /*43ea0*/  IMAD.WIDE R174, R235.reuse, 0x4, R174 ;  /* 0x00000004ebae7825 */ /* 0x040fe400078e02ae */
[----:B------:R4:W-:Y:S02]  /*43eb0*/  STL.64 [R1+0x2498], R182 ;  /* 0x002498b601007387 */ /* 0x0009e40000100a00 */
[----:B------:R-:W-:Y:S01]  /*43ec0*/  IMAD.WIDE R164, R235, 0x4, R164 ;  /* 0x00000004eba47825 */ /* 0x000fe200078e02a4 */
        /* <DEDUP_REMOVED lines=16> */
[----:B------:R1:W-:Y:S04]  /*43fd0*/  STL.64 [R1+0x24b8], R172 ;  /* 0x0024b8ac01007387 */ /* 0x0003e80000100a00 */
[----:B------:R-:W-:Y:S01]  /*43fe0*/  LDGSTS.E [R252+0x12380], desc[UR32][R34.64], P0 ;  /* 0x1238000022fc7fae */ /* 0x000fe20008121860 */
[----:B--2---:R-:W-:-:S03]  /*43ff0*/  IMAD.WIDE R94, R235, 0x4, R94 ;  /* 0x00000004eb5e7825 */ /* 0x004fc600078e025e */
[----:B------:R2:W-:Y:S04]  /*44000*/  STL.64 [R1+0x24d8], R170 ;  /* 0x0024d8aa01007387 */ /* 0x0005e80000100a00 */
[----:B------:R-:W-:Y:S01]  /*44010*/  LDGSTS.E [R252+0x12780], desc[UR32][R40.64], P0 ;  /* 0x1278000028fc7fae */ /* 0x000fe20008121860 */
[----:B---3--:R-:W-:-:S03]  /*44020*/  IMAD.WIDE R78, R235, 0x4, R78 ;  /* 0x00000004eb4e7825 */ /* 0x008fc600078e024e */
[----:B------:R3:W-:Y:S04]  /*44030*/  STL.64 [R1+0x2500], R168 ;  /* 0x002500a801007387 */ /* 0x0007e80000100a00 */
[----:B------:R-:W-:Y:S01]  /*44040*/  LDGSTS.E [R252+0x12b80], desc[UR32][R50.64], P0 ;  /* 0x12b8000032fc7fae */ /* 0x000fe20008121860 */
[----:B------:R-:W-:-:S03]  /*44050*/  IMAD.WIDE R126, R235, 0x4, R126 ;  /* 0x00000004eb7e7825 */ /* 0x000fc600078e027e */
[----:B------:R3:W-:Y:S04]  /*44060*/  STL.64 [R1+0x2518], R174 ;  /* 0x002518ae01007387 */ /* 0x0007e80000100a00 */
[----:B------:R-:W-:Y:S01]  /*44070*/  LDGSTS.E [R252+0x12f80], desc[UR32][R56.64], P0 ;  /* 0x12f8000038fc7fae */ /* 0x000fe20008121860 */
[----:B------:R-:W-:-:S03]  /*44080*/  IMAD.WIDE R46, R235, 0x4, R46 ;  /* 0x00000004eb2e7825 */ /* 0x000fc600078e022e */
[----:B------:R3:W-:Y:S04]  /*44090*/  STL.64 [R1+0x2548], R164 ;  /* 0x002548a401007387 */ /* 0x0007e80000100a00 */
[----:B------:R-:W-:Y:S01]  /*440a0*/  LDGSTS.E [R252+0x13380], desc[UR32][R66.64], P0 ;  /* 0x1338000042fc7fae */ /* 0x000fe20008121860 */
[----:B------:R-:W-:-:S03]  /*440b0*/  IMAD.WIDE R202, R235, 0x4, R202 ;  /* 0x00000004ebca7825 */ /* 0x000fc600078e02ca */
[----:B------:R3:W-:Y:S01]  /*440c0*/  STL.64 [R1+0x2568], R158 ;  /* 0x0025689e01007387 */ /* 0x0007e20000100a00 */
[----:B----4-:R-:W-:-:S03]  /*440d0*/  IMAD.WIDE R30, R235, 0x4, R30 ;  /* 0x00000004eb1e7825 */ /* 0x010fc600078e021e */
[----:B------:R-:W-:Y:S01]  /*440e0*/  LDGSTS.E [R252+0x13780], desc[UR32][R74.64], P0 ;  /* 0x137800004afc7fae */ /* 0x000fe20008121860 */
[----:B------:R-:W-:-:S03]  /*440f0*/  IMAD.WIDE R214, R235, 0x4, R214 ;  /* 0x00000004ebd67825 */ /* 0x000fc600078e02d6 */
[----:B------:R4:W-:Y:S01]  /*44100*/  STL.64 [R1+0x2590], R142 ;  /* 0x0025908e01007387 */ /* 0x0009e20000100a00 */
[----:B------:R-:W-:-:S03]  /*44110*/  IMAD.WIDE R14, R235, 0x4, R14 ;  /* 0x00000004eb0e7825 */ /* 0x000fc600078e020e */
[----:B------:R-:W-:Y:S01]  /*44120*/  LDGSTS.E [R252+0x13b80], desc[UR32][R82.64], P0 ;  /* 0x13b8000052fc7fae */ /* 0x000fe20008121860 */
[----:B------:R-:W-:-:S03]  /*44130*/  IMAD.WIDE R62, R235, 0x4, R62 ;  /* 0x00000004eb3e7825 */ /* 0x000fc600078e023e */
        /* <DEDUP_REMOVED lines=33> */
[----:B------:R-:W-:-:S03]  /*44350*/  IMAD.WIDE R240, R235, 0x4, R240 ;  /* 0x00000004ebf07825 */ /* 0x000fc600078e02f0 */
[----:B------:R-:W-:Y:S04]  /*44360*/  LDGSTS.E [R252+0x19f80], desc[UR32][R158.64], P0 ;  /* 0x19f800009efc7fae */ /* 0x000fe80008121860 */
[----:B------:R4:W-:Y:S04]  /*44370*/  STL.64 [R1+0x2868], R240 ;  /* 0x002868f001007387 */ /* 0x0009e80000100a00 */
        /* <DEDUP_REMOVED lines=8> */
[----:B------:R-:W5:Y:S04]  /*44400*/  LDL.LU.64 R188, [R1+0x5980] ;  /* 0x0059800001bc7983 */ /* 0x000f680000300a00 */
[----:B------:R-:W5:Y:S04]  /*44410*/  LDL.LU.64 R186, [R1+0x5978] ;  /* 0x0059780001ba7983 */ /* 0x000f680000300a00 */
[----:B------:R-:W5:Y:S04]  /*44420*/  LDL.LU.64 R184, [R1+0x5970] ;  /* 0x0059700001b87983 */ /* 0x000f680000300a00 */
[----:B------:R-:W5:Y:S04]  /*44430*/  LDL.LU.64 R190, [R1+0x5968] ;  /* 0x0059680001be7983 */ /* 0x000f680000300a00 */
[----:B------:R-:W5:Y:S04]  /*44440*/  LDL.LU.64 R180, [R1+0x5960] ;  /* 0x0059600001b47983 */ /* 0x000f680000300a00 */
[----:B------:R-:W5:Y:S04]  /*44450*/  LDL.LU.64 R178, [R1+0x5958] ;  /* 0x0059580001b27983 */ /* 0x000f680000300a00 */
[----:B------:R-:W5:Y:S04]  /*44460*/  LDL.LU.64 R176, [R1+0x5950] ;  /* 0x0059500001b07983 */ /* 0x000f680000300a00 */
[----:B------:R-:W5:Y:S04]  /*44470*/  LDL.LU.64 R182, [R1+0x5948] ;  /* 0x0059480001b67983 */ /* 0x000f680000300a00 */
[----:B-1----:R-:W5:Y:S04]  /*44480*/  LDL.LU.64 R172, [R1+0x5940] ;  /* 0x0059400001ac7983 */ /* 0x002f680000300a00 */
[----:B--2---:R-:W5:Y:S04]  /*44490*/  LDL.LU.64 R170, [R1+0x5938] ;  /* 0x0059380001aa7983 */ /* 0x004f680000300a00 */
[----:B---3--:R-:W5:Y:S04]  /*444a0*/  LDL.LU.64 R168, [R1+0x5930] ;  /* 0x0059300001a87983 */ /* 0x008f680000300a00 */
[----:B------:R-:W5:Y:S04]  /*444b0*/  LDL.LU.64 R174, [R1+0x5928] ;  /* 0x0059280001ae7983 */ /* 0x000f680000300a00 */
[----:B------:R-:W5:Y:S04]  /*444c0*/  LDL.LU.64 R164, [R1+0x5920] ;  /* 0x0059200001a47983 */ /* 0x000f680000300a00 */
[----:B------:R-:W5:Y:S04]  /*444d0*/  LDL.LU.64 R158, [R1+0x5918] ;  /* 0x00591800019e7983 */ /* 0x000f680000300a00 */
[----:B----4-:R-:W5:Y:S04]  /*444e0*/  LDL.LU.64 R142, [R1+0x5910] ;  /* 0x00591000018e7983 */ /* 0x010f680000300a00 */
[----:B------:R-:W5:Y:S04]  /*444f0*/  LDL.LU.64 R166, [R1+0x5908] ;  /* 0x0059080001a67983 */ /* 0x000f680000300a00 */
[----:B------:R-:W5:Y:S04]  /*44500*/  LDL.LU.64 R110, [R1+0x5900] ;  /* 0x00590000016e7983 */ /* 0x000f680000300a00 */
[----:B------:R-:W5:Y:S04]  /*44510*/  LDL.LU.64 R94, [R1+0x58f8] ;  /* 0x0058f800015e7983 */ /* 0x000f680000300a00 */
[----:B------:R-:W-:Y:S04]  /*44520*/  LDGSTS.E [R252+0x1b380], desc[UR32][R78.64], P0 ;  /* 0x1b3800004efc7fae */ /* 0x000fe80008121860 */
[----:B------:R-:W-:Y:S04]  /*44530*/  LDGSTS.E [R252+0x1b780], desc[UR32][R126.64], P0 ;  /* 0x1b7800007efc7fae */ /* 0x000fe80008121860 */
[----:B------:R-:W-:Y:S04]  /*44540*/  LDGSTS.E [R252+0x1bb80], desc[UR32][R46.64], P0 ;  /* 0x1bb800002efc7fae */ /* 0x000fe80008121860 */
        /* <DEDUP_REMOVED lines=15> */
[----:B------:R1:W-:Y:S04]  /*44640*/  STL [R1+0x13d8], RZ ;  /* 0x0013d8ff01007387 */ /* 0x0003e80000100800 */
        /* <DEDUP_REMOVED lines=1780> */
[----:B------:R1:W-:Y:S01]  /*4b590*/  STL [R1+0x110c], RZ ;  /* 0x00110cff01007387 */ /* 0x0003e20000100800 */
[----:B------:R-:W-:-:S03]  /*4b5a0*/  IMAD.WIDE R160, R235, 0x4, R160 ;  /* 0x00000004eba07825 */ /* 0x000fc600078e02a0 */
        /* <DEDUP_REMOVED lines=16> */
[----:B------:R-:W-:Y:S04]  /*4b6b0*/  LDGSTS.E [R252+0x1d780], desc[UR32][R160.64], P0 ;  /* 0x1d780000a0fc7fae */ /* 0x000fe80008121860 */
[----:B------:R1:W-:Y:S01]  /*4b6c0*/  STL [R1+0x440], RZ ;  /* 0x000440ff01007387 */ /* 0x0003e20000100800 */
[----:B------:R-:W-:-:S03]  /*4b6d0*/  IMAD.WIDE R16, R235, 0x4, R16 ;  /* 0x00000004eb107825 */ /* 0x000fc600078e0210 */
[----:B------:R-:W-:Y:S04]  /*4b6e0*/  LDGSTS.E [R252+0x1db80], desc[UR32][R144.64], P0 ;  /* 0x1db8000090fc7fae */ /* 0x000fe80008121860 */
[----:B------:R1:W-:Y:S01]  /*4b6f0*/  STL [R1+0x444], RZ ;  /* 0x000444ff01007387 */ /* 0x0003e20000100800 */
[----:B------:R-:W-:-:S03]  /*4b700*/  IMAD.WIDE R162, R235, 0x4, R162 ;  /* 0x00000004eba27825 */ /* 0x000fc600078e02a2 */
[----:B------:R-:W-:Y:S04]  /*4b710*/  LDGSTS.E [R252+0x1df80], desc[UR32][R128.64], P0 ;  /* 0x1df8000080fc7fae */ /* 0x000fe80008121860 */
[----:B------:R1:W-:Y:S04]  /*4b720*/  STL [R1+0x448], RZ ;  /* 0x000448ff01007387 */ /* 0x0003e80000100800 */
        /* <DEDUP_REMOVED lines=14> */
[----:B------:R2:W-:Y:S04]  /*4b810*/  LDGSTS.E [R252+0x1ff80], desc[UR32][R162.64], P0 ;  /* 0x1ff80000a2fc7fae */ /* 0x0005e80008121860 */
[----:B------:R1:W-:Y:S04]  /*4b820*/  STL [R1+0x428], RZ ;  /* 0x000428ff01007387 */ /* 0x0003e80000100800 */
[----:B------:R1:W-:Y:S01]  /*4b830*/  STL [R1+0x42c], RZ ;  /* 0x00042cff01007387 */ /* 0x0003e20000100800 */
[----:B--2---:R-:W2:Y:S03]  /*4b840*/  LDC R252, c[0x0][0x230] ;  /* 0x00008c00fffc7b82 */ /* 0x004ea60000000800 */
        /* <DEDUP_REMOVED lines=9> */
[----:B------:R-:W0:Y:S01]  /*4b8e0*/  LDGDEPBAR ;  /* 0x00000000000079af */ /* 0x000e220000000000 */
[----:B--2---:R-:W-:-:S05]  /*4b8f0*/  VIADD R252, R252, 0x1f ;  /* 0x0000001ffcfc7836 */ /* 0x004fca0000000000 */
[----:B------:R-:W-:Y:S01]  /*4b900*/  ISETP.GE.AND P0, PT, R252, 0x20, PT ;  /* 0x00000020fc00780c */ /* 0x000fe20003f06270 */
        /* <DEDUP_REMOVED lines=235> */
[----:B------:R-:W-:Y:S05]  /*4c7c0*/  @!P0 BRA `(.L_x_0) ;  /* 0x000006d0005c8947 */ /* 0x000fea0003800000 */
[----:B------:R2:W-:Y:S01]  /*4c7d0*/  STL.64 [R1+0x5908], R234 ;  /* 0x005908ea01007387 */ /* 0x0005e20000100a00 */
[----:B------:R-:W3:Y:S03]  /*4c7e0*/  LDC R252, c[0x0][0x230] ;  /* 0x00008c00fffc7b82 */ /* 0x000ee60000000800 */
[----:B--2---:R-:W2:Y:S04]  /*4c7f0*/  LDL.LU.64 R234, [R1+0x2400] ;  /* 0x0024000001ea7983 */ /* 0x004ea80000300a00 */
[----:B------:R4:W-:Y:S04]  /*4c800*/  STL.64 [R1+0x5900], R160 ;  /* 0x005900a001007387 */ /* 0x0009e80000100a00 */
[----:B----4-:R-:W4:Y:S04]  /*4c810*/  LDL.LU.64 R160, [R1+0x1050] ;  /* 0x0010500001a07983 */ /* 0x010f280000300a00 */
[----:B------:R1:W-:Y:S04]  /*4c820*/  STL.64 [R1+0x58f8], R144 ;  /* 0x0058f89001007387 */ /* 0x0003e80000100a00 */
[----:B-1----:R-:W3:Y:S04]  /*4c830*/  LDL.LU.64 R144, [R1+0x1058] ;  /* 0x0010580001907983 */ /* 0x002ee80000300a00 */
[----:B------:R1:W-:Y:S04]  /*4c840*/  STL.64 [R1+0x58f0], R128 ;  /* 0x0058f08001007387 */ /* 0x0003e80000100a00 */
[----:B-1----:R-:W4:Y:S04]  /*4c850*/  LDL.LU.64 R128, [R1+0x10a8] ;  /* 0x0010a80001807983 */ /* 0x002f280000300a00 */
        /* <DEDUP_REMOVED lines=15> */
[----:B-1----:R-:W4:Y:S01]  /*4c950*/  LDL.LU.64 R162, [R1+0x2408] ;  /* 0x0024080001a27983 */ /* 0x002f220000300a00 */
[----:B--2---:R-:W-:-:S03]  /*4c960*/  IMAD.MOV.U32 R0, RZ, RZ, R235 ;  /* 0x000000ffff007224 */ /* 0x004fc600078e00eb */
[----:B------:R1:W-:Y:S04]  /*4c970*/  STL [R1+0x457c], R234 ;  /* 0x00457cea01007387 */ /* 0x0003e80000100800 */
[----:B-1----:R-:W2:Y:S04]  /*4c980*/  LDL.LU.64 R234, [R1+0x5908] ;  /* 0x0059080001ea7983 */ /* 0x002ea80000300a00 */
[----:B----4-:R-:W-:Y:S04]  /*4c990*/  STL [R1+0x4584], R162 ;  /* 0x004584a201007387 */ /* 0x010fe80000100800 */
[----:B------:R1:W-:Y:S04]  /*4c9a0*/  STL [R1+0x4578], R0 ;  /* 0x0045780001007387 */ /* 0x0003e80000100800 */
[----:B---3--:R-:W-:Y:S01]  /*4c9b0*/  STL [R1+0x458c], R16 ;  /* 0x00458c1001007387 */ /* 0x008fe20000100800 */
[----:B-1----:R-:W-:-:S05]  /*4c9c0*/  IMAD.MOV.U32 R0, RZ, RZ, R163 ;  /* 0x000000ffff007224 */ /* 0x002fca00078e00a3 */
[----:B------:R1:W-:Y:S04]  /*4c9d0*/  STL [R1+0x4580], R0 ;  /* 0x0045800001007387 */ /* 0x0003e80000100800 */
[----:B------:R-:W-:Y:S01]  /*4c9e0*/  STL [R1+0x4594], R32 ;  /* 0x0045942001007387 */ /* 0x000fe20000100800 */
[----:B-1----:R-:W-:-:S05]  /*4c9f0*/  IMAD.MOV.U32 R0, RZ, RZ, R17 ;  /* 0x000000ffff007224 */ /* 0x002fca00078e0011 */
[----:B------:R1:W-:Y:S04]  /*4ca00*/  STL [R1+0x4588], R0 ;  /* 0x0045880001007387 */ /* 0x0003e80000100800 */
[----:B------:R-:W-:Y:S01]  /*4ca10*/  STL [R1+0x459c], R48 ;  /* 0x00459c3001007387 */ /* 0x000fe20000100800 */
[----:B-1----:R-:W-:-:S05]  /*4ca20*/  IMAD.MOV.U32 R0, RZ, RZ, R33 ;  /* 0x000000ffff007224 */ /* 0x002fca00078e0021 */
[----:B------:R1:W-:Y:S04]  /*4ca30*/  STL [R1+0x4590], R0 ;  /* 0x0045900001007387 */ /* 0x0003e80000100800 */
[----:B------:R-:W3:Y:S04]  /*4ca40*/  LDL.LU.64 R16, [R1+0x1048] ;  /* 0x0010480001107983 */ /* 0x000ee80000300a00 */
[----:B------:R-:W-:Y:S01]  /*4ca50*/  STL [R1+0x45a4], R64 ;  /* 0x0045a44001007387 */ /* 0x000fe20000100800 */
[----:B-1----:R-:W-:-:S05]  /*4ca60*/  IMAD.MOV.U32 R0, RZ, RZ, R49 ;  /* 0x000000ffff007224 */ /* 0x002fca00078e0031 */
[----:B------:R1:W-:Y:S04]  /*4ca70*/  STL [R1+0x4598], R0 ;  /* 0x0045980001007387 */ /* 0x0003e80000100800 */
[----:B------:R-:W4:Y:S04]  /*4ca80*/  LDL.LU.64 R32, [R1+0x1450] ;  /* 0x0014500001207983 */ /* 0x000f280000300a00 */
[----:B------:R-:W-:Y:S01]  /*4ca90*/  STL [R1+0x45ac], R96 ;  /* 0x0045ac6001007387 */ /* 0x000fe20000100800 */
[----:B-1----:R-:W-:-:S05]  /*4caa0*/  IMAD.MOV.U32 R0, RZ, RZ, R65 ;  /* 0x000000ffff007224 */ /* 0x002fca00078e0041 */
[----:B------:R1:W-:Y:S04]  /*4cab0*/  STL [R1+0x45a0], R0 ;  /* 0x0045a00001007387 */ /* 0x0003e80000100800 */
[----:B------:R-:W2:Y:S04]  /*4cac0*/  LDL.LU.64 R48, [R1+0x1458] ;  /* 0x0014580001307983 */ /* 0x000ea80000300a00 */
        /* <DEDUP_REMOVED lines=20> */
[----:B-----5:R-:W-:Y:S01]  /*4cc10*/  STL [R1+0x45dc], R236 ;  /* 0x0045dcec01007387 */ /* 0x020fe20000100800 */
[----:B-1----:R-:W-:-:S05]  /*4cc20*/  IMAD.MOV.U32 R0, RZ, RZ, R81 ;  /* 0x000000ffff007224 */ /* 0x002fca00078e0051 */
[----:B------:R3:W-:Y:S04]  /*4cc30*/  STL [R1+0x45d0], R0 ;  /* 0x0045d00001007387 */ /* 0x0007e80000100800 */
[----:B------:R-:W-:Y:S04]  /*4cc40*/  STL [R1+0x45d8], R237 ;  /* 0x0045d8ed01007387 */ /* 0x000fe80000100800 */
[----:B------:R-:W2:Y:S04]  /*4cc50*/  LDL.LU.64 R80, [R1+0x10e8] ;  /* 0x0010e80001507983 */ /* 0x000ea80000300a00 */
[----:B------:R-:W-:Y:S04]  /*4cc60*/  STL [R1+0x45e4], R238 ;  /* 0x0045e4ee01007387 */ /* 0x000fe80000100800 */
[----:B------:R-:W-:Y:S04]  /*4cc70*/  STL [R1+0x45e0], R239 ;  /* 0x0045e0ef01007387 */ /* 0x000fe80000100800 */
[----:B------:R-:W-:Y:S04]  /*4cc80*/  STL [R1+0x45ec], R240 ;  /* 0x0045ecf001007387 */ /* 0x000fe80000100800 */
[----:B------:R-:W2:Y:S04]  /*4cc90*/  LDL.LU.64 R64, [R1+0x10b0] ;  /* 0x0010b00001407983 */ /* 0x000ea80000300a00 */
[----:B------:R1:W-:Y:S01]  /*4cca0*/  STL [R1+0x45e8], R241 ;  /* 0x0045e8f101007387 */ /* 0x0003e20000100800 */
[----:B---3--:R-:W-:-:S03]  /*4ccb0*/  IMAD.MOV.U32 R0, RZ, RZ, R17 ;  /* 0x000000ffff007224 */ /* 0x008fc600078e0011 */
[----:B------:R-:W-:Y:S04]  /*4ccc0*/  STL [R1+0x45f4], R16 ;  /* 0x0045f41001007387 */ /* 0x000fe80000100800 */
[----:B-1----:R-:W3:Y:S04]  /*4ccd0*/  LDL.LU.64 R240, [R1+0x10b8] ;  /* 0x0010b80001f07983 */ /* 0x002ee80000300a00 */
[----:B------:R1:W-:Y:S04]  /*4cce0*/  STL [R1+0x45f0], R0 ;  /* 0x0045f00001007387 */ /* 0x0003e80000100800 */
[----:B----4-:R-:W-:Y:S01]  /*4ccf0*/  STL [R1+0x45fc], R32 ;  /* 0x0045fc2001007387 */ /* 0x010fe20000100800 */
[----:B-1----:R-:W-:-:S03]  /*4cd00*/  IMAD.MOV.U32 R0, RZ, RZ, R33 ;  /* 0x000000ffff007224 */ /* 0x002fc600078e0021 */
[----:B------:R-:W4:Y:S04]  /*4cd10*/  LDL.LU.64 R16, [R1+0x10c0] ;  /* 0x0010c00001107983 */ /* 0x000f280000300a00 */
[----:B------:R1:W-:Y:S04]  /*4cd20*/  STL [R1+0x45f8], R0 ;  /* 0x0045f80001007387 */ /* 0x0003e80000100800 */
[----:B--2---:R-:W-:Y:S01]  /*4cd30*/  STL [R1+0x4604], R48 ;  /* 0x0046043001007387 */ /* 0x004fe20000100800 */
[----:B-1----:R-:W-:-:S03]  /*4cd40*/  IMAD.MOV.U32 R0, RZ, RZ, R49 ;  /* 0x000000ffff007224 */ /* 0x002fc600078e0031 */
[----:B------:R-:W2:Y:S04]  /*4cd50*/  LDL.LU.64 R162, [R1+0x10c8] ;  /* 0x0010c80001a27983 */ /* 0x000ea80000300a00 */
[----:B------:R1:W-:Y:S04]  /*4cd60*/  STL [R1+0x4600], R0 ;  /* 0x0046000001007387 */ /* 0x0003e80000100800 */
[----:B------:R-:W-:Y:S04]  /*4cd70*/  STL [R1+0x460c], R96 ;  /* 0x00460c6001007387 */ /* 0x000fe80000100800 */
[----:B------:R-:W2:Y:S01]  /*4cd80*/  LDL.LU.64 R238, [R1+0x1070] ;  /* 0x0010700001ee7983 */ /* 0x000ea20000300a00 */
[----:B-1----:R-:W-:-:S03]  /*4cd90*/  IMAD.MOV.U32 R0, RZ, RZ, R97 ;  /* 0x000000ffff007224 */ /* 0x002fc600078e0061 */
[----:B------:R-:W-:Y:S04]  /*4cda0*/  STL [R1+0x4614], R128 ;  /* 0x0046148001007387 */ /* 0x000fe80000100800 */
[----:B------:R1:W-:Y:S04]  /*4cdb0*/  STL [R1+0x4608], R0 ;  /* 0x0046080001007387 */ /* 0x0003e80000100800 */
[----:B------:R-:W2:Y:S01]  /*4cdc0*/  LDL.LU.64 R236, [R1+0x1078] ;  /* 0x0010780001ec7983 */ /* 0x000ea20000300a00 */
[----:B-1----:R-:W-:-:S03]  /*4cdd0*/  IMAD.MOV.U32 R0, RZ, RZ, R129 ;  /* 0x000000ffff007224 */ /* 0x002fc600078e0081 */
[----:B------:R-:W-:Y:S04]  /*4cde0*/  STL [R1+0x461c], R160 ;  /* 0x00461ca001007387 */ /* 0x000fe80000100800 */
[----:B------:R1:W-:Y:S02]  /*4cdf0*/  STL [R1+0x4610], R0 ;  /* 0x0046100001007387 */ /* 0x0003e40000100800 */
[----:B-1----:R-:W-:Y:S02]  /*4ce00*/  IMAD.MOV.U32 R0, RZ, RZ, R161 ;  /* 0x000000ffff007224 */ /* 0x002fe400078e00a1 */
[----:B------:R-:W2:Y:S04]  /*4ce10*/  LDL.LU.64 R160, [R1+0x1080] ;  /* 0x0010800001a07983 */ /* 0x000ea80000300a00 */
[----:B------:R1:W-:Y:S04]  /*4ce20*/  STL [R1+0x4618], R0 ;  /* 0x0046180001007387 */ /* 0x0003e80000100800 */
[----:B------:R1:W-:Y:S02]  /*4ce30*/  STL [R1+0x4624], R144 ;  /* 0x0046249001007387 */ /* 0x0003e40000100800 */
[----:B-1----:R-:W-:-:S02]  /*4ce40*/  IMAD.MOV.U32 R0, RZ, RZ, R145 ;  /* 0x000000ffff007224 */ /* 0x002fc400078e0091 */
[----:B------:R-:W2:Y:S04]  /*4ce50*/  LDL.LU.64 R144, [R1+0x1088] ;  /* 0x0010880001907983 */ /* 0x000ea80000300a00 */
[----:B------:R1:W-:Y:S04]  /*4ce60*/  STL [R1+0x4620], R0 ;  /* 0x0046200001007387 */ /* 0x0003e80000100800 */
[----:B------:R1:W-:Y:S04]  /*4ce70*/  STL [R1+0x462c], R112 ;  /* 0x00462c7001007387 */ /* 0x0003e80000100800 */
[----:B------:R-:W2:Y:S01]  /*4ce80*/  LDL.LU.64 R128, [R1+0x1eb0] ;  /* 0x001eb00001807983 */ /* 0x000ea20000300a00 */
[----:B-1----:R-:W-:-:S03]  /*4ce90*/  IMAD.MOV.U32 R0, RZ, RZ, R113 ;  /* 0x000000ffff007224 */ /* 0x002fc600078e0071 */
        /* <DEDUP_REMOVED lines=11> */
[----:B------:R3:W-:Y:S02]  /*4cf50*/  STL [R1+0x4638], R0 ;  /* 0x0046380001007387 */ /* 0x0007e40000100800 */
[----:B---3--:R-:W-:Y:S02]  /*4cf60*/  IMAD.MOV.U32 R0, RZ, RZ, R241 ;  /* 0x000000ffff007224 */ /* 0x008fe400078e00f1 */
[----:B------:R-:W-:Y:S04]  /*4cf70*/  STL [R1+0x4644], R240 ;  /* 0x004644f001007387 */ /* 0x000fe80000100800 */
[----:B------:R-:W3:Y:S04]  /*4cf80*/  LDL.LU.64 R48, [R1+0x1e80] ;  /* 0x001e800001307983 */ /* 0x000ee80000300a00 */
[----:B----4-:R-:W-:Y:S04]  /*4cf90*/  STL [R1+0x464c], R16 ;  /* 0x00464c1001007387 */ /* 0x010fe80000100800 */
[----:B------:R1:W-:Y:S02]  /*4cfa0*/  STL [R1+0x4640], R0 ;  /* 0x0046400001007387 */ /* 0x0003e40000100800 */
[----:B-1----:R-:W-:-:S02]  /*4cfb0*/  IMAD.MOV.U32 R0, RZ, RZ, R17 ;  /* 0x000000ffff007224 */ /* 0x002fc400078e0011 */
[----:B------:R-:W4:Y:S04]  /*4cfc0*/  LDL.LU.64 R16, [R1+0x1e88] ;  /* 0x001e880001107983 */ /* 0x000f280000300a00 */
[----:B------:R1:W-:Y:S04]  /*4cfd0*/  STL [R1+0x4648], R0 ;  /* 0x0046480001007387 */ /* 0x0003e80000100800 */
[----:B--2---:R2:W-:Y:S04]  /*4cfe0*/  STL [R1+0x4654], R162 ;  /* 0x004654a201007387 */ /* 0x0045e80000100800 */
[----:B------:R-:W-:Y:S01]  /*4cff0*/  STL [R1+0x465c], R238 ;  /* 0x00465cee01007387 */ /* 0x000fe20000100800 */
[----:B-1----:R-:W-:-:S05]  /*4d000*/  IMAD.MOV.U32 R0, RZ, RZ, R163 ;  /* 0x000000ffff007224 */ /* 0x002fca00078e00a3 */
[----:B------:R1:W-:Y:S04]  /*4d010*/  STL [R1+0x4650], R0 ;  /* 0x0046500001007387 */ /* 0x0003e80000100800 */
[----:B--2---:R-:W2:Y:S01]  /*4d020*/  LDL.LU.64 R162, [R1+0x13e0] ;  /* 0x0013e00001a27983 */ /* 0x004ea20000300a00 */
[----:B-1----:R-:W-:-:S03]  /*4d030*/  IMAD.MOV.U32 R0, RZ, RZ, R239 ;  /* 0x000000ffff007224 */ /* 0x002fc600078e00ef */
[----:B------:R-:W-:Y:S04]  /*4d040*/  STL [R1+0x4664], R236 ;  /* 0x004664ec01007387 */ /* 0x000fe80000100800 */
[----:B------:R1:W-:Y:S04]  /*4d050*/  STL [R1+0x4658], R0 ;  /* 0x0046580001007387 */ /* 0x0003e80000100800 */
[----:B------:R-:W2:Y:S04]  /*4d060*/  LDL.LU.64 R240, [R1+0x13e8] ;  /* 0x0013e80001f07983 */ /* 0x000ea80000300a00 */
[----:B------:R-:W2:Y:S01]  /*4d070*/  LDL.LU.64 R238, [R1+0x1430] ;  /* 0x0014300001ee7983 */ /* 0x000ea20000300a00 */
[----:B-1----:R-:W-:-:S05]  /*4d080*/  IMAD.MOV.U32 R0, RZ, RZ, R237 ;  /* 0x000000ffff007224 */ /* 0x002fca00078e00ed */
[----:B------:R1:W-:Y:S04]  /*4d090*/  STL [R1+0x4660], R0 ;  /* 0x0046600001007387 */ /* 0x0003e80000100800 */
[----:B------:R1:W-:Y:S04]  /*4d0a0*/  STL [R1+0x466c], R160 ;  /* 0x00466ca001007387 */ /* 0x0003e80000100800 */
[----:B------:R-:W2:Y:S01]  /*4d0b0*/  LDL.LU.64 R236, [R1+0x1438] ;  /* 0x0014380001ec7983 */ /* 0x000ea20000300a00 */
[----:B-1----:R-:W-:-:S03]  /*4d0c0*/  IMAD.MOV.U32 R0, RZ, RZ, R161 ;  /* 0x000000ffff007224 */ /* 0x002fc600078e00a1 */
[----:B------:R-:W2:Y:S04]  /*4d0d0*/  LDL.LU.64 R160, [R1+0x5900] ;  /* 0x0059000001a07983 */ /* 0x000ea80000300a00 */
[----:B------:R-:W-:Y:S04]  /*4d0e0*/  STL [R1+0x4674], R144 ;  /* 0x0046749001007387 */ /* 0x000fe80000100800 */
[----:B------:R1:W-:Y:S02]  /*4d0f0*/  STL [R1+0x4668], R0 ;  /* 0x0046680001007387 */ /* 0x0003e40000100800 */
[----:B-1----:R-:W-:-:S02]  /*4d100*/  IMAD.MOV.U32 R0, RZ, RZ, R145 ;  /* 0x000000ffff007224 */ /* 0x002fc400078e0091 */
        /* <DEDUP_REMOVED lines=18> */
[----:B------:R1:W-:Y:S04]  /*4d230*/  STL [R1+0x4690], R0 ;  /* 0x0046900001007387 */ /* 0x0003e80000100800 */
[----:B------:R-:W-:Y:S01]  /*4d240*/  STL [R1+0x46a4], R64 ;  /* 0x0046a44001007387 */ /* 0x000fe20000100800 */
[----:B-1----:R-:W-:-:S05]  /*4d250*/  IMAD.MOV.U32 R0, RZ, RZ, R33 ;  /* 0x000000ffff007224 */ /* 0x002fca00078e0021 */
[----:B------:R1:W-:Y:S02]  /*4d260*/  STL [R1+0x4698], R0 ;  /* 0x0046980001007387 */ /* 0x0003e40000100800 */
[----:B-1----:R-:W-:Y:S02]  /*4d270*/  IMAD.MOV.U32 R0, RZ, RZ, R65 ;  /* 0x000000ffff007224 */ /* 0x002fe400078e0041 */
[----:B---3--:R-:W-:Y:S04]  /*4d280*/  STL [R1+0x46ac], R48 ;  /* 0x0046ac3001007387 */ /* 0x008fe80000100800 */
[----:B------:R1:W-:Y:S04]  /*4d290*/  STL [R1+0x46a0], R0 ;  /* 0x0046a00001007387 */ /* 0x0003e80000100800 */
[----:B------:R-:W3:Y:S01]  /*4d2a0*/  LDL.LU.64 R64, [R1+0x1f10] ;  /* 0x001f100001407983 */ /* 0x000ee20000300a00 */
[----:B-1----:R-:W-:-:S03]  /*4d2b0*/  IMAD.MOV.U32 R0, RZ, RZ, R49 ;  /* 0x000000ffff007224 */ /* 0x002fc600078e0031 */
[----:B------:R-:W3:Y:S04]  /*4d2c0*/  LDL.LU.64 R48, [R1+0x1f18] ;  /* 0x001f180001307983 */ /* 0x000ee80000300a00 */
[----:B------:R1:W-:Y:S04]  /*4d2d0*/  STL [R1+0x46a8], R0 ;  /* 0x0046a80001007387 */ /* 0x0003e80000100800 */
[----:B----4-:R4:W-:Y:S01]  /*4d2e0*/  STL [R1+0x46b4], R16 ;  /* 0x0046b41001007387 */ /* 0x0109e20000100800 */
[----:B-1----:R-:W-:-:S03]  /*4d2f0*/  IMAD.MOV.U32 R0, RZ, RZ, R17 ;  /* 0x000000ffff007224 */ /* 0x002fc600078e0011 */
[----:B------:R-:W3:Y:S04]  /*4d300*/  LDL.LU.64 R32, [R1+0x1f20] ;  /* 0x001f200001207983 */ /* 0x000ee80000300a00 */
[----:B----4-:R-:W4:Y:S04]  /*4d310*/  LDL.LU.64 R16, [R1+0x1f28] ;  /* 0x001f280001107983 */ /* 0x010f280000300a00 */
[----:B------:R1:W-:Y:S04]  /*4d320*/  STL [R1+0x46b0], R0 ;  /* 0x0046b00001007387 */ /* 0x0003e80000100800 */
[----:B--2---:R2:W-:Y:S01]  /*4d330*/  STL [R1+0x46bc], R162 ;  /* 0x0046bca201007387 */ /* 0x0045e20000100800 */
[----:B-1----:R-:W-:-:S03]  /*4d340*/  IMAD.MOV.U32 R0, RZ, RZ, R163 ;  /* 0x000000ffff007224 */ /* 0x002fc600078e00a3 */
[----:B--2---:R-:W2:Y:S04]  /*4d350*/  LDL.LU.64 R162, [R1+0x1ed8] ;  /* 0x001ed80001a27983 */ /* 0x004ea80000300a00 */
[----:B------:R1:W-:Y:S04]  /*4d360*/  STL [R1+0x46b8], R0 ;  /* 0x0046b80001007387 */ /* 0x0003e80000100800 */
[----:B------:R-:W-:Y:S01]  /*4d370*/  STL [R1+0x46c4], R240 ;  /* 0x0046c4f001007387 */ /* 0x000fe20000100800 */
[----:B-1----:R-:W-:-:S03]  /*4d380*/  IMAD.MOV.U32 R0, RZ, RZ, R241 ;  /* 0x000000ffff007224 */ /* 0x002fc600078e00f1 */
[----:B------:R-:W-:Y:S04]  /*4d390*/  STL [R1+0x46cc], R238 ;  /* 0x0046ccee01007387 */ /* 0x000fe80000100800 */
[----:B------:R1:W-:Y:S04]  /*4d3a0*/  STL [R1+0x46c0], R0 ;  /* 0x0046c00001007387 */ /* 0x0003e80000100800 */
[----:B------:R-:W-:Y:S01]  /*4d3b0*/  STL [R1+0x46d4], R236 ;  /* 0x0046d4ec01007387 */ /* 0x000fe20000100800 */
[----:B-1----:R-:W-:-:S05]  /*4d3c0*/  IMAD.MOV.U32 R0, RZ, RZ, R239 ;  /* 0x000000ffff007224 */ /* 0x002fca00078e00ef */
[----:B------:R1:W-:Y:S04]  /*4d3d0*/  STL [R1+0x46c8], R0 ;  /* 0x0046c80001007387 */ /* 0x0003e80000100800 */
[----:B------:R-:W2:Y:S01]  /*4d3e0*/  LDL.LU.64 R240, [R1+0x1e98] ;  /* 0x001e980001f07983 */ /* 0x000ea20000300a00 */
[----:B-1----:R-:W-:-:S05]  /*4d3f0*/  IMAD.MOV.U32 R0, RZ, RZ, R237 ;  /* 0x000000ffff007224 */ /* 0x002fca00078e00ed */
[----:B------:R-:W-:Y:S04]  /*4d400*/  STL [R1+0x46d0], R0 ;  /* 0x0046d00001007387 */ /* 0x000fe80000100800 */
[----:B------:R-:W-:Y:S04]  /*4d410*/  STL [R1+0x46dc], R62 ;  /* 0x0046dc3e01007387 */ /* 0x000fe80000100800 */
[----:B------:R1:W-:Y:S04]  /*4d420*/  STL [R1+0x46d8], R63 ;  /* 0x0046d83f01007387 */ /* 0x0003e80000100800 */
[----:B-1----:R-:W2:Y:S04]  /*4d430*/  LDL.LU.64 R62, [R1+0x1e90] ;  /* 0x001e9000013e7983 */ /* 0x002ea80000300a00 */
[----:B------:R-:W2:Y:S04]  /*4d440*/  LDL.LU.64 R238, [R1+0x1ea0] ;  /* 0x001ea00001ee7983 */ /* 0x000ea80000300a00 */
[----:B------:R-:W-:Y:S04]  /*4d450*/  STL [R1+0x46e4], R14 ;  /* 0x0046e40e01007387 */ /* 0x000fe80000100800 */
[----:B------:R1:W-:Y:S04]  /*4d460*/  STL [R1+0x46e0], R15 ;  /* 0x0046e00f01007387 */ /* 0x0003e80000100800 */
[----:B-1----:R-:W2:Y:S04]  /*4d470*/  LDL.LU.64 R14, [R1+0x1ee8] ;  /* 0x001ee800010e7983 */ /* 0x002ea80000300a00 */
[----:B------:R-:W2:Y:S04]  /*4d480*/  LDL.LU.64 R236, [R1+0x1ea8] ;  /* 0x001ea80001ec7983 */ /* 0x000ea80000300a00 */
[----:B------:R-:W-:Y:S04]  /*4d490*/  STL [R1+0x46ec], R30 ;  /* 0x0046ec1e01007387 */ /* 0x000fe80000100800 */
[----:B------:R1:W-:Y:S04]  /*4d4a0*/  STL [R1+0x46e8], R31 ;  /* 0x0046e81f01007387 */ /* 0x0003e80000100800 */
[----:B-1----:R-:W2:Y:S04]  /*4d4b0*/  LDL.LU.64 R30, [R1+0x1ee0] ;  /* 0x001ee000011e7983 */ /* 0x002ea80000300a00 */
[----:B------:R-:W-:Y:S04]  /*4d4c0*/  STL [R1+0x46f4], R46 ;  /* 0x0046f42e01007387 */ /* 0x000fe80000100800 */
[----:B------:R1:W-:Y:S04]  /*4d4d0*/  STL [R1+0x46f0], R47 ;  /* 0x0046f02f01007387 */ /* 0x0003e80000100800 */
[----:B-1----:R-:W2:Y:S01]  /*4d4e0*/  LDL.LU.64 R46, [R1+0x1ed0] ;  /* 0x001ed000012e7983 */ /* 0x002ea20000300a00 */
[----:B---3--:R-:W-:-:S03]  /*4d4f0*/  IMAD.MOV.U32 R0, RZ, RZ, R65 ;  /* 0x000000ffff007224 */ /* 0x008fc600078e0041 */
[----:B------:R1:W-:Y:S04]  /*4d500*/  STL [R1+0x46fc], R64 ;  /* 0x0046fc4001007387 */ /* 0x0003e80000100800 */
[----:B-1----:R-:W3:Y:S04]  /*4d510*/  LDL.LU.64 R64, [R1+0x58d0] ;  /* 0x0058d00001407983 */ /* 0x002ee80000300a00 */
[----:B------:R-:W-:Y:S04]  /*4d520*/  STL [R1+0x4704], R48 ;  /* 0x0047043001007387 */ /* 0x000fe80000100800 */
[----:B------:R1:W-:Y:S02]  /*4d530*/  STL [R1+0x46f8], R0 ;  /* 0x0046f80001007387 */ /* 0x0003e40000100800 */
[----:B-1----:R-:W-:-:S02]  /*4d540*/  IMAD.MOV.U32 R0, RZ, RZ, R49 ;  /* 0x000000ffff007224 */ /* 0x002fc400078e0031 */
[----:B------:R-:W3:Y:S04]  /*4d550*/  LDL.LU.64 R48, [R1+0x58c8] ;  /* 0x0058c80001307983 */ /* 0x000ee80000300a00 */
[----:B------:R-:W-:Y:S04]  /*4d560*/  STL [R1+0x470c], R32 ;  /* 0x00470c2001007387 */ /* 0x000fe80000100800 */
[----:B------:R1:W-:Y:S02]  /*4d570*/  STL [R1+0x4700], R0 ;  /* 0x0047000001007387 */ /* 0x0003e40000100800 */
[----:B-1----:R-:W-:-:S02]  /*4d580*/  IMAD.MOV.U32 R0, RZ, RZ, R33 ;  /* 0x000000ffff007224 */ /* 0x002fc400078e0021 */
[----:B------:R-:W3:Y:S04]  /*4d590*/  LDL.LU.64 R32, [R1+0x58c0] ;  /* 0x0058c00001207983 */ /* 0x000ee80000300a00 */
[----:B----4-:R-:W-:Y:S04]  /*4d5a0*/  STL [R1+0x4714], R16 ;  /* 0x0047141001007387 */ /* 0x010fe80000100800 */
[----:B------:R1:W-:Y:S02]  /*4d5b0*/  STL [R1+0x4708], R0 ;  /* 0x0047080001007387 */ /* 0x0003e40000100800 */
[----:B-1----:R-:W-:-:S02]  /*4d5c0*/  IMAD.MOV.U32 R0, RZ, RZ, R17 ;  /* 0x000000ffff007224 */ /* 0x002fc400078e0011 */
[----:B------:R-:W4:Y:S04]  /*4d5d0*/  LDL.LU.64 R16, [R1+0x58b8] ;  /* 0x0058b80001107983 */ /* 0x000f280000300a00 */
[----:B--2---:R-:W-:Y:S04]  /*4d5e0*/  STL [R1+0x471c], R46 ;  /* 0x00471c2e01007387 */ /* 0x004fe80000100800 */
[----:B------:R1:W-:Y:S04]  /*4d5f0*/  STL [R1+0x4710], R0 ;  /* 0x0047100001007387 */ /* 0x0003e80000100800 */
[----:B------:R-:W-:Y:S01]  /*4d600*/  STL [R1+0x4724], R162 ;  /* 0x004724a201007387 */ /* 0x000fe20000100800 */
[----:B-1----:R-:W-:-:S05]  /*4d610*/  IMAD.MOV.U32 R0, RZ, RZ, R47 ;  /* 0x000000ffff007224 */ /* 0x002fca00078e002f */
[----:B------:R1:W-:Y:S04]  /*4d620*/  STL [R1+0x4718], R0 ;  /* 0x0047180001007387 */ /* 0x0003e80000100800 */
[----:B------:R-:W-:Y:S01]  /*4d630*/  STL [R1+0x472c], R30 ;  /* 0x00472c1e01007387 */ /* 0x000fe20000100800 */
[----:B-1----:R-:W-:-:S05]  /*4d640*/  IMAD.MOV.U32 R0, RZ, RZ, R163 ;  /* 0x000000ffff007224 */ /* 0x002fca00078e00a3 */
[----:B------:R1:W-:Y:S04]  /*4d650*/  STL [R1+0x4720], R0 ;  /* 0x0047200001007387 */ /* 0x0003e80000100800 */
[----:B------:R-:W2:Y:S01]  /*4d660*/  LDL.LU.64 R162, [R1+0x1f70] ;  /* 0x001f700001a27983 */ /* 0x000ea20000300a00 */
[----:B-1----:R-:W-:-:S03]  /*4d670*/  IMAD.MOV.U32 R0, RZ, RZ, R31 ;  /* 0x000000ffff007224 */ /* 0x002fc600078e001f */
[----:B------:R-:W-:Y:S04]  /*4d680*/  STL [R1+0x4734], R14 ;  /* 0x0047340e01007387 */ /* 0x000fe80000100800 */
[----:B------:R1:W-:Y:S04]  /*4d690*/  STL [R1+0x4728], R0 ;  /* 0x0047280001007387 */ /* 0x0003e80000100800 */
[----:B------:R-:W-:Y:S01]  /*4d6a0*/  STL [R1+0x473c], R62 ;  /* 0x00473c3e01007387 */ /* 0x000fe20000100800 */
[----:B-1----:R-:W-:-:S05]  /*4d6b0*/  IMAD.MOV.U32 R0, RZ, RZ, R15 ;  /* 0x000000ffff007224 */ /* 0x002fca00078e000f */
[----:B------:R1:W-:Y:S04]  /*4d6c0*/  STL [R1+0x4730], R0 ;  /* 0x0047300001007387 */ /* 0x0003e80000100800 */
[----:B------:R-:W3:Y:S01]  /*4d6d0*/  LDL.LU.64 R46, [R1+0x1f38] ;  /* 0x001f3800012e7983 */ /* 0x000ee20000300a00 */
[----:B-1----:R-:W-:-:S05]  /*4d6e0*/  IMAD.MOV.U32 R0, RZ, RZ, R63 ;  /* 0x000000ffff007224 */ /* 0x002fca00078e003f */
[----:B------:R1:W-:Y:S04]  /*4d6f0*/  STL [R1+0x4738], R0 ;  /* 0x0047380001007387 */ /* 0x0003e80000100800 */
[----:B------:R-:W-:Y:S04]  /*4d700*/  STL [R1+0x4744], R240 ;  /* 0x004744f001007387 */ /* 0x000fe80000100800 */
[----:B------:R-:W4:Y:S01]  /*4d710*/  LDL.LU.64 R30, [R1+0x1f40] ;  /* 0x001f4000011e7983 */ /* 0x000f220000300a00 */
[----:B-1----:R-:W-:-:S03]  /*4d720*/  IMAD.MOV.U32 R0, RZ, RZ, R241 ;  /* 0x000000ffff007224 */ /* 0x002fc600078e00f1 */
[----:B------:R-:W-:Y:S04]  /*4d730*/  STL [R1+0x474c], R238 ;  /* 0x00474cee01007387 */ /* 0x000fe80000100800 */
[----:B------:R1:W-:Y:S04]  /*4d740*/  STL [R1+0x4740], R0 ;  /* 0x0047400001007387 */ /* 0x0003e80000100800 */
[----:B------:R-:W4:Y:S01]  /*4d750*/  LDL.LU.64 R14, [R1+0x1f48] ;  /* 0x001f4800010e7983 */ /* 0x000f220000300a00 */
[----:B-1----:R-:W-:-:S03]  /*4d760*/  IMAD.MOV.U32 R0, RZ, RZ, R239 ;  /* 0x000000ffff007224 */ /* 0x002fc600078e00ef */
[----:B------:R-:W-:Y:S04]  /*4d770*/  STL [R1+0x4754], R236 ;  /* 0x004754ec01007387 */ /* 0x000fe80000100800 */
[----:B------:R1:W-:Y:S04]  /*4d780*/  STL [R1+0x4748], R0 ;  /* 0x0047480001007387 */ /* 0x0003e80000100800 */
[----:B------:R-:W4:Y:S01]  /*4d790*/  LDL.LU.64 R62, [R1+0x1ef0] ;  /* 0x001ef000013e7983 */ /* 0x000f220000300a00 */
[----:B-1----:R-:W-:-:S05]  /*4d7a0*/  IMAD.MOV.U32 R0, RZ, RZ, R237 ;  /* 0x000000ffff007224 */ /* 0x002fca00078e00ed */
[----:B------:R-:W-:Y:S04]  /*4d7b0*/  STL [R1+0x4750], R0 ;  /* 0x0047500001007387 */ /* 0x000fe80000100800 */
[----:B------:R-:W-:Y:S04]  /*4d7c0*/  STL [R1+0x475c], R126 ;  /* 0x00475c7e01007387 */ /* 0x000fe80000100800 */
[----:B------:R1:W-:Y:S04]  /*4d7d0*/  STL [R1+0x4758], R127 ;  /* 0x0047587f01007387 */ /* 0x0003e80000100800 */
[----:B-1----:R-:W3:Y:S04]  /*4d7e0*/  LDL.LU.64 R126, [R1+0x1f30] ;  /* 0x001f3000017e7983 */ /* 0x002ee80000300a00 */
[----:B------:R-:W-:Y:S04]  /*4d7f0*/  STL [R1+0x4764], R78 ;  /* 0x0047644e01007387 */ /* 0x000fe80000100800 */
[----:B------:R-:W4:Y:S04]  /*4d800*/  LDL.LU.64 R240, [R1+0x1ef8] ;  /* 0x001ef80001f07983 */ /* 0x000f280000300a00 */
        /* <DEDUP_REMOVED lines=9> */
[----:B-1----:R-:W3:Y:S01]  /*4d8a0*/  LDL.LU.64 R110, [R1+0x1f78] ;  /* 0x001f7800016e7983 */ /* 0x002ee20000300a00 */
[----:B--2---:R-:W-:-:S03]  /*4d8b0*/  IMAD.MOV.U32 R0, RZ, RZ, R163 ;  /* 0x000000ffff007224 */ /* 0x004fc600078e00a3 */
[----:B------:R1:W-:Y:S04]  /*4d8c0*/  STL [R1+0x477c], R162 ;  /* 0x00477ca201007387 */ /* 0x0003e80000100800 */
[----:B-1----:R-:W2:Y:S04]  /*4d8d0*/  LDL.LU.64 R162, [R1+0x58b0] ;  /* 0x0058b00001a27983 */ /* 0x002ea80000300a00 */
[----:B---3--:R-:W-:Y:S04]  /*4d8e0*/  STL [R1+0x4784], R110 ;  /* 0x0047846e01007387 */ /* 0x008fe80000100800 */
[----:B------:R1:W-:Y:S04]  /*4d8f0*/  STL [R1+0x4778], R0 ;  /* 0x0047780001007387 */ /* 0x0003e80000100800 */
[----:B------:R-:W-:Y:S01]  /*4d900*/  STL [R1+0x478c], R94 ;  /* 0x00478c5e01007387 */ /* 0x000fe20000100800 */
        /* <DEDUP_REMOVED lines=11> */
[----:B----4-:R-:W-:Y:S01]  /*4d9c0*/  STL [R1+0x47ac], R30 ;  /* 0x0047ac1e01007387 */ /* 0x010fe20000100800 */
        /* <DEDUP_REMOVED lines=8> */
[----:B------:R-:W2:Y:S04]  /*4da50*/  LDL.LU.64 R78, [R1+0x1fe8] ;  /* 0x001fe800014e7983 */ /* 0x000ea80000300a00 */
[----:B------:R1:W-:Y:S04]  /*4da60*/  STL [R1+0x47b0], R0 ;  /* 0x0047b00001007387 */ /* 0x0003e80000100800 */
[----:B------:R-:W-:Y:S04]  /*4da70*/  STL [R1+0x47bc], R62 ;  /* 0x0047bc3e01007387 */ /* 0x000fe80000100800 */
[----:B------:R-:W2:Y:S01]  /*4da80*/  LDL.LU.64 R126, [R1+0x1f90] ;  /* 0x001f9000017e7983 */ /* 0x000ea20000300a00 */
        /* <DEDUP_REMOVED lines=9> */
[----:B-1----:R-:W-:-:S05]  /*4db20*/  IMAD.MOV.U32 R0, RZ, RZ, R239 ;  /* 0x000000ffff007224 */ /* 0x002fca00078e00ef */
[----:B------:R1:W-:Y:S04]  /*4db30*/  STL [R1+0x47c8], R0 ;  /* 0x0047c80001007387 */ /* 0x0003e80000100800 */
[----:B------:R1:W-:Y:S02]  /*4db40*/  STL [R1+0x47d4], R236 ;  /* 0x0047d4ec01007387 */ /* 0x0003e40000100800 */
[----:B-1----:R-:W-:Y:S02]  /*4db50*/  IMAD.MOV.U32 R0, RZ, RZ, R237 ;  /* 0x000000ffff007224 */ /* 0x002fe400078e00ed */
[----:B------:R-:W-:Y:S04]  /*4db60*/  STL [R1+0x47dc], R166 ;  /* 0x0047dca601007387 */ /* 0x000fe80000100800 */
[----:B------:R-:W-:Y:S04]  /*4db70*/  STL [R1+0x47d0], R0 ;  /* 0x0047d00001007387 */ /* 0x000fe80000100800 */
[----:B------:R-:W2:Y:S04]  /*4db80*/  LDL.LU.64 R236, [R1+0x1f50] ;  /* 0x001f500001ec7983 */ /* 0x000ea80000300a00 */
[----:B------:R1:W-:Y:S04]  /*4db90*/  STL [R1+0x47d8], R167 ;  /* 0x0047d8a701007387 */ /* 0x0003e80000100800 */
[----:B-1----:R-:W3:Y:S04]  /*4dba0*/  LDL.LU.64 R166, [R1+0x1fd0] ;  /* 0x001fd00001a67983 */ /* 0x002ee80000300a00 */
[----:B------:R-:W-:Y:S04]  /*4dbb0*/  STL [R1+0x47e4], R142 ;  /* 0x0047e48e01007387 */ /* 0x000fe80000100800 */
[----:B------:R-:W-:Y:S04]  /*4dbc0*/  STL [R1+0x47e0], R143 ;  /* 0x0047e08f01007387 */ /* 0x000fe80000100800 */
[----:B------:R-:W2:Y:S04]  /*4dbd0*/  LDL.LU.64 R14, [R1+0x1f58] ;  /* 0x001f5800010e7983 */ /* 0x000ea80000300a00 */
[----:B------:R-:W-:Y:S04]  /*4dbe0*/  STL [R1+0x47ec], R158 ;  /* 0x0047ec9e01007387 */ /* 0x000fe80000100800 */
[----:B------:R-:W-:Y:S04]  /*4dbf0*/  STL [R1+0x47e8], R159 ;  /* 0x0047e89f01007387 */ /* 0x000fe80000100800 */
[----:B------:R-:W2:Y:S04]  /*4dc00*/  LDL.LU.64 R240, [R1+0x1f60] ;  /* 0x001f600001f07983 */ /* 0x000ea80000300a00 */
[----:B------:R-:W-:Y:S04]  /*4dc10*/  STL [R1+0x47f4], R164 ;  /* 0x0047f4a401007387 */ /* 0x000fe80000100800 */
[----:B------:R-:W-:Y:S04]  /*4dc20*/  STL [R1+0x47f0], R165 ;  /* 0x0047f0a501007387 */ /* 0x000fe80000100800 */
[----:B------:R-:W2:Y:S01]  /*4dc30*/  LDL.LU.64 R238, [R1+0x1f68] ;  /* 0x001f680001ee7983 */ /* 0x000ea20000300a00 */
[----:B---3--:R-:W-:-:S03]  /*4dc40*/  IMAD.MOV.U32 R0, RZ, RZ, R167 ;  /* 0x000000ffff007224 */ /* 0x008fc600078e00a7 */
[----:B------:R-:W-:Y:S04]  /*4dc50*/  STL [R1+0x47fc], R166 ;  /* 0x0047fca601007387 */ /* 0x000fe80000100800 */
[----:B------:R-:W-:Y:S04]  /*4dc60*/  STL [R1+0x4804], R110 ;  /* 0x0048046e01007387 */ /* 0x000fe80000100800 */
[----:B------:R1:W-:Y:S04]  /*4dc70*/  STL [R1+0x47f8], R0 ;  /* 0x0047f80001007387 */ /* 0x0003e80000100800 */
[----:B----4-:R-:W-:Y:S01]  /*4dc80*/  STL [R1+0x480c], R94 ;  /* 0x00480c5e01007387 */ /* 0x010fe20000100800 */
[----:B-1----:R-:W-:-:S05]  /*4dc90*/  IMAD.MOV.U32 R0, RZ, RZ, R111 ;  /* 0x000000ffff007224 */ /* 0x002fca00078e006f */
[----:B------:R1:W-:Y:S04]  /*4dca0*/  STL [R1+0x4800], R0 ;  /* 0x0048000001007387 */ /* 0x0003e80000100800 */
[----:B--2---:R-:W-:Y:S01]  /*4dcb0*/  STL [R1+0x4814], R78 ;  /* 0x0048144e01007387 */ /* 0x004fe20000100800 */
        /* <DEDUP_REMOVED lines=11> */
[----:B------:R-:W2:Y:S04]  /*4dd70*/  LDL.LU.64 R166, [R1+0x2030] ;  /* 0x0020300001a67983 */ /* 0x000ea80000300a00 */
[----:B------:R-:W3:Y:S01]  /*4dd80*/  LDL.LU.64 R110, [R1+0x2038] ;  /* 0x00203800016e7983 */ /* 0x000ee20000300a00 */
[----:B-1----:R-:W-:-:S05]  /*4dd90*/  IMAD.MOV.U32 R0, RZ, RZ, R31 ;  /* 0x000000ffff007224 */ /* 0x002fca00078e001f */
[----:B------:R1:W-:Y:S04]  /*4dda0*/  STL [R1+0x4828], R0 ;  /* 0x0048280001007387 */ /* 0x0003e80000100800 */
[----:B------:R-:W-:Y:S04]  /*4ddb0*/  STL [R1+0x4834], R62 ;  /* 0x0048343e01007387 */ /* 0x000fe80000100800 */
[----:B------:R-:W4:Y:S01]  /*4ddc0*/  LDL.LU.64 R94, [R1+0x2040] ;  /* 0x00204000015e7983 */ /* 0x000f220000300a00 */
[----:B-1----:R-:W-:-:S03]  /*4ddd0*/  IMAD.MOV.U32 R0, RZ, RZ, R63 ;  /* 0x000000ffff007224 */ /* 0x002fc600078e003f */
[----:B------:R-:W4:Y:S04]  /*4dde0*/  LDL.LU.64 R78, [R1+0x2048] ;  /* 0x00204800014e7983 */ /* 0x000f280000300a00 */
[----:B------:R1:W-:Y:S04]  /*4ddf0*/  STL [R1+0x4830], R0 ;  /* 0x0048300001007387 */ /* 0x0003e80000100800 */
[----:B------:R1:W-:Y:S04]  /*4de00*/  STL [R1+0x483c], R236 ;  /* 0x00483cec01007387 */ /* 0x0003e80000100800 */
[----:B------:R-:W4:Y:S01]  /*4de10*/  LDL.LU.64 R126, [R1+0x1ff0] ;  /* 0x001ff000017e7983 */ /* 0x000f220000300a00 */
[----:B-1----:R-:W-:-:S03]  /*4de20*/  IMAD.MOV.U32 R0, RZ, RZ, R237 ;  /* 0x000000ffff007224 */ /* 0x002fc600078e00ed */
[----:B------:R-:W4:Y:S04]  /*4de30*/  LDL.LU.64 R62, [R1+0x1ff8] ;  /* 0x001ff800013e7983 */ /* 0x000f280000300a00 */
[----:B------:R1:W-:Y:S04]  /*4de40*/  STL [R1+0x4838], R0 ;  /* 0x0048380001007387 */ /* 0x0003e80000100800 */
[----:B------:R-:W-:Y:S04]  /*4de50*/  STL [R1+0x4844], R14 ;  /* 0x0048440e01007387 */ /* 0x000fe80000100800 */
[----:B------:R-:W4:Y:S01]  /*4de60*/  LDL.LU.64 R236, [R1+0x2000] ;  /* 0x0020000001ec7983 */ /* 0x000f220000300a00 */
[----:B-1----:R-:W-:-:S03]  /*4de70*/  IMAD.MOV.U32 R0, RZ, RZ, R15 ;  /* 0x000000ffff007224 */ /* 0x002fc600078e000f */
[----:B------:R-:W-:Y:S04]  /*4de80*/  STL [R1+0x484c], R240 ;  /* 0x00484cf001007387 */ /* 0x000fe80000100800 */
[----:B------:R1:W-:Y:S04]  /*4de90*/  STL [R1+0x4840], R0 ;  /* 0x0048400001007387 */ /* 0x0003e80000100800 */
[----:B------:R-:W4:Y:S01]  /*4dea0*/  LDL.LU.64 R46, [R1+0x2008] ;  /* 0x00200800012e7983 */ /* 0x000f220000300a00 */
[----:B-1----:R-:W-:-:S05]  /*4deb0*/  IMAD.MOV.U32 R0, RZ, RZ, R241 ;  /* 0x000000ffff007224 */ /* 0x002fca00078e00f1 */
[----:B------:R1:W-:Y:S04]  /*4dec0*/  STL [R1+0x4848], R0 ;  /* 0x0048480001007387 */ /* 0x0003e80000100800 */
[----:B------:R1:W-:Y:S04]  /*4ded0*/  STL [R1+0x4854], R238 ;  /* 0x004854ee01007387 */ /* 0x0003e80000100800 */
[----:B------:R-:W4:Y:S01]  /*4dee0*/  LDL.LU.64 R30, [R1+0x1fb0] ;  /* 0x001fb000011e7983 */ /* 0x000f220000300a00 */
[----:B-1----:R-:W-:-:S05]  /*4def0*/  IMAD.MOV.U32 R0, RZ, RZ, R239 ;  /* 0x000000ffff007224 */ /* 0x002fca00078e00ef */
[----:B------:R2:W-:Y:S04]  /*4df00*/  STL [R1+0x4850], R0 ;  /* 0x0048500001007387 */ /* 0x0005e80000100800 */
[----:B------:R-:W-:Y:S04]  /*4df10*/  STL [R1+0x485c], R174 ;  /* 0x00485cae01007387 */ /* 0x000fe80000100800 */
[----:B------:R-:W-:Y:S04]  /*4df20*/  STL [R1+0x4858], R175 ;  /* 0x004858af01007387 */ /* 0x000fe80000100800 */
[----:B------:R-:W4:Y:S04]  /*4df30*/  LDL.LU.64 R14, [R1+0x1fb8] ;  /* 0x001fb800010e7983 */ /* 0x000f280000300a00 */
[----:B------:R-:W-:Y:S04]  /*4df40*/  STL [R1+0x4864], R168 ;  /* 0x004864a801007387 */ /* 0x000fe80000100800 */
[----:B------:R-:W-:Y:S04]  /*4df50*/  STL [R1+0x4860], R169 ;  /* 0x004860a901007387 */ /* 0x000fe80000100800 */
[----:B------:R-:W-:Y:S04]  /*4df60*/  STL [R1+0x486c], R170 ;  /* 0x00486caa01007387 */ /* 0x000fe80000100800 */
[----:B------:R-:W4:Y:S04]  /*4df70*/  LDL.LU.64 R240, [R1+0x1fc0] ;  /* 0x001fc00001f07983 */ /* 0x000f280000300a00 */
[----:B------:R-:W-:Y:S04]  /*4df80*/  STL [R1+0x4868], R171 ;  /* 0x004868ab01007387 */ /* 0x000fe80000100800 */
[----:B------:R-:W-:Y:S04]  /*4df90*/  STL [R1+0x4874], R172 ;  /* 0x004874ac01007387 */ /* 0x000fe80000100800 */
[----:B------:R-:W-:Y:S04]  /*4dfa0*/  STL [R1+0x4870], R173 ;  /* 0x004870ad01007387 */ /* 0x000fe80000100800 */
[----:B------:R-:W4:Y:S01]  /*4dfb0*/  LDL.LU.64 R238, [R1+0x1fc8] ;  /* 0x001fc80001ee7983 */ /* 0x000f220000300a00 */
[----:B--2---:R-:W-:-:S03]  /*4dfc0*/  IMAD.MOV.U32 R0, RZ, RZ, R167 ;  /* 0x000000ffff007224 */ /* 0x004fc600078e00a7 */
[----:B------:R-:W-:Y:S04]  /*4dfd0*/  STL [R1+0x487c], R166 ;  /* 0x00487ca601007387 */ /* 0x000fe80000100800 */
[----:B---3--:R-:W-:Y:S04]  /*4dfe0*/  STL [R1+0x4884], R110 ;  /* 0x0048846e01007387 */ /* 0x008fe80000100800 */
[----:B------:R1:W-:Y:S02]  /*4dff0*/  STL [R1+0x4878], R0 ;  /* 0x0048780001007387 */ /* 0x0003e40000100800 */
[----:B-1----:R-:W-:-:S02]  /*4e000*/  IMAD.MOV.U32 R0, RZ, RZ, R111 ;  /* 0x000000ffff007224 */ /* 0x002fc400078e006f */
[----:B----4-:R-:W-:Y:S04]  /*4e010*/  STL [R1+0x488c], R94 ;  /* 0x00488c5e01007387 */ /* 0x010fe80000100800 */
        /* <DEDUP_REMOVED lines=25> */
[----:B------:R-:W-:Y:S04]  /*4e1b0*/  STL [R1+0x48c4], R14 ;  /* 0x0048c40e01007387 */ /* 0x000fe80000100800 */
[----:B------:R-:W4:Y:S01]  /*4e1c0*/  LDL.LU.64 R94, [R1+0x2050] ;  /* 0x00205000015e7983 */ /* 0x000f220000300a00 */
[----:B-1----:R-:W-:-:S03]  /*4e1d0*/  IMAD.MOV.U32 R0, RZ, RZ, R15 ;  /* 0x000000ffff007224 */ /* 0x002fc600078e000f */
[----:B------:R-:W4:Y:S04]  /*4e1e0*/  LDL.LU.64 R78, [R1+0x2058] ;  /* 0x00205800014e7983 */ /* 0x000f280000300a00 */
        /* <DEDUP_REMOVED lines=20> */
[----:B------:R-:W-:Y:S01]  /*4e330*/  STL [R1+0x48f0], R181 ;  /* 0x0048f0b501007387 */ /* 0x000fe20000100800 */
[----:B--2---:R-:W-:-:S03]  /*4e340*/  IMAD.MOV.U32 R0, RZ, RZ, R167 ;  /* 0x000000ffff007224 */ /* 0x004fc600078e00a7 */
[----:B------:R-:W-:Y:S04]  /*4e350*/  STL [R1+0x48fc], R166 ;  /* 0x0048fca601007387 */ /* 0x000fe80000100800 */
[----:B---3--:R-:W-:Y:S04]  /*4e360*/  STL [R1+0x4904], R62 ;  /* 0x0049043e01007387 */ /* 0x008fe80000100800 */
[----:B------:R1:W-:Y:S02]  /*4e370*/  STL [R1+0x48f8], R0 ;  /* 0x0048f80001007387 */ /* 0x0003e40000100800 */
[----:B-1----:R-:W-:-:S02]  /*4e380*/  IMAD.MOV.U32 R0, RZ, RZ, R63 ;  /* 0x000000ffff007224 */ /* 0x002fc400078e003f */
[----:B----4-:R-:W-:Y:S04]  /*4e390*/  STL [R1+0x490c], R236 ;  /* 0x00490cec01007387 */ /* 0x010fe80000100800 */
[----:B------:R1:W-:Y:S04]  /*4e3a0*/  STL [R1+0x4900], R0 ;  /* 0x0049000001007387 */ /* 0x0003e80000100800 */
[----:B------:R-:W2:Y:S01]  /*4e3b0*/  LDL.LU.64 R62, [R1+0x24e8] ;  /* 0x0024e800013e7983 */ /* 0x000ea20000300a00 */
[----:B-1----:R-:W-:-:S03]  /*4e3c0*/  IMAD.MOV.U32 R0, RZ, RZ, R237 ;  /* 0x000000ffff007224 */ /* 0x002fc600078e00ed */
[----:B------:R-:W3:Y:S04]  /*4e3d0*/  LDL.LU.64 R236, [R1+0xfb8] ;  /* 0x000fb80001ec7983 */ /* 0x000ee80000300a00 */
        /* <DEDUP_REMOVED lines=23> */
[----:B------:R-:W4:Y:S01]  /*4e550*/  LDL.LU.64 R240, [R1+0x2538] ;  /* 0x0025380001f07983 */ /* 0x000f220000300a00 */
[----:B-1----:R-:W-:-:S03]  /*4e560*/  IMAD.MOV.U32 R0, RZ, RZ, R239 ;  /* 0x000000ffff007224 */ /* 0x002fc600078e00ef */
[----:B------:R-:W4:Y:S04]  /*4e570*/  LDL.LU.64 R238, [R1+0xfd8] ;  /* 0x000fd80001ee7983 */ /* 0x000f280000300a00 */
[----:B------:R1:W-:Y:S04]  /*4e580*/  STL [R1+0x4948], R0 ;  /* 0x0049480001007387 */ /* 0x0003e80000100800 */
[----:B------:R-:W-:Y:S01]  /*4e590*/  STL [R1+0x4954], R14 ;  /* 0x0049540e01007387 */ /* 0x000fe20000100800 */
[----:B-1----:R-:W-:-:S03]  /*4e5a0*/  IMAD.MOV.U32 R0, RZ, RZ, R15 ;  /* 0x000000ffff007224 */ /* 0x002fc600078e000f */
        /* <DEDUP_REMOVED lines=8> */
[----:B------:R-:W-:Y:S01]  /*4e630*/  STL [R1+0x4970], R189 ;  /* 0x004970bd01007387 */ /* 0x000fe20000100800 */
[----:B--2---:R-:W-:-:S03]  /*4e640*/  IMAD.MOV.U32 R0, RZ, RZ, R63 ;  /* 0x000000ffff007224 */ /* 0x004fc600078e003f */
[----:B------:R-:W-:Y:S04]  /*4e650*/  STL [R1+0x497c], R62 ;  /* 0x00497c3e01007387 */ /* 0x000fe80000100800 */
[----:B---3--:R-:W-:Y:S04]  /*4e660*/  STL [R1+0x4984], R236 ;  /* 0x004984ec01007387 */ /* 0x008fe80000100800 */
[----:B------:R1:W-:Y:S04]  /*4e670*/  STL [R1+0x4978], R0 ;  /* 0x0049780001007387 */ /* 0x0003e80000100800 */
[----:B------:R-:W-:Y:S01]  /*4e680*/  STL [R1+0x498c], R204 ;  /* 0x00498ccc01007387 */ /* 0x000fe20000100800 */
[----:B-1----:R-:W-:-:S05]  /*4e690*/  IMAD.MOV.U32 R0, RZ, RZ, R237 ;  /* 0x000000ffff007224 */ /* 0x002fca00078e00ed */
[----:B------:R4:W-:Y:S04]  /*4e6a0*/  STL [R1+0x4980], R0 ;  /* 0x0049800001007387 */ /* 0x0009e80000100800 */
[----:B------:R-:W-:Y:S04]  /*4e6b0*/  STL [R1+0x4988], R205 ;  /* 0x004988cd01007387 */ /* 0x000fe80000100800 */
[----:B------:R-:W2:Y:S04]  /*4e6c0*/  LDL.LU.64 R62, [R1+0x2588] ;  /* 0x00258800013e7983 */ /* 0x000ea80000300a00 */
[----:B------:R-:W-:Y:S04]  /*4e6d0*/  STL [R1+0x4994], R122 ;  /* 0x0049947a01007387 */ /* 0x000fe80000100800 */
[----:B------:R-:W3:Y:S04]  /*4e6e0*/  LDL.LU.64 R236, [R1+0x1010] ;  /* 0x0010100001ec7983 */ /* 0x000ee80000300a00 */
        /* <DEDUP_REMOVED lines=8> */
[----:B------:R-:W-:Y:S01]  /*4e770*/  STL [R1+0x49b0], R3 ;  /* 0x0049b00301007387 */ /* 0x000fe20000100800 */
[----:B----4-:R-:W-:-:S03]  /*4e780*/  IMAD.MOV.U32 R0, RZ, RZ, R241 ;  /* 0x000000ffff007224 */ /* 0x010fc600078e00f1 */
[----:B------:R-:W-:Y:S04]  /*4e790*/  STL [R1+0x49bc], R240 ;  /* 0x0049bcf001007387 */ /* 0x000fe80000100800 */
[----:B------:R-:W-:Y:S04]  /*4e7a0*/  STL [R1+0x49c4], R238 ;  /* 0x0049c4ee01007387 */ /* 0x000fe80000100800 */
[----:B------:R1:W-:Y:S04]  /*4e7b0*/  STL [R1+0x49b8], R0 ;  /* 0x0049b80001007387 */ /* 0x0003e80000100800 */
[----:B------:R-:W-:Y:S01]  /*4e7c0*/  STL [R1+0x49cc], R216 ;  /* 0x0049ccd801007387 */ /* 0x000fe20000100800 */
[----:B-1----:R-:W-:-:S05]  /*4e7d0*/  IMAD.MOV.U32 R0, RZ, RZ, R239 ;  /* 0x000000ffff007224 */ /* 0x002fca00078e00ef */
[----:B------:R2:W-:Y:S04]  /*4e7e0*/  STL [R1+0x49c0], R0 ;  /* 0x0049c00001007387 */ /* 0x0005e80000100800 */
[----:B------:R-:W-:Y:S04]  /*4e7f0*/  STL [R1+0x49c8], R217 ;  /* 0x0049c8d901007387 */ /* 0x000fe80000100800 */
[----:B------:R-:W-:Y:S04]  /*4e800*/  STL [R1+0x49d4], R138 ;  /* 0x0049d48a01007387 */ /* 0x000fe80000100800 */
[----:B------:R-:W4:Y:S04]  /*4e810*/  LDL.LU.64 R30, [R1+0x25d8] ;  /* 0x0025d800011e7983 */ /* 0x000f280000300a00 */
[----:B------:R-:W-:Y:S04]  /*4e820*/  STL [R1+0x49d0], R139 ;  /* 0x0049d08b01007387 */ /* 0x000fe80000100800 */
[----:B------:R-:W4:Y:S04]  /*4e830*/  LDL.LU.64 R240, [R1+0x2430] ;  /* 0x0024300001f07983 */ /* 0x000f280000300a00 */
[----:B------:R-:W-:Y:S04]  /*4e840*/  STL [R1+0x49dc], R88 ;  /* 0x0049dc5801007387 */ /* 0x000fe80000100800 */
[----:B------:R-:W4:Y:S04]  /*4e850*/  LDL.LU.64 R238, [R1+0x8] ;  /* 0x0000080001ee7983 */ /* 0x000f280000300a00 */
        /* <DEDUP_REMOVED lines=15> */
[----:B------:R-:W-:Y:S04]  /*4e950*/  STL [R1+0x4a14], R154 ;  /* 0x004a149a01007387 */ /* 0x000fe80000100800 */
[----:B------:R-:W2:Y:S04]  /*4e960*/  LDL.LU.64 R14, [R1+0x2618] ;  /* 0x00261800010e7983 */ /* 0x000ea80000300a00 */
[----:B------:R-:W-:Y:S04]  /*4e970*/  STL [R1+0x4a10], R155 ;  /* 0x004a109b01007387 */ /* 0x000fe80000100800 */
[----:B------:R-:W3:Y:S04]  /*4e980*/  LDL.LU.64 R62, [R1+0x2470] ;  /* 0x00247000013e7983 */ /* 0x000ee80000300a00 */
        /* <DEDUP_REMOVED lines=71> */
[----:B------:R-:W4:Y:S04]  /*4ee00*/  LDL.LU.64 R238, [R1] ;  /* 0x0000000001ee7983 */ /* 0x000f280000300a00 */
        /* <DEDUP_REMOVED lines=22> */
[----:B------:R-:W3:Y:S04]  /*4ef70*/  LDL.LU.64 R236, [R1+0x4d8] ;  /* 0x0004d80001ec7983 */ /* 0x000ee80000300a00 */
        /* <DEDUP_REMOVED lines=99> */
[----:B------:R-:W3:Y:S04]  /*4f5b0*/  LDL.LU.64 R236, [R1+0x10] ;  /* 0x0000100001ec7983 */ /* 0x000ee80000300a00 */
        /* <DEDUP_REMOVED lines=92> */
[----:B-1----:R-:W-:-:S05]  /*4fb80*/  IMAD.MOV.U32 R0, RZ, RZ, R237 ;  /* 0x000000ffff007224 */ /* 0x002fca00078e00ed */
[----:B------:R4:W-:Y:S04]  /*4fb90*/  STL [R1+0x4d18], R0 ;  /* 0x004d180001007387 */ /* 0x0009e80000100800 */
[----:B------:R-:W-:Y:S04]  /*4fba0*/  STL [R1+0x4d24], R220 ;  /* 0x004d24dc01007387 */ /* 0x000fe80000100800 */
[----:B------:R-:W-:Y:S04]  /*4fbb0*/  STL [R1+0x4d20], R221 ;  /* 0x004d20dd01007387 */ /* 0x000fe80000100800 */
[----:B------:R-:W3:Y:S04]  /*4fbc0*/  LDL.LU.64 R46, [R1+0x27b8] ;  /* 0x0027b800012e7983 */ /* 0x000ee80000300a00 */
[----:B------:R-:W-:Y:S04]  /*4fbd0*/  STL [R1+0x4d2c], R132 ;  /* 0x004d2c8401007387 */ /* 0x000fe80000100800 */
[----:B------:R-:W-:Y:S04]  /*4fbe0*/  STL [R1+0x4d28], R133 ;  /* 0x004d288501007387 */ /* 0x000fe80000100800 */
[----:B------:R-:W3:Y:S04]  /*4fbf0*/  LDL.LU.64 R30, [R1+0x26a0] ;  /* 0x0026a000011e7983 */ /* 0x000ee80000300a00 */
[----:B------:R-:W-:Y:S04]  /*4fc00*/  STL [R1+0x4d34], R82 ;  /* 0x004d345201007387 */ /* 0x000fe80000100800 */
[----:B------:R-:W3:Y:S04]  /*4fc10*/  LDL.LU.64 R14, [R1+0x2578] ;  /* 0x00257800010e7983 */ /* 0x000ee80000300a00 */
[----:B------:R-:W-:Y:S04]  /*4fc20*/  STL [R1+0x4d30], R83 ;  /* 0x004d305301007387 */ /* 0x000fe80000100800 */
[----:B------:R-:W3:Y:S01]  /*4fc30*/  LDL.LU.64 R236, [R1+0x2448] ;  /* 0x0024480001ec7983 */ /* 0x000ee20000300a00 */
        /* <DEDUP_REMOVED lines=18> */
[----:B------:R-:W-:Y:S04]  /*4fd60*/  STL [R1+0x4d6c], R148 ;  /* 0x004d6c9401007387 */ /* 0x000fe80000100800 */
[----:B------:R-:W4:Y:S04]  /*4fd70*/  LDL.LU.64 R110, [R1+0x2830] ;  /* 0x00283000016e7983 */ /* 0x000f280000300a00 */
[----:B------:R-:W-:Y:S04]  /*4fd80*/  STL [R1+0x4d68], R149 ;  /* 0x004d689501007387 */ /* 0x000fe80000100800 */
[----:B------:R-:W-:Y:S04]  /*4fd90*/  STL [R1+0x4d74], R98 ;  /* 0x004d746201007387 */ /* 0x000fe80000100800 */
[----:B------:R-:W4:Y:S04]  /*4fda0*/  LDL.LU.64 R94, [R1+0x26f0] ;  /* 0x0026f000015e7983 */ /* 0x000f280000300a00 */
[----:B------:R-:W-:Y:S04]  /*4fdb0*/  STL [R1+0x4d70], R99 ;  /* 0x004d706301007387 */ /* 0x000fe80000100800 */
[----:B------:R-:W4:Y:S04]  /*4fdc0*/  LDL.LU.64 R78, [R1+0x25c8] ;  /* 0x0025c800014e7983 */ /* 0x000f280000300a00 */
[----:B--2---:R2:W-:Y:S01]  /*4fdd0*/  STL [R1+0x4d7c], R62 ;  /* 0x004d7c3e01007387 */ /* 0x0045e20000100800 */
[----:B-1----:R-:W-:-:S03]  /*4fde0*/  IMAD.MOV.U32 R0, RZ, RZ, R63 ;  /* 0x000000ffff007224 */ /* 0x002fc600078e003f */
[----:B------:R-:W4:Y:S04]  /*4fdf0*/  LDL.LU.64 R238, [R1+0x2488] ;  /* 0x0024880001ee7983 */ /* 0x000f280000300a00 */
[----:B---3--:R-:W-:Y:S04]  /*4fe00*/  STL [R1+0x4d84], R46 ;  /* 0x004d842e01007387 */ /* 0x008fe80000100800 */
[----:B------:R1:W-:Y:S04]  /*4fe10*/  STL [R1+0x4d78], R0 ;  /* 0x004d780001007387 */ /* 0x0003e80000100800 */
[----:B--2---:R-:W2:Y:S01]  /*4fe20*/  LDL.LU.64 R62, [R1+0x30] ;  /* 0x00003000013e7983 */ /* 0x004ea20000300a00 */
        /* <DEDUP_REMOVED lines=13> */
[----:B------:R-:W-:Y:S04]  /*4ff00*/  STL [R1+0x4da0], R249 ;  /* 0x004da0f901007387 */ /* 0x000fe80000100800 */
        /* <DEDUP_REMOVED lines=8> */
[----:B------:R1:W-:Y:S04]  /*4ff90*/  STL [R1+0x4dbc], R240 ;  /* 0x004dbcf001007387 */ /* 0x0003e80000100800 */
[----:B------:R-:W4:Y:S04]  /*4ffa0*/  LDL.LU.64 R14, [R1+0x24c8] ;  /* 0x0024c800010e7983 */ /* 0x000f280000300a00 */
[----:B------:R-:W-:Y:S04]  /*4ffb0*/  STL [R1+0x4dc4], R110 ;  /* 0x004dc46e01007387 */ /* 0x000fe80000100800 */
[----:B------:R1:W-:Y:S04]  /*4ffc0*/  STL [R1+0x4db8], R0 ;  /* 0x004db80001007387 */ /* 0x0003e80000100800 */
[----:B-1----:R-:W4:Y:S01]  /*4ffd0*/  LDL.LU.64 R240, [R1+0xfe0] ;  /* 0x000fe00001f07983 */ /* 0x002f220000300a00 */
[----:B------:R-:W-:-:S03]  /*4ffe0*/  IMAD.MOV.U32 R0, RZ, RZ, R111 ;  /* 0x000000ffff007224 */ /* 0x000fc600078e006f */
[----:B------:R-:W-:Y:S04]  /*4fff0*/  STL [R1+0x4dcc], R94 ;  /* 0x004dcc5e01007387 */ /* 0x000fe80000100800 */
[----:B------:R1:W-:Y:S04]  /*50000*/  STL [R1+0x4dc0], R0 ;  /* 0x004dc00001007387 */ /* 0x0003e80000100800 */
[----:B------:R-:W-:Y:S01]  /*50010*/  STL [R1+0x4dd4], R78 ;  /* 0x004dd44e01007387 */ /* 0x000fe20000100800 */
[----:B-1----:R-:W-:-:S05]  /*50020*/  IMAD.MOV.U32 R0, RZ, RZ, R95 ;  /* 0x000000ffff007224 */ /* 0x002fca00078e005f */
[----:B------:R1:W-:Y:S02]  /*50030*/  STL [R1+0x4dc8], R0 ;  /* 0x004dc80001007387 */ /* 0x0003e40000100800 */
[----:B-1----:R-:W-:Y:S02]  /*50040*/  IMAD.MOV.U32 R0, RZ, RZ, R79 ;  /* 0x000000ffff007224 */ /* 0x002fe400078e004f */
[----:B------:R-:W-:Y:S04]  /*50050*/  STL [R1+0x4ddc], R238 ;  /* 0x004ddcee01007387 */ /* 0x000fe80000100800 */
[----:B------:R1:W-:Y:S02]  /*50060*/  STL [R1+0x4dd0], R0 ;  /* 0x004dd00001007387 */ /* 0x0003e40000100800 */
[----:B-1----:R-:W-:-:S02]  /*50070*/  IMAD.MOV.U32 R0, RZ, RZ, R239 ;  /* 0x000000ffff007224 */ /* 0x002fc400078e00ef */
[----:B------:R-:W4:Y:S04]  /*50080*/  LDL.LU.64 R238, [R1+0x2a90] ;  /* 0x002a900001ee7983 */ /* 0x000f280000300a00 */
[----:B------:R1:W-:Y:S04]  /*50090*/  STL [R1+0x4dd8], R0 ;  /* 0x004dd80001007387 */ /* 0x0003e80000100800 */
[----:B--2---:R2:W-:Y:S01]  /*500a0*/  STL [R1+0x4de4], R62 ;  /* 0x004de43e01007387 */ /* 0x0045e20000100800 */
[----:B-1----:R-:W-:-:S03]  /*500b0*/  IMAD.MOV.U32 R0, RZ, RZ, R63 ;  /* 0x000000ffff007224 */ /* 0x002fc600078e003f */
[----:B------:R-:W-:Y:S04]  /*500c0*/  STL [R1+0x4dec], R206 ;  /* 0x004decce01007387 */ /* 0x000fe80000100800 */
[----:B------:R1:W-:Y:S04]  /*500d0*/  STL [R1+0x4de0], R0 ;  /* 0x004de00001007387 */ /* 0x0003e80000100800 */
[----:B------:R-:W4:Y:S04]  /*500e0*/  LDL.LU.64 R110, [R1+0x28b8] ;  /* 0x0028b800016e7983 */ /* 0x000f280000300a00 */
[----:B------:R-:W-:Y:S04]  /*500f0*/  STL [R1+0x4de8], R207 ;  /* 0x004de8cf01007387 */ /* 0x000fe80000100800 */
[----:B------:R-:W-:Y:S04]  /*50100*/  STL [R1+0x4df4], R114 ;  /* 0x004df47201007387 */ /* 0x000fe80000100800 */
[----:B------:R-:W4:Y:S04]  /*50110*/  LDL.LU.64 R94, [R1+0x2768] ;  /* 0x00276800015e7983 */ /* 0x000f280000300a00 */
[----:B------:R-:W-:Y:S04]  /*50120*/  STL [R1+0x4df0], R115 ;  /* 0x004df07301007387 */ /* 0x000fe80000100800 */
[----:B------:R-:W4:Y:S04]  /*50130*/  LDL.LU.64 R78, [R1+0x2648] ;  /* 0x00264800014e7983 */ /* 0x000f280000300a00 */
[----:B---3--:R3:W-:Y:S04]  /*50140*/  STL [R1+0x4dfc], R236 ;  /* 0x004dfcec01007387 */ /* 0x0087e80000100800 */
[----:B--2---:R-:W2:Y:S01]  /*50150*/  LDL.LU.64 R62, [R1+0x2510] ;  /* 0x00251000013e7983 */ /* 0x004ea20000300a00 */
[----:B-1----:R-:W-:-:S03]  /*50160*/  IMAD.MOV.U32 R0, RZ, RZ, R237 ;  /* 0x000000ffff007224 */ /* 0x002fc600078e00ed */
[----:B---3--:R-:W3:Y:S04]  /*50170*/  LDL.LU.64 R236, [R1+0x1018] ;  /* 0x0010180001ec7983 */ /* 0x008ee80000300a00 */
[----:B------:R1:W-:Y:S04]  /*50180*/  STL [R1+0x4df8], R0 ;  /* 0x004df80001007387 */ /* 0x0003e80000100800 */
[----:B------:R-:W-:Y:S01]  /*50190*/  STL [R1+0x4e04], R126 ;  /* 0x004e047e01007387 */ /* 0x000fe20000100800 */
[----:B-1----:R-:W-:-:S03]  /*501a0*/  IMAD.MOV.U32 R0, RZ, RZ, R127 ;  /* 0x000000ffff007224 */ /* 0x002fc600078e007f */
[----:B------:R-:W-:Y:S04]  /*501b0*/  STL [R1+0x4e0c], R46 ;  /* 0x004e0c2e01007387 */ /* 0x000fe80000100800 */
[----:B------:R1:W-:Y:S04]  /*501c0*/  STL [R1+0x4e00], R0 ;  /* 0x004e000001007387 */ /* 0x0003e80000100800 */
[----:B------:R-:W-:Y:S01]  /*501d0*/  STL [R1+0x4e14], R30 ;  /* 0x004e141e01007387 */ /* 0x000fe20000100800 */
[----:B-1----:R-:W-:-:S05]  /*501e0*/  IMAD.MOV.U32 R0, RZ, RZ, R47 ;  /* 0x000000ffff007224 */ /* 0x002fca00078e002f */
[----:B------:R1:W-:Y:S02]  /*501f0*/  STL [R1+0x4e08], R0 ;  /* 0x004e080001007387 */ /* 0x0003e40000100800 */
[----:B-1----:R-:W-:Y:S02]  /*50200*/  IMAD.MOV.U32 R0, RZ, RZ, R31 ;  /* 0x000000ffff007224 */ /* 0x002fe400078e001f */
[----:B----4-:R-:W-:Y:S04]  /*50210*/  STL [R1+0x4e1c], R14 ;  /* 0x004e1c0e01007387 */ /* 0x010fe80000100800 */
[----:B------:R1:W-:Y:S04]  /*50220*/  STL [R1+0x4e10], R0 ;  /* 0x004e100001007387 */ /* 0x0003e80000100800 */
[----:B------:R-:W4:Y:S01]  /*50230*/  LDL.LU.64 R126, [R1+0x2b58] ;  /* 0x002b5800017e7983 */ /* 0x000f220000300a00 */
[----:B-1----:R-:W-:-:S05]  /*50240*/  IMAD.MOV.U32 R0, RZ, RZ, R15 ;  /* 0x000000ffff007224 */ /* 0x002fca00078e000f */
[----:B------:R1:W-:Y:S04]  /*50250*/  STL [R1+0x4e18], R0 ;  /* 0x004e180001007387 */ /* 0x0003e80000100800 */
[----:B------:R1:W-:Y:S02]  /*50260*/  STL [R1+0x4e24], R240 ;  /* 0x004e24f001007387 */ /* 0x0003e40000100800 */
[----:B-1----:R-:W-:Y:S02]  /*50270*/  IMAD.MOV.U32 R0, RZ, RZ, R241 ;  /* 0x000000ffff007224 */ /* 0x002fe400078e00f1 */
[----:B------:R-:W4:Y:S04]  /*50280*/  LDL.LU.64 R240, [R1+0x28f0] ;  /* 0x0028f00001f07983 */ /* 0x000f280000300a00 */
[----:B------:R1:W-:Y:S04]  /*50290*/  STL [R1+0x4e20], R0 ;  /* 0x004e200001007387 */ /* 0x0003e80000100800 */
[----:B------:R-:W-:Y:S04]  /*502a0*/  STL [R1+0x4e2c], R218 ;  /* 0x004e2cda01007387 */ /* 0x000fe80000100800 */
[----:B------:R-:W-:Y:S04]  /*502b0*/  STL [R1+0x4e28], R219 ;  /* 0x004e28db01007387 */ /* 0x000fe80000100800 */
[----:B------:R-:W-:Y:S04]  /*502c0*/  STL [R1+0x4e34], R130 ;  /* 0x004e348201007387 */ /* 0x000fe80000100800 */
[----:B------:R-:W4:Y:S04]  /*502d0*/  LDL.LU.64 R46, [R1+0x27a8] ;  /* 0x0027a800012e7983 */ /* 0x000f280000300a00 */
[----:B------:R-:W-:Y:S04]  /*502e0*/  STL [R1+0x4e30], R131 ;  /* 0x004e308301007387 */ /* 0x000fe80000100800 */
[----:B------:R1:W-:Y:S02]  /*502f0*/  STL [R1+0x4e3c], R238 ;  /* 0x004e3cee01007387 */ /* 0x0003e40000100800 */
[----:B-1----:R-:W-:-:S02]  /*50300*/  IMAD.MOV.U32 R0, RZ, RZ, R239 ;  /* 0x000000ffff007224 */ /* 0x002fc400078e00ef */
[----:B------:R-:W4:Y:S04]  /*50310*/  LDL.LU.64 R30, [R1+0x2690] ;  /* 0x00269000011e7983 */ /* 0x000f280000300a00 */
[----:B------:R-:W4:Y:S04]  /*50320*/  LDL.LU.64 R238, [R1+0x2560] ;  /* 0x0025600001ee7983 */ /* 0x000f280000300a00 */
[----:B------:R1:W-:Y:S04]  /*50330*/  STL [R1+0x4e38], R0 ;  /* 0x004e380001007387 */ /* 0x0003e80000100800 */
[----:B------:R-:W-:Y:S04]  /*50340*/  STL [R1+0x4e44], R110 ;  /* 0x004e446e01007387 */ /* 0x000fe80000100800 */
[----:B------:R-:W4:Y:S01]  /*50350*/  LDL.LU.64 R14, [R1+0x2438] ;  /* 0x00243800010e7983 */ /* 0x000f220000300a00 */
[----:B-1----:R-:W-:-:S03]  /*50360*/  IMAD.MOV.U32 R0, RZ, RZ, R111 ;  /* 0x000000ffff007224 */ /* 0x002fc600078e006f */
[----:B------:R-:W-:Y:S04]  /*50370*/  STL [R1+0x4e4c], R94 ;  /* 0x004e4c5e01007387 */ /* 0x000fe80000100800 */
[----:B------:R1:W-:Y:S04]  /*50380*/  STL [R1+0x4e40], R0 ;  /* 0x004e400001007387 */ /* 0x0003e80000100800 */
[----:B------:R-:W-:Y:S01]  /*50390*/  STL [R1+0x4e54], R78 ;  /* 0x004e544e01007387 */ /* 0x000fe20000100800 */
[----:B-1----:R-:W-:-:S05]  /*503a0*/  IMAD.MOV.U32 R0, RZ, RZ, R95 ;  /* 0x000000ffff007224 */ /* 0x002fca00078e005f */
[----:B------:R1:W-:Y:S02]  /*503b0*/  STL [R1+0x4e48], R0 ;  /* 0x004e480001007387 */ /* 0x0003e40000100800 */
[----:B-1----:R-:W-:Y:S02]  /*503c0*/  IMAD.MOV.U32 R0, RZ, RZ, R79 ;  /* 0x000000ffff007224 */ /* 0x002fe400078e004f */
[----:B--2---:R-:W-:Y:S04]  /*503d0*/  STL [R1+0x4e5c], R62 ;  /* 0x004e5c3e01007387 */ /* 0x004fe80000100800 */
[----:B------:R1:W-:Y:S04]  /*503e0*/  STL [R1+0x4e50], R0 ;  /* 0x004e500001007387 */ /* 0x0003e80000100800 */
[----:B---3--:R-:W-:Y:S01]  /*503f0*/  STL [R1+0x4e64], R236 ;  /* 0x004e64ec01007387 */ /* 0x008fe20000100800 */
[----:B-1----:R-:W-:-:S05]  /*50400*/  IMAD.MOV.U32 R0, RZ, RZ, R63 ;  /* 0x000000ffff007224 */ /* 0x002fca00078e003f */
[----:B------:R1:W-:Y:S04]  /*50410*/  STL [R1+0x4e58], R0 ;  /* 0x004e580001007387 */ /* 0x0003e80000100800 */
[----:B------:R-:W2:Y:S01]  /*50420*/  LDL.LU.64 R78, [R1+0x2b78] ;  /* 0x002b7800014e7983 */ /* 0x000ea20000300a00 */
[----:B-1----:R-:W-:-:S03]  /*50430*/  IMAD.MOV.U32 R0, RZ, RZ, R237 ;  /* 0x000000ffff007224 */ /* 0x002fc600078e00ed */
[----:B------:R-:W-:Y:S04]  /*50440*/  STL [R1+0x4e6c], R230 ;  /* 0x004e6ce601007387 */ /* 0x000fe80000100800 */
[----:B------:R4:W-:Y:S04]  /*50450*/  STL [R1+0x4e60], R0 ;  /* 0x004e600001007387 */ /* 0x0009e80000100800 */
[----:B------:R-:W3:Y:S04]  /*50460*/  LDL.LU.64 R62, [R1+0x2958] ;  /* 0x00295800013e7983 */ /* 0x000ee80000300a00 */
[----:B------:R-:W-:Y:S04]  /*50470*/  STL [R1+0x4e68], R231 ;  /* 0x004e68e701007387 */ /* 0x000fe80000100800 */
[----:B------:R-:W-:Y:S04]  /*50480*/  STL [R1+0x4e74], R146 ;  /* 0x004e749201007387 */ /* 0x000fe80000100800 */
[----:B------:R-:W-:Y:S04]  /*50490*/  STL [R1+0x4e70], R147 ;  /* 0x004e709301007387 */ /* 0x000fe80000100800 */
[----:B------:R-:W3:Y:S01]  /*504a0*/  LDL.LU.64 R236, [R1+0x2818] ;  /* 0x0028180001ec7983 */ /* 0x000ee20000300a00 */
[----:B----4-:R-:W-:-:S03]  /*504b0*/  IMAD.MOV.U32 R0, RZ, RZ, R127 ;  /* 0x000000ffff007224 */ /* 0x010fc600078e007f */
[----:B------:R-:W-:Y:S04]  /*504c0*/  STL [R1+0x4e7c], R126 ;  /* 0x004e7c7e01007387 */ /* 0x000fe80000100800 */
[----:B------:R-:W4:Y:S04]  /*504d0*/  LDL.LU.64 R110, [R1+0x26d8] ;  /* 0x0026d800016e7983 */ /* 0x000f280000300a00 */
[----:B------:R1:W-:Y:S04]  /*504e0*/  STL [R1+0x4e78], R0 ;  /* 0x004e780001007387 */ /* 0x0003e80000100800 */
[----:B------:R1:W-:Y:S02]  /*504f0*/  STL [R1+0x4e84], R240 ;  /* 0x004e84f001007387 */ /* 0x0003e40000100800 */
[----:B-1----:R-:W-:-:S02]  /*50500*/  IMAD.MOV.U32 R0, RZ, RZ, R241 ;  /* 0x000000ffff007224 */ /* 0x002fc400078e00f1 */
[----:B------:R-:W4:Y:S04]  /*50510*/  LDL.LU.64 R126, [R1+0x25b0] ;  /* 0x0025b000017e7983 */ /* 0x000f280000300a00 */
[----:B------:R-:W4:Y:S04]  /*50520*/  LDL.LU.64 R240, [R1+0x2478] ;  /* 0x0024780001f07983 */ /* 0x000f280000300a00 */
[----:B------:R1:W-:Y:S04]  /*50530*/  STL [R1+0x4e80], R0 ;  /* 0x004e800001007387 */ /* 0x0003e80000100800 */
[----:B------:R1:W-:Y:S02]  /*50540*/  STL [R1+0x4e8c], R46 ;  /* 0x004e8c2e01007387 */ /* 0x0003e40000100800 */
[----:B-1----:R-:W-:-:S02]  /*50550*/  IMAD.MOV.U32 R0, RZ, RZ, R47 ;  /* 0x000000ffff007224 */ /* 0x002fc400078e002f */
[----:B------:R-:W4:Y:S04]  /*50560*/  LDL.LU.64 R46, [R1+0x28] ;  /* 0x00002800012e7983 */ /* 0x000f280000300a00 */
[----:B------:R1:W-:Y:S02]  /*50570*/  STL [R1+0x4e88], R0 ;  /* 0x004e880001007387 */ /* 0x0003e40000100800 */
[----:B-1----:R-:W-:Y:S02]  /*50580*/  IMAD.MOV.U32 R0, RZ, RZ, R31 ;  /* 0x000000ffff007224 */ /* 0x002fe400078e001f */
[----:B------:R-:W-:Y:S04]  /*50590*/  STL [R1+0x4e94], R30 ;  /* 0x004e941e01007387 */ /* 0x000fe80000100800 */
[----:B------:R-:W-:Y:S04]  /*505a0*/  STL [R1+0x4e9c], R238 ;  /* 0x004e9cee01007387 */ /* 0x000fe80000100800 */
[----:B------:R1:W-:Y:S02]  /*505b0*/  STL [R1+0x4e90], R0 ;  /* 0x004e900001007387 */ /* 0x0003e40000100800 */
[----:B-1----:R-:W-:-:S02]  /*505c0*/  IMAD.MOV.U32 R0, RZ, RZ, R239 ;  /* 0x000000ffff007224 */ /* 0x002fc400078e00ef */
[----:B------:R-:W-:Y:S04]  /*505d0*/  STL [R1+0x4ea4], R14 ;  /* 0x004ea40e01007387 */ /* 0x000fe80000100800 */
[----:B------:R1:W-:Y:S04]  /*505e0*/  STL [R1+0x4e98], R0 ;  /* 0x004e980001007387 */ /* 0x0003e80000100800 */
[----:B------:R-:W4:Y:S01]  /*505f0*/  LDL.LU.64 R238, [R1+0x2c48] ;  /* 0x002c480001ee7983 */ /* 0x000f220000300a00 */
        /* <DEDUP_REMOVED lines=8> */
[----:B--2---:R2:W-:Y:S01]  /*50680*/  STL [R1+0x4ebc], R78 ;  /* 0x004ebc4e01007387 */ /* 0x0045e20000100800 */
[----:B-1----:R-:W-:-:S03]  /*50690*/  IMAD.MOV.U32 R0, RZ, RZ, R79 ;  /* 0x000000ffff007224 */ /* 0x002fc600078e004f */
[----:B------:R-:W4:Y:S04]  /*506a0*/  LDL.LU.64 R94, [R1+0x2718] ;  /* 0x00271800015e7983 */ /* 0x000f280000300a00 */
[----:B---3--:R-:W-:Y:S04]  /*506b0*/  STL [R1+0x4ec4], R62 ;  /* 0x004ec43e01007387 */ /* 0x008fe80000100800 */
[----:B------:R1:W-:Y:S04]  /*506c0*/  STL [R1+0x4eb8], R0 ;  /* 0x004eb80001007387 */ /* 0x0003e80000100800 */
[----:B--2---:R-:W2:Y:S01]  /*506d0*/  LDL.LU.64 R78, [R1+0x25f8] ;  /* 0x0025f800014e7983 */ /* 0x004ea20000300a00 */
[----:B-1----:R-:W-:-:S03]  /*506e0*/  IMAD.MOV.U32 R0, RZ, RZ, R63 ;  /* 0x000000ffff007224 */ /* 0x002fc600078e003f */
[----:B------:R-:W3:Y:S04]  /*506f0*/  LDL.LU.64 R62, [R1+0x24c0] ;  /* 0x0024c000013e7983 */ /* 0x000ee80000300a00 */
[----:B------:R1:W-:Y:S04]  /*50700*/  STL [R1+0x4ec0], R0 ;  /* 0x004ec00001007387 */ /* 0x0003e80000100800 */
[----:B------:R1:W-:Y:S02]  /*50710*/  STL [R1+0x4ecc], R236 ;  /* 0x004eccec01007387 */ /* 0x0003e40000100800 */
[----:B-1----:R-:W-:-:S02]  /*50720*/  IMAD.MOV.U32 R0, RZ, RZ, R237 ;  /* 0x000000ffff007224 */ /* 0x002fc400078e00ed */
[----:B------:R-:W3:Y:S04]  /*50730*/  LDL.LU.64 R236, [R1+0xfd0] ;  /* 0x000fd00001ec7983 */ /* 0x000ee80000300a00 */
[----:B------:R1:W-:Y:S04]  /*50740*/  STL [R1+0x4ec8], R0 ;  /* 0x004ec80001007387 */ /* 0x0003e80000100800 */
[----:B----4-:R-:W-:Y:S01]  /*50750*/  STL [R1+0x4ed4], R110 ;  /* 0x004ed46e01007387 */ /* 0x010fe20000100800 */
[----:B-1----:R-:W-:-:S03]  /*50760*/  IMAD.MOV.U32 R0, RZ, RZ, R111 ;  /* 0x000000ffff007224 */ /* 0x002fc600078e006f */
[----:B------:R-:W-:Y:S04]  /*50770*/  STL [R1+0x4edc], R126 ;  /* 0x004edc7e01007387 */ /* 0x000fe80000100800 */
[----:B------:R1:W-:Y:S04]  /*50780*/  STL [R1+0x4ed0], R0 ;  /* 0x004ed00001007387 */ /* 0x0003e80000100800 */
[----:B------:R-:W-:Y:S01]  /*50790*/  STL [R1+0x4ee4], R240 ;  /* 0x004ee4f001007387 */ /* 0x000fe20000100800 */
[----:B-1----:R-:W-:-:S05]  /*507a0*/  IMAD.MOV.U32 R0, RZ, RZ, R127 ;  /* 0x000000ffff007224 */ /* 0x002fca00078e007f */
[----:B------:R1:W-:Y:S02]  /*507b0*/  STL [R1+0x4ed8], R0 ;  /* 0x004ed80001007387 */ /* 0x0003e40000100800 */
[----:B-1----:R-:W-:Y:S02]  /*507c0*/  IMAD.MOV.U32 R0, RZ, RZ, R241 ;  /* 0x000000ffff007224 */ /* 0x002fe400078e00f1 */
[----:B------:R-:W4:Y:S04]  /*507d0*/  LDL.LU.64 R240, [R1+0x2c70] ;  /* 0x002c700001f07983 */ /* 0x000f280000300a00 */
[----:B------:R1:W-:Y:S04]  /*507e0*/  STL [R1+0x4ee0], R0 ;  /* 0x004ee00001007387 */ /* 0x0003e80000100800 */
[----:B------:R-:W-:Y:S04]  /*507f0*/  STL [R1+0x4eec], R46 ;  /* 0x004eec2e01007387 */ /* 0x000fe80000100800 */
[----:B------:R-:W4:Y:S01]  /*50800*/  LDL.LU.64 R126, [R1+0x2a28] ;  /* 0x002a2800017e7983 */ /* 0x000f220000300a00 */
[----:B-1----:R-:W-:-:S05]  /*50810*/  IMAD.MOV.U32 R0, RZ, RZ, R47 ;  /* 0x000000ffff007224 */ /* 0x002fca00078e002f */
[----:B------:R1:W-:Y:S04]  /*50820*/  STL [R1+0x4ee8], R0 ;  /* 0x004ee80001007387 */ /* 0x0003e80000100800 */
[----:B------:R-:W-:Y:S04]  /*50830*/  STL [R1+0x4ef4], R202 ;  /* 0x004ef4ca01007387 */ /* 0x000fe80000100800 */
[----:B------:R-:W-:Y:S04]  /*50840*/  STL [R1+0x4ef0], R203 ;  /* 0x004ef0cb01007387 */ /* 0x000fe80000100800 */
[----:B------:R-:W4:Y:S04]  /*50850*/  LDL.LU.64 R166, [R1+0x28a0] ;  /* 0x0028a00001a67983 */ /* 0x000f280000300a00 */
[----:B------:R1:W-:Y:S02]  /*50860*/  STL [R1+0x4efc], R238 ;  /* 0x004efcee01007387 */ /* 0x0003e40000100800 */
[----:B-1----:R-:W-:-:S02]  /*50870*/  IMAD.MOV.U32 R0, RZ, RZ, R239 ;  /* 0x000000ffff007224 */ /* 0x002fc400078e00ef */
[----:B------:R-:W4:Y:S04]  /*50880*/  LDL.LU.64 R238, [R1+0x2758] ;  /* 0x0027580001ee7983 */ /* 0x000f280000300a00 */
[----:B------:R1:W-:Y:S04]  /*50890*/  STL [R1+0x4ef8], R0 ;  /* 0x004ef80001007387 */ /* 0x0003e80000100800 */
[----:B------:R1:W-:Y:S04]  /*508a0*/  STL [R1+0x4f04], R30 ;  /* 0x004f041e01007387 */ /* 0x0003e80000100800 */
        /* <DEDUP_REMOVED lines=9> */
[----:B-1----:R-:W-:-:S03]  /*50940*/  IMAD.MOV.U32 R0, RZ, RZ, R95 ;  /* 0x000000ffff007224 */ /* 0x002fc600078e005f */
        /* <DEDUP_REMOVED lines=9> */
[----:B------:R-:W3:Y:S01]  /*509e0*/  LDL.LU.64 R62, [R1+0x2a58] ;  /* 0x002a5800013e7983 */ /* 0x000ee20000300a00 */
[----:B-1----:R-:W-:-:S03]  /*509f0*/  IMAD.MOV.U32 R0, RZ, RZ, R237 ;  /* 0x000000ffff007224 */ /* 0x002fc600078e00ed */
[----:B------:R-:W-:Y:S04]  /*50a00*/  STL [R1+0x4f34], R214 ;  /* 0x004f34d601007387 */ /* 0x000fe80000100800 */
[----:B------:R1:W-:Y:S04]  /*50a10*/  STL [R1+0x4f28], R0 ;  /* 0x004f280001007387 */ /* 0x0003e80000100800 */
[----:B------:R-:W3:Y:S04]  /*50a20*/  LDL.LU.64 R236, [R1+0x28d0] ;  /* 0x0028d00001ec7983 */ /* 0x000ee80000300a00 */
[----:B------:R-:W-:Y:S04]  /*50a30*/  STL [R1+0x4f30], R215 ;  /* 0x004f30d701007387 */ /* 0x000fe80000100800 */
[----:B------:R-:W3:Y:S04]  /*50a40*/  LDL.LU.64 R94, [R1+0x2798] ;  /* 0x00279800015e7983 */ /* 0x000ee80000300a00 */
[----:B----4-:R4:W-:Y:S01]  /*50a50*/  STL [R1+0x4f3c], R240 ;  /* 0x004f3cf001007387 */ /* 0x0109e20000100800 */
[----:B-1----:R-:W-:-:S03]  /*50a60*/  IMAD.MOV.U32 R0, RZ, RZ, R241 ;  /* 0x000000ffff007224 */ /* 0x002fc600078e00f1 */
[----:B----4-:R-:W4:Y:S04]  /*50a70*/  LDL.LU.64 R240, [R1+0x2688] ;  /* 0x0026880001f07983 */ /* 0x010f280000300a00 */
[----:B------:R1:W-:Y:S04]  /*50a80*/  STL [R1+0x4f38], R0 ;  /* 0x004f380001007387 */ /* 0x0003e80000100800 */
[----:B------:R1:W-:Y:S04]  /*50a90*/  STL [R1+0x4f44], R126 ;  /* 0x004f447e01007387 */ /* 0x0003e80000100800 */
[----:B------:R-:W4:Y:S01]  /*50aa0*/  LDL.LU.64 R78, [R1+0x2558] ;  /* 0x00255800014e7983 */ /* 0x000f220000300a00 */
[----:B-1----:R-:W-:-:S05]  /*50ab0*/  IMAD.MOV.U32 R0, RZ, RZ, R127 ;  /* 0x000000ffff007224 */ /* 0x002fca00078e007f */
[----:B------:R1:W-:Y:S04]  /*50ac0*/  STL [R1+0x4f40], R0 ;  /* 0x004f400001007387 */ /* 0x0003e80000100800 */
[----:B------:R-:W-:Y:S04]  /*50ad0*/  STL [R1+0x4f4c], R166 ;  /* 0x004f4ca601007387 */ /* 0x000fe80000100800 */
[----:B------:R-:W4:Y:S01]  /*50ae0*/  LDL.LU.64 R126, [R1+0x2428] ;  /* 0x00242800017e7983 */ /* 0x000f220000300a00 */
[----:B-1----:R-:W-:-:S03]  /*50af0*/  IMAD.MOV.U32 R0, RZ, RZ, R167 ;  /* 0x000000ffff007224 */ /* 0x002fc600078e00a7 */
[----:B------:R-:W-:Y:S04]  /*50b00*/  STL [R1+0x4f54], R238 ;  /* 0x004f54ee01007387 */ /* 0x000fe80000100800 */
[----:B------:R1:W-:Y:S02]  /*50b10*/  STL [R1+0x4f48], R0 ;  /* 0x004f480001007387 */ /* 0x0003e40000100800 */
[----:B-1----:R-:W-:Y:S02]  /*50b20*/  IMAD.MOV.U32 R0, RZ, RZ, R239 ;  /* 0x000000ffff007224 */ /* 0x002fe400078e00ef */
        /* <DEDUP_REMOVED lines=8> */
[----:B------:R1:W-:Y:S04]  /*50bb0*/  STL [R1+0x4f60], R0 ;  /* 0x004f600001007387 */ /* 0x0003e80000100800 */
[----:B------:R-:W-:Y:S01]  /*50bc0*/  STL [R1+0x4f6c], R14 ;  /* 0x004f6c0e01007387 */ /* 0x000fe20000100800 */
[----:B-1----:R-:W-:-:S03]  /*50bd0*/  IMAD.MOV.U32 R0, RZ, RZ, R15 ;  /* 0x000000ffff007224 */ /* 0x002fc600078e000f */
[----:B------:R-:W4:Y:S04]  /*50be0*/  LDL.LU.64 R30, [R1+0x2930] ;  /* 0x00293000011e7983 */ /* 0x000f280000300a00 */
[----:B------:R2:W-:Y:S04]  /*50bf0*/  STL [R1+0x4f68], R0 ;  /* 0x004f680001007387 */ /* 0x0005e80000100800 */
[----:B------:R-:W-:Y:S04]  /*50c00*/  STL [R1+0x4f74], R226 ;  /* 0x004f74e201007387 */ /* 0x000fe80000100800 */
[----:B------:R-:W-:Y:S01]  /*50c10*/  STL [R1+0x4f70], R227 ;  /* 0x004f70e301007387 */ /* 0x000fe20000100800 */
[----:B--2---:R-:W-:-:S03]  /*50c20*/  IMAD.MOV.U32 R0, RZ, RZ, R111 ;  /* 0x000000ffff007224 */ /* 0x004fc600078e006f */
[----:B------:R-:W-:Y:S04]  /*50c30*/  STL [R1+0x4f7c], R110 ;  /* 0x004f7c6e01007387 */ /* 0x000fe80000100800 */
[----:B------:R-:W2:Y:S04]  /*50c40*/  LDL.LU.64 R14, [R1+0x2808] ;  /* 0x00280800010e7983 */ /* 0x000ea80000300a00 */
[----:B---3--:R-:W-:Y:S04]  /*50c50*/  STL [R1+0x4f84], R62 ;  /* 0x004f843e01007387 */ /* 0x008fe80000100800 */
[----:B------:R1:W-:Y:S02]  /*50c60*/  STL [R1+0x4f78], R0 ;  /* 0x004f780001007387 */ /* 0x0003e40000100800 */
[----:B-1----:R-:W-:-:S02]  /*50c70*/  IMAD.MOV.U32 R0, RZ, RZ, R63 ;  /* 0x000000ffff007224 */ /* 0x002fc400078e003f */
[----:B------:R-:W3:Y:S04]  /*50c80*/  LDL.LU.64 R62, [R1+0x26d0] ;  /* 0x0026d000013e7983 */ /* 0x000ee80000300a00 */
[----:B------:R1:W-:Y:S04]  /*50c90*/  STL [R1+0x4f80], R0 ;  /* 0x004f800001007387 */ /* 0x0003e80000100800 */
[----:B------:R1:W-:Y:S02]  /*50ca0*/  STL [R1+0x4f8c], R236 ;  /* 0x004f8cec01007387 */ /* 0x0003e40000100800 */
[----:B-1----:R-:W-:-:S02]  /*50cb0*/  IMAD.MOV.U32 R0, RZ, RZ, R237 ;  /* 0x000000ffff007224 */ /* 0x002fc400078e00ed */
[----:B------:R-:W-:Y:S04]  /*50cc0*/  STL [R1+0x4f94], R94 ;  /* 0x004f945e01007387 */ /* 0x000fe80000100800 */
[----:B------:R1:W-:Y:S04]  /*50cd0*/  STL [R1+0x4f88], R0 ;  /* 0x004f880001007387 */ /* 0x0003e80000100800 */
[----:B------:R-:W3:Y:S01]  /*50ce0*/  LDL.LU.64 R236, [R1+0x25a8] ;  /* 0x0025a80001ec7983 */ /* 0x000ee20000300a00 */
[----:B-1----:R-:W-:-:S03]  /*50cf0*/  IMAD.MOV.U32 R0, RZ, RZ, R95 ;  /* 0x000000ffff007224 */ /* 0x002fc600078e005f */
[----:B----4-:R-:W-:Y:S04]  /*50d00*/  STL [R1+0x4f9c], R240 ;  /* 0x004f9cf001007387 */ /* 0x010fe80000100800 */
[----:B------:R1:W-:Y:S02]  /*50d10*/  STL [R1+0x4f90], R0 ;  /* 0x004f900001007387 */ /* 0x0003e40000100800 */
[----:B-1----:R-:W-:Y:S02]  /*50d20*/  IMAD.MOV.U32 R0, RZ, RZ, R241 ;  /* 0x000000ffff007224 */ /* 0x002fe400078e00f1 */
[----:B------:R-:W4:Y:S04]  /*50d30*/  LDL.LU.64 R240, [R1+0x2468] ;  /* 0x0024680001f07983 */ /* 0x000f280000300a00 */
        /* <DEDUP_REMOVED lines=8> */
[----:B------:R-:W4:Y:S04]  /*50dc0*/  LDL.LU.64 R164, [R1+0x2d88] ;  /* 0x002d880001a47983 */ /* 0x000f280000300a00 */
[----:B------:R-:W-:Y:S04]  /*50dd0*/  STL [R1+0x4fb0], R243 ;  /* 0x004fb0f301007387 */ /* 0x000fe80000100800 */
        /* <DEDUP_REMOVED lines=10> */
[----:B------:R-:W4:Y:S04]  /*50e80*/  LDL.LU.64 R166, [R1+0x2710] ;  /* 0x0027100001a67983 */ /* 0x000f280000300a00 */
[----:B------:R-:W4:Y:S01]  /*50e90*/  LDL.LU.64 R110, [R1+0x25f0] ;  /* 0x0025f000016e7983 */ /* 0x000f220000300a00 */
[----:B-1----:R-:W-:-:S05]  /*50ea0*/  IMAD.MOV.U32 R0, RZ, RZ, R31 ;  /* 0x000000ffff007224 */ /* 0x002fca00078e001f */
[----:B------:R1:W-:Y:S04]  /*50eb0*/  STL [R1+0x4fc8], R0 ;  /* 0x004fc80001007387 */ /* 0x0003e80000100800 */
[----:B--2---:R-:W-:Y:S04]  /*50ec0*/  STL [R1+0x4fd4], R14 ;  /* 0x004fd40e01007387 */ /* 0x004fe80000100800 */
[----:B------:R-:W2:Y:S01]  /*50ed0*/  LDL.LU.64 R94, [R1+0x24a8] ;  /* 0x0024a800015e7983 */ /* 0x000ea20000300a00 */
[----:B-1----:R-:W-:-:S03]  /*50ee0*/  IMAD.MOV.U32 R0, RZ, RZ, R15 ;  /* 0x000000ffff007224 */ /* 0x002fc600078e000f */
[----:B------:R-:W2:Y:S04]  /*50ef0*/  LDL.LU.64 R78, [R1+0x20] ;  /* 0x00002000014e7983 */ /* 0x000ea80000300a00 */
[----:B------:R1:W-:Y:S04]  /*50f00*/  STL [R1+0x4fd0], R0 ;  /* 0x004fd00001007387 */ /* 0x0003e80000100800 */
[----:B---3--:R-:W-:Y:S04]  /*50f10*/  STL [R1+0x4fdc], R62 ;  /* 0x004fdc3e01007387 */ /* 0x008fe80000100800 */
[----:B------:R-:W3:Y:S01]  /*50f20*/  LDL.LU.64 R126, [R1+0x2da0] ;  /* 0x002da000017e7983 */ /* 0x000ee20000300a00 */
[----:B-1----:R-:W-:-:S03]  /*50f30*/  IMAD.MOV.U32 R0, RZ, RZ, R63 ;  /* 0x000000ffff007224 */ /* 0x002fc600078e003f */
[----:B------:R-:W3:Y:S04]  /*50f40*/  LDL.LU.64 R46, [R1+0x2b88] ;  /* 0x002b8800012e7983 */ /* 0x000ee80000300a00 */
[----:B------:R1:W-:Y:S02]  /*50f50*/  STL [R1+0x4fd8], R0 ;  /* 0x004fd80001007387 */ /* 0x0003e40000100800 */
[----:B-1----:R-:W-:Y:S02]  /*50f60*/  IMAD.MOV.U32 R0, RZ, RZ, R237 ;  /* 0x000000ffff007224 */ /* 0x002fe400078e00ed */
[----:B------:R-:W-:Y:S04]  /*50f70*/  STL [R1+0x4fe4], R236 ;  /* 0x004fe4ec01007387 */ /* 0x000fe80000100800 */
[----:B------:R-:W3:Y:S04]  /*50f80*/  LDL.LU.64 R30, [R1+0x2a18] ;  /* 0x002a1800011e7983 */ /* 0x000ee80000300a00 */
[----:B------:R-:W3:Y:S04]  /*50f90*/  LDL.LU.64 R14, [R1+0x2890] ;  /* 0x00289000010e7983 */ /* 0x000ee80000300a00 */
[----:B------:R4:W-:Y:S02]  /*50fa0*/  STL [R1+0x4fe0], R0 ;  /* 0x004fe00001007387 */ /* 0x0009e40000100800 */
[----:B----4-:R-:W-:-:S02]  /*50fb0*/  IMAD.MOV.U32 R0, RZ, RZ, R241 ;  /* 0x000000ffff007224 */ /* 0x010fc400078e00f1 */
[----:B------:R-:W-:Y:S04]  /*50fc0*/  STL [R1+0x4fec], R240 ;  /* 0x004fecf001007387 */ /* 0x000fe80000100800 */
[----:B------:R-:W4:Y:S04]  /*50fd0*/  LDL.LU.64 R236, [R1+0x2748] ;  /* 0x0027480001ec7983 */ /* 0x000f280000300a00 */
[----:B------:R-:W4:Y:S04]  /*50fe0*/  LDL.LU.64 R62, [R1+0x2630] ;  /* 0x00263000013e7983 */ /* 0x000f280000300a00 */
[----:B------:R1:W-:Y:S04]  /*50ff0*/  STL [R1+0x4fe8], R0 ;  /* 0x004fe80001007387 */ /* 0x0003e80000100800 */
[----:B------:R-:W-:Y:S04]  /*51000*/  STL [R1+0x4ff4], R244 ;  /* 0x004ff4f401007387 */ /* 0x000fe80000100800 */
[----:B------:R-:W-:Y:S01]  /*51010*/  STL [R1+0x4ff0], R245 ;  /* 0x004ff0f501007387 */ /* 0x000fe20000100800 */
[----:B-1----:R-:W-:-:S03]  /*51020*/  IMAD.MOV.U32 R0, RZ, RZ, R165 ;  /* 0x000000ffff007224 */ /* 0x002fc600078e00a5 */
[----:B------:R-:W-:Y:S04]  /*51030*/  STL [R1+0x4ffc], R164 ;  /* 0x004ffca401007387 */ /* 0x000fe80000100800 */
[----:B------:R-:W4:Y:S04]  /*51040*/  LDL.LU.64 R240, [R1+0x24f0] ;  /* 0x0024f00001f07983 */ /* 0x000f280000300a00 */
        /* <DEDUP_REMOVED lines=18> */
[----:B------:R-:W-:Y:S01]  /*51170*/  STL [R1+0x5034], R78 ;  /* 0x0050344e01007387 */ /* 0x000fe20000100800 */
[----:B-1----:R-:W-:-:S05]  /*51180*/  IMAD.MOV.U32 R0, RZ, RZ, R95 ;  /* 0x000000ffff007224 */ /* 0x002fca00078e005f */
[----:B------:R1:W-:Y:S02]  /*51190*/  STL [R1+0x5028], R0 ;  /* 0x0050280001007387 */ /* 0x0003e40000100800 */
[----:B-1----:R-:W-:Y:S02]  /*511a0*/  IMAD.MOV.U32 R0, RZ, RZ, R79 ;  /* 0x000000ffff007224 */ /* 0x002fe400078e004f */
        /* <DEDUP_REMOVED lines=10> */
[----:B------:R1:W-:Y:S02]  /*51250*/  STL [R1+0x5048], R0 ;  /* 0x0050480001007387 */ /* 0x0003e40000100800 */
[----:B-1----:R-:W-:Y:S02]  /*51260*/  IMAD.MOV.U32 R0, RZ, RZ, R15 ;  /* 0x000000ffff007224 */ /* 0x002fe400078e000f */
[----:B----4-:R-:W-:Y:S04]  /*51270*/  STL [R1+0x505c], R236 ;  /* 0x00505cec01007387 */ /* 0x010fe80000100800 */
[----:B------:R1:W-:Y:S04]  /*51280*/  STL [R1+0x5050], R0 ;  /* 0x0050500001007387 */ /* 0x0003e80000100800 */
[----:B------:R-:W-:Y:S01]  /*51290*/  STL [R1+0x5064], R62 ;  /* 0x0050643e01007387 */ /* 0x000fe20000100800 */
[----:B-1----:R-:W-:-:S05]  /*512a0*/  IMAD.MOV.U32 R0, RZ, RZ, R237 ;  /* 0x000000ffff007224 */ /* 0x002fca00078e00ed */
[----:B------:R1:W-:Y:S02]  /*512b0*/  STL [R1+0x5058], R0 ;  /* 0x0050580001007387 */ /* 0x0003e40000100800 */
[----:B-1----:R-:W-:-:S05]  /*512c0*/  IMAD.MOV.U32 R0, RZ, RZ, R63 ;  /* 0x000000ffff007224 */ /* 0x002fca00078e003f */
[----:B------:R1:W-:Y:S04]  /*512d0*/  STL [R1+0x5060], R0 ;  /* 0x0050600001007387 */ /* 0x0003e80000100800 */
[----:B------:R-:W-:Y:S01]  /*512e0*/  STL [R1+0x506c], R240 ;  /* 0x00506cf001007387 */ /* 0x000fe20000100800 */
[----:B-1----:R-:W-:-:S05]  /*512f0*/  IMAD.MOV.U32 R0, RZ, RZ, R241 ;  /* 0x000000ffff007224 */ /* 0x002fca00078e00f1 */
[----:B------:R-:W-:Y:S01]  /*51300*/  STL [R1+0x5068], R0 ;  /* 0x0050680001007387 */ /* 0x000fe20000100800 */
[----:B------:R-:W-:-:S03]  /*51310*/  IMAD.MOV.U32 R5, RZ, RZ, R239 ;  /* 0x000000ffff057224 */ /* 0x000fc600078e00ef */
[----:B------:R-:W-:Y:S04]  /*51320*/  STL [R1+0x5074], R238 ;  /* 0x005074ee01007387 */ /* 0x000fe80000100800 */
[----:B------:R-:W-:Y:S04]  /*51330*/  STL [R1+0x5070], R5 ;  /* 0x0050700501007387 */ /* 0x000fe80000100800 */
[----:B------:R-:W2:Y:S04]  /*51340*/  LDL.LU.64 R6, [R1+0x2e68] ;  /* 0x002e680001067983 */ /* 0x000ea80000300a00 */
[----:B------:R-:W3:Y:S04]  /*51350*/  LDL.LU.64 R8, [R1+0x2c58] ;  /* 0x002c580001087983 */ /* 0x000ee80000300a00 */
[----:B--2---:R1:W-:Y:S04]  /*51360*/  STL.64 [R1+0x4568], R6 ;  /* 0x0045680601007387 */ /* 0x0043e80000100a00 */
[----:B-1----:R-:W2:Y:S04]  /*51370*/  LDL.LU.64 R6, [R1+0x2a48] ;  /* 0x002a480001067983 */ /* 0x002ea80000300a00 */
[----:B---3--:R1:W-:Y:S04]  /*51380*/  STL.64 [R1+0x4448], R8 ;  /* 0x0044480801007387 */ /* 0x0083e80000100a00 */
[----:B-1----:R-:W3:Y:S04]  /*51390*/  LDL.LU.64 R8, [R1+0x28c8] ;  /* 0x0028c80001087983 */ /* 0x002ee80000300a00 */
        /* <DEDUP_REMOVED lines=526> */
[----:B---3--:R-:W-:Y:S04]  /*53480*/  STL.64 [R1+0x3d48], R8 ;  /* 0x003d480801007387 */ /* 0x008fe80000100a00 */
[----:B------:R-:W-:Y:S04]  /*53490*/  STL.64 [R1+0x3d40], R160 ;  /* 0x003d40a001007387 */ /* 0x000fe80000100a00 */
[----:B--2---:R1:W-:Y:S04]  /*534a0*/  STL.64 [R1+0x3de0], R6 ;  /* 0x003de00601007387 */ /* 0x0043e80000100a00 */
[----:B-1----:R-:W2:Y:S04]  /*534b0*/  LDL.LU.64 R6, [R1+0x29c0] ;  /* 0x0029c00001067983 */ /* 0x002ea80000300a00 */
[----:B------:R-:W-:Y:S04]  /*534c0*/  STL.64 [R1+0x3d38], R144 ;  /* 0x003d389001007387 */ /* 0x000fe80000100a00 */
[----:B--2---:R1:W-:Y:S04]  /*534d0*/  STL.64 [R1+0x3dd8], R6 ;  /* 0x003dd80601007387 */ /* 0x0043e80000100a00 */
[----:B-1----:R-:W2:Y:S04]  /*534e0*/  LDL.LU.64 R6, [R1+0x29c8] ;  /* 0x0029c80001067983 */ /* 0x002ea80000300a00 */
[----:B------:R-:W-:Y:S04]  /*534f0*/  STL.64 [R1+0x3d30], R128 ;  /* 0x003d308001007387 */ /* 0x000fe80000100a00 */
[----:B--2---:R1:W-:Y:S04]  /*53500*/  STL.64 [R1+0x3dd0], R6 ;  /* 0x003dd00601007387 */ /* 0x0043e80000100a00 */
[----:B------:R-:W2:Y:S04]  /*53510*/  LDL.LU.64 R8, [R1+0x2a08] ;  /* 0x002a080001087983 */ /* 0x000ea80000300a00 */
        /* <DEDUP_REMOVED lines=13> */
[----:B--2---:R-:W-:Y:S04]  /*535f0*/  STL.64 [R1+0x3d98], R8 ;  /* 0x003d980801007387 */ /* 0x004fe80000100a00 */
[----:B------:R-:W-:Y:S04]  /*53600*/  STL.64 [R1+0x3d68], R112 ;  /* 0x003d687001007387 */ /* 0x000fe80000100a00 */
[----:B---3--:R1:W-:Y:S04]  /*53610*/  STL.64 [R1+0x3d90], R6 ;  /* 0x003d900601007387 */ /* 0x0083e80000100a00 */
[----:B------:R-:W-:Y:S04]  /*53620*/  STL.64 [R1+0x3d60], R96 ;  /* 0x003d606001007387 */ /* 0x000fe80000100a00 */
[----:B------:R-:W-:Y:S04]  /*53630*/  STL.64 [R1+0x3d58], R80 ;  /* 0x003d585001007387 */ /* 0x000fe80000100a00 */
[----:B------:R-:W-:Y:S04]  /*53640*/  STL.64 [R1+0x3d50], R64 ;  /* 0x003d504001007387 */ /* 0x000fe80000100a00 */
[----:B------:R-:W-:Y:S04]  /*53650*/  STL.64 [R1+0x3d80], R48 ;  /* 0x003d803001007387 */ /* 0x000fe80000100a00 */
[----:B------:R-:W-:Y:S04]  /*53660*/  STL.64 [R1+0x3d78], R32 ;  /* 0x003d782001007387 */ /* 0x000fe80000100a00 */
[----:B------:R-:W-:Y:S04]  /*53670*/  STL.64 [R1+0x3d70], R16 ;  /* 0x003d701001007387 */ /* 0x000fe80000100a00 */
[----:B------:R-:W-:Y:S04]  /*53680*/  STL.64 [R1+0x3d88], R162 ;  /* 0x003d88a201007387 */ /* 0x000fe80000100a00 */
[----:B------:R-:W-:Y:S04]  /*53690*/  STL [R1+0x4dc], RZ ;  /* 0x0004dcff01007387 */ /* 0x000fe80000100800 */
        /* <DEDUP_REMOVED lines=2000> */
[----:B------:R-:W-:Y:S01]  /*5b3a0*/  STL [R1+0x100], RZ ;  /* 0x000100ff01007387 */ /* 0x000fe20000100800 */
[----:B------:R-:W2:Y:S03]  /*5b3b0*/  S2R R236, SR_TID.X ;  /* 0x0000000000ec7919 */ /* 0x000ea60000002100 */
        /* <DEDUP_REMOVED lines=28> */
[----:B------:R-:W-:-:S03]  /*5b580*/  VIADD R237, R252, 0x1f ;  /* 0x0000001ffced7836 */ /* 0x000fc60000000000 */
[----:B------:R-:W-:Y:S01]  /*5b590*/  STL [R1+0x94], RZ ;  /* 0x000094ff01007387 */ /* 0x000fe20000100800 */
[----:B--2---:R-:W-:-:S03]  /*5b5a0*/  LOP3.LUT R0, R236, 0x3, RZ, 0xc0, !PT ;  /* 0x00000003ec007812 */ /* 0x004fc600078ec0ff */
[----:B------:R-:W-:Y:S01]  /*5b5b0*/  STL [R1+0x98], RZ ;  /* 0x000098ff01007387 */ /* 0x000fe20000100800 */
[----:B------:R-:W-:-:S03]  /*5b5c0*/  LOP3.LUT R252, R236, 0x1c, RZ, 0xc0, !PT ;  /* 0x0000001cecfc7812 */ /* 0x000fc600078ec0ff */
[----:B------:R-:W-:Y:S04]  /*5b5d0*/  STL [R1+0x9c], RZ ;  /* 0x00009cff01007387 */ /* 0x000fe80000100800 */
[----:B------:R-:W-:Y:S04]  /*5b5e0*/  STL [R1+0x80], RZ ;  /* 0x000080ff01007387 */ /* 0x000fe80000100800 */
[----:B------:R-:W-:Y:S04]  /*5b5f0*/  STL [R1+0x84], RZ ;  /* 0x000084ff01007387 */ /* 0x000fe80000100800 */
[----:B------:R-:W-:Y:S01]  /*5b600*/  STL [R1+0x88], RZ ;  /* 0x000088ff01007387 */ /* 0x000fe20000100800 */
[----:B------:R-:W-:-:S03]  /*5b610*/  IMAD R252, R0, 0x220, R252 ;  /* 0x0000022000fc7824 */ /* 0x000fc600078e02fc */
[----:B------:R-:W-:Y:S04]  /*5b620*/  STL [R1+0x8c], RZ ;  /* 0x00008cff01007387 */ /* 0x000fe80000100800 */
[----:B------:R-:W-:Y:S04]  /*5b630*/  STL [R1+0x70], RZ ;  /* 0x000070ff01007387 */ /* 0x000fe80000100800 */
[----:B------:R-:W-:Y:S04]  /*5b640*/  STL [R1+0x74], RZ ;  /* 0x000074ff01007387 */ /* 0x000fe80000100800 */
[----:B------:R-:W-:Y:S04]  /*5b650*/  STL [R1+0x78], RZ ;  /* 0x000078ff01007387 */ /* 0x000fe80000100800 */
[----:B------:R-:W-:Y:S01]  /*5b660*/  STL [R1+0x7c], RZ ;  /* 0x00007cff01007387 */ /* 0x000fe20000100800 */
[----:B------:R-:W-:-:S03]  /*5b670*/  LOP3.LUT R5, R252, 0x20, RZ, 0x3c, !PT ;  /* 0x00000020fc057812 */ /* 0x000fc600078e3cff */
[----:B------:R-:W-:Y:S01]  /*5b680*/  STL [R1+0x60], RZ ;  /* 0x000060ff01007387 */ /* 0x000fe20000100800 */
[----:B-1----:R-:W-:-:S03]  /*5b690*/  LOP3.LUT R7, R252, 0x40, RZ, 0x3c, !PT ;  /* 0x00000040fc077812 */ /* 0x002fc600078e3cff */
[----:B------:R-:W-:Y:S01]  /*5b6a0*/  STL [R1+0x64], RZ ;  /* 0x000064ff01007387 */ /* 0x000fe20000100800 */
[----:B------:R-:W-:-:S03]  /*5b6b0*/  LOP3.LUT R6, R252, 0x60, RZ, 0x3c, !PT ;  /* 0x00000060fc067812 */ /* 0x000fc600078e3cff */
[----:B------:R-:W-:Y:S04]  /*5b6c0*/  STL [R1+0x68], RZ ;  /* 0x000068ff01007387 */ /* 0x000fe80000100800 */
[----:B------:R-:W-:Y:S04]  /*5b6d0*/  STL [R1+0x6c], RZ ;  /* 0x00006cff01007387 */ /* 0x000fe80000100800 */
[----:B------:R-:W-:Y:S04]  /*5b6e0*/  STL [R1+0x50], RZ ;  /* 0x000050ff01007387 */ /* 0x000fe80000100800 */
[----:B------:R-:W-:Y:S04]  /*5b6f0*/  STL [R1+0x54], RZ ;  /* 0x000054ff01007387 */ /* 0x000fe80000100800 */
[----:B------:R-:W-:Y:S04]  /*5b700*/  STL [R1+0x58], RZ ;  /* 0x000058ff01007387 */ /* 0x000fe80000100800 */
[----:B------:R-:W-:Y:S04]  /*5b710*/  STL [R1+0x5c], RZ ;  /* 0x00005cff01007387 */ /* 0x000fe80000100800 */
[----:B------:R1:W-:Y:S04]  /*5b720*/  STL [R1+0x50a4], R5 ;  /* 0x0050a40501007387 */ /* 0x0003e80000100800 */
[----:B------:R2:W-:Y:S04]  /*5b730*/  STL [R1+0x50a0], R7 ;  /* 0x0050a00701007387 */ /* 0x0005e80000100800 */
[----:B------:R2:W-:Y:S01]  /*5b740*/  STL [R1+0x509c], R6 ;  /* 0x00509c0601007387 */ /* 0x0005e20000100800 */
[----:B------:R-:W-:-:S02]  /*5b750*/  LOP3.LUT R3, R236, 0x7, RZ, 0xc0, !PT ;  /* 0x00000007ec037812 */ /* 0x000fc400078ec0ff */
[----:B------:R-:W-:Y:S01]  /*5b760*/  SHF.R.S32.HI R4, RZ, 0x1f, R237 ;  /* 0x0000001fff047819 */ /* 0x000fe200000114ed */
[----:B------:R-:W-:Y:S02]  /*5b770*/  IMAD.SHL.U32 R2, R236, 0x2, RZ ;  /* 0x00000002ec027824 */ /* 0x000fe400078e00ff */
[----:B------:R-:W-:Y:S01]  /*5b780*/  IMAD R3, R3, 0x90, RZ ;  /* 0x0000009003037824 */ /* 0x000fe200078e02ff */
[----:B------:R-:W-:Y:S02]  /*5b790*/  LEA.HI R4, R4, R237, RZ, 0x5 ;  /* 0x000000ed04047211 */ /* 0x000fe400078f28ff */
[----:B------:R-:W-:Y:S02]  /*5b7a0*/  SHF.R.S32.HI R0, RZ, 0x1f, R234 ;  /* 0x0000001fff007819 */ /* 0x000fe400000114ea */
[----:B------:R-:W-:Y:S02]  /*5b7b0*/  SHF.R.S32.HI R4, RZ, 0x5, R4 ;  /* 0x00000005ff047819 */ /* 0x000fe40000011404 */
[----:B------:R-:W-:-:S02]  /*5b7c0*/  LOP3.LUT R3, R3, 0x30, R2, 0x78, !PT ;  /* 0x0000003003037812 */ /* 0x000fc400078e7802 */
[----:B------:R-:W-:Y:S01]  /*5b7d0*/  SHF.R.S32.HI R2, RZ, 0x1f, R235 ;  /* 0x0000001fff027819 */ /* 0x000fe200000114eb */
[----:B-1----:R-:W-:Y:S01]  /*5b7e0*/  VIADD R5, R4, 0xfffffffe ;  /* 0xfffffffe04057836 */ /* 0x002fe20000000000 */
[----:B------:R-:W-:Y:S02]  /*5b7f0*/  SHF.L.U64.HI R0, R234, 0x2, R0 ;  /* 0x00000002ea007819 */ /* 0x000fe40000010200 */
[----:B------:R-:W-:Y:S02]  /*5b800*/  SHF.L.U64.HI R2, R235, 0x2, R2 ;  /* 0x00000002eb027819 */ /* 0x000fe40000010202 */
[----:B------:R-:W-:Y:S01]  /*5b810*/  LOP3.LUT R4, R3, 0x40, RZ, 0x3c, !PT ;  /* 0x0000004003047812 */ /* 0x000fe200078e3cff */
[----:B------:R-:W-:Y:S01]  /*5b820*/  UMOV UR5, 0x1 ;  /* 0x0000000100057882 */ /* 0x000fe20000000000 */
[----:B--2---:R-:W-:-:S05]  /*5b830*/  UMOV UR6, 0xffffffff ;  /* 0xffffffff00067882 */ /* 0x004fca0000000000 */
.L_x_1:
[----:B------:R-:W2:Y:S01]  /*5b840*/  LDL.LU.64 R48, [R1+0x13d0] ;  /* 0x0013d00001307983 */ /* 0x000ea20000300a00 */
[----:B------:R-:W-:-:S04]  /*5b850*/  DEPBAR.LE SB0, 0x2 ;  /* 0x000080800000791a */ /* 0x000fc80000000000 */
[----:B------:R-:W2:Y:S04]  /*5b860*/  LDL.LU.64 R50, [R1+0x13d8] ;  /* 0x0013d80001327983 */ /* 0x000ea80000300a00 */
[----:B------:R-:W3:Y:S04]  /*5b870*/  LDL.LU.64 R40, [R1+0x13c0] ;  /* 0x0013c00001287983 */ /* 0x000ee80000300a00 */
[----:B------:R-:W3:Y:S04]  /*5b880*/  LDL.LU.64 R42, [R1+0x13c8] ;  /* 0x0013c800012a7983 */ /* 0x000ee80000300a00 */
        /* <DEDUP_REMOVED lines=11> */
[----:B------:R-:W4:Y:S01]  /*5b940*/  LDL.LU.64 R6, [R1+0xfa8] ;  /* 0x000fa80001067983 */ /* 0x000f220000300a00 */
[----:B------:R-:W-:-:S03]  /*5b950*/  UIADD3 UR6, UR6, 0x1, URZ ;  /* 0x0000000106067890 */ /* 0x000fc6000fffe03f */
[----:B------:R1:W-:Y:S01]  /*5b960*/  STL [R1+0x5954], R0 ;  /* 0x0059540001007387 */ /* 0x0003e20000100800 */
[----:B------:R-:W-:-:S03]  /*5b970*/  UISETP.GT.AND UP0, UPT, UR6, 0x1, UPT ;  /* 0x000000010600788c */ /* 0x000fc6000bf04270 */
[----:B------:R-:W-:Y:S01]  /*5b980*/  STL [R1+0x5950], R2 ;  /* 0x0059500201007387 */ /* 0x000fe20000100800 */
[----:B------:R-:W-:-:S04]  /*5b990*/  USEL UR6, UR6, URZ, !UP0 ;  /* 0x0000003f06067287 */ /* 0x000fc8000c000000 */
[----:B------:R-:W-:Y:S01]  /*5b9a0*/  ULEA UR8, UR6, UR4, 0x10 ;  /* 0x0000000406087291 */ /* 0x000fe2000f8e803f */
[----:B------:R-:W-:Y:S01]  /*5b9b0*/  BAR.SYNC.DEFER_BLOCKING 0x0 ;  /* 0x0000000000007b1d */ /* 0x000fe20000010000 */
[----:B------:R-:W-:Y:S01]  /*5b9c0*/  ULEA UR7, UR6, UR4, 0xe ;  /* 0x0000000406077291 */ /* 0x000fe2000f8e703f */
[----:B-1---5:R-:W-:-:S05]  /*5b9d0*/  LOP3.LUT R0, R252, 0x20, RZ, 0x3c, !PT ;  /* 0x00000020fc007812 */ /* 0x022fca00078e3cff */
[----:B------:R-:W-:Y:S04]  /*5b9e0*/  STL [R1+0x8120], R0 ;  /* 0x0081200001007387 */ /* 0x000fe80000100800 */
[----:B------:R-:W1:Y:S04]  /*5b9f0*/  LDSM.16.M88.4 R44, [R3+UR8] ;  /* 0x00000008032c783b */ /* 0x000e680008000200 */
[----:B------:R-:W-:Y:S04]  /*5ba00*/  LDS R236, [R252+UR7+0x20000] ;  /* 0x02000007fcec7984 */ /* 0x000fe80008000800 */
[----:B------:R-:W-:Y:S04]  /*5ba10*/  LDS R238, [R252+UR7+0x20800] ;  /* 0x02080007fcee7984 */ /* 0x000fe80008000800 */
[----:B------:R-:W-:Y:S04]  /*5ba20*/  LDS R237, [R0+UR7+0x20000] ;  /* 0x0200000700ed7984 */ /* 0x000fe80008000800 */
[----:B------:R-:W-:Y:S04]  /*5ba30*/  LDS R239, [R0+UR7+0x20800] ;  /* 0x0208000700ef7984 */ /* 0x000fe80008000800 */
[----:B------:R-:W1:Y:S04]  /*5ba40*/  LDSM.16.M88.4 R36, [R3+UR8+0x400] ;  /* 0x000400080324783b */ /* 0x000e680008000200 */
[----:B------:R-:W1:Y:S04]  /*5ba50*/  LDSM.16.M88.4 R248, [R3+UR8+0x1000] ;  /* 0x0010000803f8783b */ /* 0x000e680008000200 */
[----:B------:R-:W1:Y:S04]  /*5ba60*/  LDSM.16.M88.4 R28, [R3+UR8+0x800] ;  /* 0x00080008031c783b */ /* 0x000e680008000200 */
[----:B------:R-:W-:Y:S04]  /*5ba70*/  LDSM.16.M88.4 R232, [R3+UR8+0x1800] ;  /* 0x0018000803e8783b */ /* 0x000fe80008000200 */
[----:B------:R-:W1:Y:S04]  /*5ba80*/  LDSM.16.M88.4 R20, [R3+UR8+0xc00] ;  /* 0x000c00080314783b */ /* 0x000e680008000200 */
[----:B------:R-:W1:Y:S04]  /*5ba90*/  LDSM.16.M88.4 R244, [R3+UR8+0x1400] ;  /* 0x0014000803f4783b */ /* 0x000e680008000200 */
[----:B------:R-:W1:Y:S04]  /*5baa0*/  LDSM.16.M88.4 R228, [R3+UR8+0x1c00] ;  /* 0x001c000803e4783b */ /* 0x000e680008000200 */
[----:B-1----:R-:W-:Y:S04]  /*5bab0*/  STL.64 [R1+0x30], R44 ;  /* 0x0000302c01007387 */ /* 0x002fe80000100a00 */
[----:B------:R2:W-:Y:S04]  /*5bac0*/  STL.64 [R1+0x38], R46 ;  /* 0x0000382e01007387 */ /* 0x0005e80000100a00 */
[----:B------:R-:W1:Y:S04]  /*5bad0*/  LDSM.16.M88.4 R224, [R3+UR8+0x2000] ;  /* 0x0020000803e0783b */ /* 0x000e680008000200 */
[----:B------:R-:W-:Y:S01]  /*5bae0*/  STL.64 [R1+0x20], R36 ;  /* 0x0000202401007387 */ /* 0x000fe20000100a00 */
[----:B------:R-:W-:-:S02]  /*5baf0*/  IMAD.MOV.U32 R2, RZ, RZ, R37 ;  /* 0x000000ffff027224 */ /* 0x000fc400078e0025 */
[----:B------:R-:W-:Y:S01]  /*5bb00*/  IMAD.MOV.U32 R0, RZ, RZ, R36 ;  /* 0x000000ffff007224 */ /* 0x000fe200078e0024 */
[----:B------:R-:W-:Y:S04]  /*5bb10*/  STL.64 [R1+0x28], R38 ;  /* 0x0000282601007387 */ /* 0x000fe80000100a00 */
[----:B------:R-:W-:Y:S04]  /*5bb20*/  STL [R1+0x7b94], R250 ;  /* 0x007b94fa01007387 */ /* 0x000fe80000100800 */
[----:B------:R-:W-:Y:S04]  /*5bb30*/  STL.64 [R1+0x10], R28 ;  /* 0x0000101c01007387 */ /* 0x000fe80000100a00 */
[----:B------:R4:W-:Y:S04]  /*5bb40*/  STL.64 [R1+0x18], R30 ;  /* 0x0000181e01007387 */ /* 0x0009e80000100a00 */
[----:B------:R-:W-:Y:S04]  /*5bb50*/  STL [R1+0x7b90], R251 ;  /* 0x007b90fb01007387 */ /* 0x000fe80000100800 */
[----:B------:R-:W-:Y:S04]  /*5bb60*/  STL.64 [R1], R20 ;  /* 0x0000001401007387 */ /* 0x000fe80000100a00 */
[----:B------:R-:W-:Y:S04]  /*5bb70*/  STL.64 [R1+0x8], R22 ;  /* 0x0000081601007387 */ /* 0x000fe80000100a00 */
[----:B------:R-:W-:Y:S04]  /*5bb80*/  STL [R1+0x7b9c], R246 ;  /* 0x007b9cf601007387 */ /* 0x000fe80000100800 */
[----:B------:R-:W-:Y:S04]  /*5bb90*/  STL [R1+0x7b98], R247 ;  /* 0x007b98f701007387 */ /* 0x000fe80000100800 */
[----:B------:R-:W-:Y:S04]  /*5bba0*/  STL [R1+0x7ba4], R234 ;  /* 0x007ba4ea01007387 */ /* 0x000fe80000100800 */
[----:B------:R-:W-:Y:S04]  /*5bbb0*/  STL [R1+0x7ba0], R235 ;  /* 0x007ba0eb01007387 */ /* 0x000fe80000100800 */
[----:B------:R-:W-:Y:S04]  /*5bbc0*/  STL [R1+0x7b20], R230 ;  /* 0x007b20e601007387 */ /* 0x000fe80000100800 */
[----:B------:R-:W-:Y:S04]  /*5bbd0*/  STL [R1+0x7b1c], R231 ;  /* 0x007b1ce701007387 */ /* 0x000fe80000100800 */
[----:B------:R-:W1:Y:S04]  /*5bbe0*/  LDSM.16.M88.4 R220, [R3+UR8+0x2400] ;  /* 0x0024000803dc783b */ /* 0x000e680008000200 */
        /* <DEDUP_REMOVED lines=21> */
[----:B------:R-:W1:Y:S01]  /*5bd40*/  LDSM.16.M88.4 R132, [R3+UR8+0x7c00] ;  /* 0x007c00080384783b */ /* 0x000e620008000200 */
[C---:B--2---:R-:W-:Y:S03]  /*5bd50*/  HMMA.1688.F32.TF32 R44, R236.reuse, R44, R48 ;  /* 0x0000002cec2c723c */ /* 0x044fe60000081030 */
[----:B------:R-:W2:Y:S04]  /*5bd60*/  LDSM.16.M88.4 R128, [R3+UR8+0x8000] ;  /* 0x008000080380783b */ /* 0x000ea80008000200 */
[----:B------:R-:W2:Y:S01]  /*5bd70*/  LDSM.16.M88.4 R124, [R3+UR8+0x8400] ;  /* 0x00840008037c783b */ /* 0x000ea20008000200 */
[C---:B---3--:R-:W-:Y:S03]  /*5bd80*/  HMMA.1688.F32.TF32 R40, R236.reuse, R36, R40 ;  /* 0x00000024ec28723c */ /* 0x048fe60000081028 */
[----:B------:R-:W3:Y:S04]  /*5bd90*/  LDSM.16.M88.4 R120, [R3+UR8+0x8800] ;  /* 0x008800080378783b */ /* 0x000ee80008000200 */
[----:B------:R-:W3:Y:S01]  /*5bda0*/  LDSM.16.M88.4 R116, [R3+UR8+0x8c00] ;  /* 0x008c00080374783b */ /* 0x000ee20008000200 */
[C---:B----4-:R-:W-:Y:S03]  /*5bdb0*/  HMMA.1688.F32.TF32 R28, R236.reuse, R28, R32 ;  /* 0x0000001cec1c723c */ /* 0x050fe60000081020 */
[----:B------:R-:W4:Y:S04]  /*5bdc0*/  LDSM.16.M88.4 R112, [R3+UR8+0x9000] ;  /* 0x009000080370783b */ /* 0x000f280008000200 */
[----:B------:R-:W4:Y:S01]  /*5bdd0*/  LDSM.16.M88.4 R108, [R3+UR8+0x9400] ;  /* 0x00940008036c783b */ /* 0x000f220008000200 */
[C---:B------:R-:W-:Y:S03]  /*5bde0*/  HMMA.1688.F32.TF32 R24, R236.reuse, R20, R24 ;  /* 0x00000014ec18723c */ /* 0x040fe60000081018 */
[----:B------:R-:W-:Y:S04]  /*5bdf0*/  STL.64 [R1+0x1f90], R44 ;  /* 0x001f902c01007387 */ /* 0x000fe80000100a00 */
[----:B------:R-:W-:Y:S01]  /*5be00*/  STL.64 [R1+0x1f98], R46 ;  /* 0x001f982e01007387 */ /* 0x000fe20000100a00 */
[C---:B------:R-:W-:Y:S03]  /*5be10*/  HMMA.1688.F32.TF32 R16, R236.reuse, R248, R16 ;  /* 0x000000f8ec10723c */ /* 0x040fe60000081010 */
[----:B------:R-:W-:Y:S04]  /*5be20*/  STL.64 [R1+0x1f80], R40 ;  /* 0x001f802801007387 */ /* 0x000fe80000100a00 */
[----:B------:R-:W-:Y:S01]  /*5be30*/  STL.64 [R1+0x1f88], R42 ;  /* 0x001f882a01007387 */ /* 0x000fe20000100a00 */
[C---:B------:R-:W-:Y:S03]  /*5be40*/  HMMA.1688.F32.TF32 R12, R236.reuse, R244, R12 ;  /* 0x000000f4ec0c723c */ /* 0x040fe6000008100c */
[----:B------:R1:W-:Y:S04]  /*5be50*/  STL [R1+0x8128], R2 ;  /* 0x0081280201007387 */ /* 0x0003e80000100800 */
[----:B------:R2:W-:Y:S01]  /*5be60*/  STL [R1+0x8124], R0 ;  /* 0x0081240001007387 */ /* 0x0005e20000100800 */
[----:B------:R-:W-:Y:S03]  /*5be70*/  HMMA.1688.F32.TF32 R8, R236, R232, R8 ;  /* 0x000000e8ec08723c */ /* 0x000fe60000081008 */
[----:B------:R-:W-:Y:S01]  /*5be80*/  STL.64 [R1+0x1f70], R28 ;  /* 0x001f701c01007387 */ /* 0x000fe20000100a00 */
[----:B-1----:R-:W-:-:S03]  /*5be90*/  IMAD.MOV.U32 R2, RZ, RZ, R20 ;  /* 0x000000ffff027224 */ /* 0x002fc600078e0014 */
[----:B------:R-:W-:Y:S01]  /*5bea0*/  STL.64 [R1+0x1f78], R30 ;  /* 0x001f781e01007387 */ /* 0x000fe20000100a00 */
[----:B------:R-:W-:Y:S01]  /*5beb0*/  HMMA.1688.F32.TF32 R4, R236, R228, R4 ;  /* 0x000000e4ec04723c */ /* 0x000fe20000081004 */
[----:B--2---:R-:W-:Y:S02]  /*5bec0*/  IMAD.MOV.U32 R0, RZ, RZ, R21 ;  /* 0x000000ffff007224 */ /* 0x004fe400078e0015 */
[----:B------:R-:W-:Y:S04]  /*5bed0*/  STL.64 [R1+0x1f60], R24 ;  /* 0x001f601801007387 */ /* 0x000fe80000100a00 */
[----:B------:R-:W-:Y:S01]  /*5bee0*/  STL.64 [R1+0x1f68], R26 ;  /* 0x001f681a01007387 */ /* 0x000fe20000100a00 */
[----:B------:R-:W-:-:S03]  /*5bef0*/  IMAD.MOV.U32 R234, RZ, RZ, R14 ;  /* 0x000000ffffea7224 */ /* 0x000fc600078e000e */
[----:B------:R1:W-:Y:S01]  /*5bf00*/  STL.64 [R1+0x1f50], R16 ;  /* 0x001f501001007387 */ /* 0x0003e20000100a00 */
[----:B------:R-:W-:-:S03]  /*5bf10*/  IMAD.MOV.U32 R235, RZ, RZ, R15 ;  /* 0x000000ffffeb7224 */ /* 0x000fc600078e000f */
[----:B------:R2:W-:Y:S01]  /*5bf20*/  STL.64 [R1+0x1f58], R18 ;  /* 0x001f581201007387 */ /* 0x0005e20000100a00 */
[----:B------:R-:W-:Y:S02]  /*5bf30*/  IMAD.MOV.U32 R250, RZ, RZ, R10 ;  /* 0x000000fffffa7224 */ /* 0x000fe400078e000a */
[----:B------:R-:W-:Y:S01]  /*5bf40*/  IMAD.MOV.U32 R251, RZ, RZ, R11 ;  /* 0x000000fffffb7224 */ /* 0x000fe200078e000b */
[----:B------:R3:W-:Y:S01]  /*5bf50*/  STL.64 [R1+0x1f40], R12 ;  /* 0x001f400c01007387 */ /* 0x0007e20000100a00 */
[----:B------:R-:W-:Y:S02]  /*5bf60*/  IMAD.MOV.U32 R246, RZ, RZ, R8 ;  /* 0x000000fffff67224 */ /* 0x000fe400078e0008 */
[----:B------:R-:W-:Y:S01]  /*5bf70*/  IMAD.MOV.U32 R247, RZ, RZ, R9 ;  /* 0x000000fffff77224 */ /* 0x000fe200078e0009 */
[----:B------:R-:W-:Y:S04]  /*5bf80*/  STL.64 [R1+0x8148], R250 ;  /* 0x008148fa01007387 */ /* 0x000fe80000100a00 */
[----:B------:R-:W-:Y:S04]  /*5bf90*/  STL.64 [R1+0x8140], R248 ;  /* 0x008140f801007387 */ /* 0x000fe80000100a00 */
[----:B------:R-:W-:Y:S04]  /*5bfa0*/  STL.64 [R1+0x8138], R246 ;  /* 0x008138f601007387 */ /* 0x000fe80000100a00 */
[----:B------:R-:W-:Y:S04]  /*5bfb0*/  STL.64 [R1+0x8130], R244 ;  /* 0x008130f401007387 */ /* 0x000fe80000100a00 */
[----:B------:R-:W-:Y:S04]  /*5bfc0*/  STL.64 [R1+0x8118], R234 ;  /* 0x008118ea01007387 */ /* 0x000fe80000100a00 */
[----:B------:R-:W-:Y:S04]  /*5bfd0*/  STL.64 [R1+0x8110], R232 ;  /* 0x008110e801007387 */ /* 0x000fe80000100a00 */
[----:B-1----:R-:W4:Y:S04]  /*5bfe0*/  LDL.LU.64 R16, [R1+0x20a0] ;  /* 0x0020a00001107983 */ /* 0x002f280000300a00 */
[----:B--2---:R-:W4:Y:S04]  /*5bff0*/  LDL.LU.64 R18, [R1+0x20a8] ;  /* 0x0020a80001127983 */ /* 0x004f280000300a00 */
[----:B------:R1:W-:Y:S04]  /*5c000*/  STL.64 [R1+0x1f20], R4 ;  /* 0x001f200401007387 */ /* 0x0003e80000100a00 */
[----:B------:R2:W-:Y:S04]  /*5c010*/  STL.64 [R1+0x1f28], R6 ;  /* 0x001f280601007387 */ /* 0x0005e80000100a00 */
[----:B---3--:R-:W3:Y:S04]  /*5c020*/  LDL.LU.64 R12, [R1+0x2090] ;  /* 0x00209000010c7983 */ /* 0x008ee80000300a00 */
[----:B------:R-:W3:Y:S04]  /*5c030*/  LDL.LU.64 R14, [R1+0x2098] ;  /* 0x00209800010e7983 */ /* 0x000ee80000300a00 */
[----:B------:R-:W3:Y:S04]  /*5c040*/  LDL.LU.64 R8, [R1+0x2080] ;  /* 0x0020800001087983 */ /* 0x000ee80000300a00 */
[----:B------:R-:W3:Y:S04]  /*5c050*/  LDL.LU.64 R10, [R1+0x2088] ;  /* 0x00208800010a7983 */ /* 0x000ee80000300a00 */
[----:B-1----:R-:W3:Y:S04]  /*5c060*/  LDL.LU.64 R4, [R1+0x2070] ;  /* 0x0020700001047983 */ /* 0x002ee80000300a00 */
[----:B--2---:R-:W2:Y:S04]  /*5c070*/  LDL.LU.64 R6, [R1+0x2078] ;  /* 0x0020780001067983 */ /* 0x004ea80000300a00 */
        /* <DEDUP_REMOVED lines=66> */
[C---:B----4-:R-:W-:Y:S03]  /*5c4a0*/  HMMA.1688.F32.TF32 R16, R236.reuse, R224, R16 ;  /* 0x000000e0ec10723c */ /* 0x050fe60000081010 */
[----:B------:R-:W4:Y:S04]  /*5c4b0*/  LDSM.16.M88.4 R64, [R3+UR8+0xc000] ;  /* 0x00c000080340783b */ /* 0x000f280008000200 */
[----:B------:R-:W-:Y:S04]  /*5c4c0*/  LDSM.16.M88.4 R40, [R3+UR8+0xd400] ;  /* 0x00d400080328783b */ /* 0x000fe80008000200 */
[----:B------:R-:W-:Y:S04]  /*5c4d0*/  LDSM.16.M88.4 R52, [R3+UR8+0xd800] ;  /* 0x00d800080334783b */ /* 0x000fe80008000200 */
[----:B------:R-:W-:Y:S01]  /*5c4e0*/  LDSM.16.M88.4 R60, [R3+UR8+0xe400] ;  /* 0x00e40008033c783b */ /* 0x000fe20008000200 */
[C---:B---3--:R-:W-:Y:S03]  /*5c4f0*/  HMMA.1688.F32.TF32 R12, R236.reuse, R220, R12 ;  /* 0x000000dcec0c723c */ /* 0x048fe6000008100c */
[----:B------:R-:W-:Y:S04]  /*5c500*/  LDSM.16.M88.4 R44, [R3+UR8+0xf000] ;  /* 0x00f00008032c783b */ /* 0x000fe80008000200 */
[----:B------:R-:W-:Y:S01]  /*5c510*/  LDSM.16.M88.4 R56, [R3+UR8+0xf400] ;  /* 0x00f400080338783b */ /* 0x000fe20008000200 */
[C---:B------:R-:W-:Y:S03]  /*5c520*/  HMMA.1688.F32.TF32 R8, R236.reuse, R216, R8 ;  /* 0x000000d8ec08723c */ /* 0x040fe60000081008 */
[----:B------:R3:W-:Y:S04]  /*5c530*/  STL.64 [R1+0x20d0], R16 ;  /* 0x0020d01001007387 */ /* 0x0007e80000100a00 */
[----:B------:R4:W-:Y:S01]  /*5c540*/  STL.64 [R1+0x20d8], R18 ;  /* 0x0020d81201007387 */ /* 0x0009e20000100a00 */
[----:B--2---:R-:W-:Y:S03]  /*5c550*/  HMMA.1688.F32.TF32 R4, R236, R212, R4 ;  /* 0x000000d4ec04723c */ /* 0x004fe60000081004 */
[----:B------:R-:W-:Y:S04]  /*5c560*/  LDSM.16.M88.4 R48, [R3+UR8+0xf800] ;  /* 0x00f800080330783b */ /* 0x000fe80008000200 */
[----:B------:R2:W-:Y:S01]  /*5c570*/  STL [R1+0x20c0], R12 ;  /* 0x0020c00c01007387 */ /* 0x0005e20000100800 */
[----:B-1----:R-:W-:-:S02]  /*5c580*/  IMAD.MOV.U32 R186, RZ, RZ, R13 ;  /* 0x000000ffffba7224 */ /* 0x002fc400078e000d */
[----:B------:R-:W-:Y:S01]  /*5c590*/  IMAD.MOV.U32 R190, RZ, RZ, R14 ;  /* 0x000000ffffbe7224 */ /* 0x000fe200078e000e */
[----:B---3--:R-:W3:Y:S01]  /*5c5a0*/  LDL.LU.64 R16, [R1+0x2060] ;  /* 0x0020600001107983 */ /* 0x008ee20000300a00 */
[----:B------:R-:W-:-:S03]  /*5c5b0*/  IMAD.MOV.U32 R191, RZ, RZ, R15 ;  /* 0x000000ffffbf7224 */ /* 0x000fc600078e000f */
[----:B----4-:R-:W3:Y:S01]  /*5c5c0*/  LDL.LU.64 R18, [R1+0x2068] ;  /* 0x0020680001127983 */ /* 0x010ee20000300a00 */
[----:B------:R-:W-:Y:S02]  /*5c5d0*/  IMAD.MOV.U32 R195, RZ, RZ, R11 ;  /* 0x000000ffffc37224 */ /* 0x000fe400078e000b */
[----:B------:R-:W-:Y:S01]  /*5c5e0*/  IMAD.MOV.U32 R231, RZ, RZ, R10 ;  /* 0x000000ffffe77224 */ /* 0x000fe200078e000a */
[----:B------:R-:W-:Y:S01]  /*5c5f0*/  STL [R1+0x7b44], R186 ;  /* 0x007b44ba01007387 */ /* 0x000fe20000100800 */
[----:B------:R-:W-:-:S03]  /*5c600*/  IMAD.MOV.U32 R194, RZ, RZ, R8 ;  /* 0x000000ffffc27224 */ /* 0x000fc600078e0008 */
[----:B------:R-:W-:Y:S01]  /*5c610*/  STL [R1+0x7b40], R190 ;  /* 0x007b40be01007387 */ /* 0x000fe20000100800 */
[----:B------:R-:W-:-:S03]  /*5c620*/  IMAD.MOV.U32 R230, RZ, RZ, R9 ;  /* 0x000000ffffe67224 */ /* 0x000fc600078e0009 */
[----:B------:R-:W-:Y:S04]  /*5c630*/  STL [R1+0x7b3c], R191 ;  /* 0x007b3cbf01007387 */ /* 0x000fe80000100800 */
[----:B--2---:R-:W2:Y:S04]  /*5c640*/  LDL.LU.64 R12, [R1+0xf90] ;  /* 0x000f9000010c7983 */ /* 0x004ea80000300a00 */
[----:B------:R-:W2:Y:S04]  /*5c650*/  LDL.LU.64 R14, [R1+0xf98] ;  /* 0x000f9800010e7983 */ /* 0x000ea80000300a00 */
[----:B------:R1:W-:Y:S04]  /*5c660*/  STL [R1+0x7b4c], R195 ;  /* 0x007b4cc301007387 */ /* 0x0003e80000100800 */
[----:B------:R-:W-:Y:S04]  /*5c670*/  STL [R1+0x7b48], R231 ;  /* 0x007b48e701007387 */ /* 0x000fe80000100800 */
[----:B------:R-:W-:Y:S04]  /*5c680*/  STL [R1+0x7b38], R194 ;  /* 0x007b38c201007387 */ /* 0x000fe80000100800 */
[----:B------:R-:W-:Y:S04]  /*5c690*/  STL [R1+0x7b34], R230 ;  /* 0x007b34e601007387 */ /* 0x000fe80000100800 */
[----:B------:R-:W4:Y:S04]  /*5c6a0*/  LDL.LU.64 R8, [R1+0xf80] ;  /* 0x000f800001087983 */ /* 0x000f280000300a00 */
[----:B------:R-:W4:Y:S01]  /*5c6b0*/  LDL.LU.64 R10, [R1+0xf88] ;  /* 0x000f8800010a7983 */ /* 0x000f220000300a00 */
[----:B------:R-:W-:-:S02]  /*5c6c0*/  IMAD.MOV.U32 R198, RZ, RZ, R4 ;  /* 0x000000ffffc67224 */ /* 0x000fc400078e0004 */
[----:B------:R-:W-:Y:S02]  /*5c6d0*/  IMAD.MOV.U32 R199, RZ, RZ, R5 ;  /* 0x000000ffffc77224 */ /* 0x000fe400078e0005 */
[----:B------:R-:W-:Y:S01]  /*5c6e0*/  IMAD.MOV.U32 R226, RZ, RZ, R6 ;  /* 0x000000ffffe27224 */ /* 0x000fe200078e0006 */
[----:B------:R-:W4:Y:S01]  /*5c6f0*/  LDL.LU.64 R4, [R1+0xf70] ;  /* 0x000f700001047983 */ /* 0x000f220000300a00 */
[----:B------:R-:W-:-:S03]  /*5c700*/  IMAD.MOV.U32 R227, RZ, RZ, R7 ;  /* 0x000000ffffe37224 */ /* 0x000fc600078e0007 */
[----:B------:R-:W4:Y:S04]  /*5c710*/  LDL.LU.64 R6, [R1+0xf78] ;  /* 0x000f780001067983 */ /* 0x000f280000300a00 */
[----:B------:R-:W-:Y:S04]  /*5c720*/  STL [R1+0x7b5c], R227 ;  /* 0x007b5ce301007387 */ /* 0x000fe80000100800 */
[----:B------:R-:W-:Y:S04]  /*5c730*/  STL [R1+0x7b58], R226 ;  /* 0x007b58e201007387 */ /* 0x000fe80000100800 */
[----:B------:R-:W-:Y:S04]  /*5c740*/  STL [R1+0x7b54], R199 ;  /* 0x007b54c701007387 */ /* 0x000fe80000100800 */
[----:B------:R1:W-:Y:S01]  /*5c750*/  STL [R1+0x7b50], R198 ;  /* 0x007b50c601007387 */ /* 0x0003e20000100800 */
[C---:B---3--:R-:W-:Y:S06]  /*5c760*/  HMMA.1688.F32.TF32 R16, R236.reuse, R208, R16 ;  /* 0x000000d0ec10723c */ /* 0x048fec0000081010 */
[----:B--2---:R-:W-:-:S15]  /*5c770*/  HMMA.1688.F32.TF32 R12, R236, R204, R12 ;  /* 0x000000ccec0c723c */ /* 0x004fde000008100c */
[----:B------:R-:W-:-:S03]  /*5c780*/  NOP ;  /* 0x0000000000007918 */ /* 0x000fc60000000000 */
[----:B------:R-:W-:Y:S02]  /*5c790*/  IMAD.MOV.U32 R211, RZ, RZ, R19 ;  /* 0x000000ffffd37224 */ /* 0x000fe400078e0013 */
[----:B------:R-:W-:Y:S02]  /*5c7a0*/  IMAD.MOV.U32 R210, RZ, RZ, R18 ;  /* 0x000000ffffd27224 */ /* 0x000fe400078e0012 */
[----:B------:R-:W-:Y:S01]  /*5c7b0*/  IMAD.MOV.U32 R215, RZ, RZ, R17 ;  /* 0x000000ffffd77224 */ /* 0x000fe200078e0011 */
[----:B----4-:R-:W-:Y:S01]  /*5c7c0*/  HMMA.1688.F32.TF32 R8, R236, R200, R8 ;  /* 0x000000c8ec08723c */ /* 0x010fe20000081008 */
[----:B------:R-:W-:Y:S01]  /*5c7d0*/  IMAD.MOV.U32 R214, RZ, RZ, R16 ;  /* 0x000000ffffd67224 */ /* 0x000fe200078e0010 */
[----:B------:R-:W-:Y:S01]  /*5c7e0*/  STL [R1+0x7b6c], R211 ;  /* 0x007b6cd301007387 */ /* 0x000fe20000100800 */
[----:B------:R-:W-:-:S03]  /*5c7f0*/  IMAD.MOV.U32 R218, RZ, RZ, R14 ;  /* 0x000000ffffda7224 */ /* 0x000fc600078e000e */
[----:B------:R-:W-:Y:S01]  /*5c800*/  HMMA.1688.F32.TF32 R4, R236, R196, R4 ;  /* 0x000000c4ec04723c */ /* 0x000fe20000081004 */
[----:B------:R-:W-:Y:S01]  /*5c810*/  STL [R1+0x7b68], R210 ;  /* 0x007b68d201007387 */ /* 0x000fe20000100800 */
[----:B------:R-:W-:Y:S02]  /*5c820*/  IMAD.MOV.U32 R219, RZ, RZ, R15 ;  /* 0x000000ffffdb7224 */ /* 0x000fe400078e000f */
[----:B------:R-:W-:Y:S01]  /*5c830*/  IMAD.MOV.U32 R206, RZ, RZ, R12 ;  /* 0x000000ffffce7224 */ /* 0x000fe200078e000c */
[----:B------:R-:W-:Y:S01]  /*5c840*/  STL [R1+0x7b64], R215 ;  /* 0x007b64d701007387 */ /* 0x000fe20000100800 */
[----:B------:R-:W-:-:S03]  /*5c850*/  IMAD.MOV.U32 R207, RZ, RZ, R13 ;  /* 0x000000ffffcf7224 */ /* 0x000fc600078e000d */
[----:B------:R-:W-:Y:S04]  /*5c860*/  STL [R1+0x7b60], R214 ;  /* 0x007b60d601007387 */ /* 0x000fe80000100800 */
[----:B------:R-:W2:Y:S05]  /*5c870*/  LDL.LU.64 R12, [R1+0xf60] ;  /* 0x000f6000010c7983 */ /* 0x000eaa0000300a00 */
[----:B-1----:R-:W-:Y:S01]  /*5c880*/  IMAD.MOV.U32 R195, RZ, RZ, R9 ;  /* 0x000000ffffc37224 */ /* 0x002fe200078e0009 */
[----:B------:R-:W2:Y:S01]  /*5c890*/  LDL.LU.64 R14, [R1+0xf68] ;  /* 0x000f6800010e7983 */ /* 0x000ea20000300a00 */
[----:B------:R-:W-:-:S03]  /*5c8a0*/  IMAD.MOV.U32 R198, RZ, RZ, R8 ;  /* 0x000000ffffc67224 */ /* 0x000fc600078e0008 */
[----:B------:R-:W-:Y:S04]  /*5c8b0*/  STL.64 [R1+0x8158], R218 ;  /* 0x008158da01007387 */ /* 0x000fe80000100a00 */
[----:B------:R-:W-:Y:S04]  /*5c8c0*/  STL.64 [R1+0x8150], R216 ;  /* 0x008150d801007387 */ /* 0x000fe80000100a00 */
[----:B------:R-:W-:Y:S04]  /*5c8d0*/  STL [R1+0x7cd8], R207 ;  /* 0x007cd8cf01007387 */ /* 0x000fe80000100800 */
[----:B------:R1:W-:Y:S04]  /*5c8e0*/  STL [R1+0x7b70], R206 ;  /* 0x007b70ce01007387 */ /* 0x0003e80000100800 */
[----:B------:R-:W3:Y:S01]  /*5c8f0*/  LDL.LU.64 R36, [R1+0xf50] ;  /* 0x000f500001247983 */ /* 0x000ee20000300a00 */
[----:B------:R-:W-:-:S03]  /*5c900*/  IMAD.MOV.U32 R231, RZ, RZ, R10 ;  /* 0x000000ffffe77224 */ /* 0x000fc600078e000a */
[----:B------:R-:W3:Y:S01]  /*5c910*/  LDL.LU.64 R38, [R1+0xf58] ;  /* 0x000f580001267983 */ /* 0x000ee20000300a00 */
[----:B------:R-:W-:-:S03]  /*5c920*/  IMAD.MOV.U32 R186, RZ, RZ, R11 ;  /* 0x000000ffffba7224 */ /* 0x000fc600078e000b */
[----:B------:R-:W-:Y:S04]  /*5c930*/  STL [R1+0x7ce0], R195 ;  /* 0x007ce0c301007387 */ /* 0x000fe80000100800 */
[----:B------:R-:W-:Y:S04]  /*5c940*/  STL [R1+0x7cdc], R198 ;  /* 0x007cdcc601007387 */ /* 0x000fe80000100800 */
[----:B------:R-:W4:Y:S04]  /*5c950*/  LDL.LU.64 R8, [R1+0xf40] ;  /* 0x000f400001087983 */ /* 0x000f280000300a00 */
[----:B------:R-:W4:Y:S01]  /*5c960*/  LDL.LU.64 R10, [R1+0xf48] ;  /* 0x000f4800010a7983 */ /* 0x000f220000300a00 */
[----:B------:R-:W-:-:S02]  /*5c970*/  IMAD.MOV.U32 R202, RZ, RZ, R4 ;  /* 0x000000ffffca7224 */ /* 0x000fc400078e0004 */
[----:B------:R-:W-:Y:S01]  /*5c980*/  IMAD.MOV.U32 R203, RZ, RZ, R5 ;  /* 0x000000ffffcb7224 */ /* 0x000fe200078e0005 */
[----:B------:R-:W3:Y:S01]  /*5c990*/  LDL.LU.64 R32, [R1+0xf30] ;  /* 0x000f300001207983 */ /* 0x000ee20000300a00 */
[----:B------:R-:W-:Y:S02]  /*5c9a0*/  IMAD.MOV.U32 R222, RZ, RZ, R6 ;  /* 0x000000ffffde7224 */ /* 0x000fe400078e0006 */
[----:B------:R-:W-:Y:S01]  /*5c9b0*/  IMAD.MOV.U32 R223, RZ, RZ, R7 ;  /* 0x000000ffffdf7224 */ /* 0x000fe200078e0007 */
[----:B------:R-:W3:Y:S04]  /*5c9c0*/  LDL.LU.64 R34, [R1+0xf38] ;  /* 0x000f380001227983 */ /* 0x000ee80000300a00 */
[----:B------:R-:W3:Y:S04]  /*5c9d0*/  LDL.LU.64 R4, [R1+0xf20] ;  /* 0x000f200001047983 */ /* 0x000ee80000300a00 */
[----:B------:R-:W3:Y:S04]  /*5c9e0*/  LDL.LU.64 R6, [R1+0xf28] ;  /* 0x000f280001067983 */ /* 0x000ee80000300a00 */
[----:B------:R-:W-:Y:S04]  /*5c9f0*/  STL.64 [R1+0x8168], R222 ;  /* 0x008168de01007387 */ /* 0x000fe80000100a00 */
[----:B------:R-:W-:Y:S04]  /*5ca00*/  STL.64 [R1+0x8160], R220 ;  /* 0x008160dc01007387 */ /* 0x000fe80000100a00 */
[----:B------:R-:W-:Y:S04]  /*5ca10*/  STL [R1+0x7ce8], R203 ;  /* 0x007ce8cb01007387 */ /* 0x000fe80000100800 */
[----:B------:R-:W-:Y:S04]  /*5ca20*/  STL [R1+0x7ce4], R202 ;  /* 0x007ce4ca01007387 */ /* 0x000fe80000100800 */
[----:B------:R-:W3:Y:S04]  /*5ca30*/  LDL.LU.64 R28, [R1+0xf10] ;  /* 0x000f1000011c7983 */ /* 0x000ee80000300a00 */
[----:B------:R-:W3:Y:S04]  /*5ca40*/  LDL.LU.64 R30, [R1+0xf18] ;  /* 0x000f1800011e7983 */ /* 0x000ee80000300a00 */
[----:B------:R-:W3:Y:S04]  /*5ca50*/  LDL.LU.64 R24, [R1+0xf00] ;  /* 0x000f000001187983 */ /* 0x000ee80000300a00 */
[----:B------:R-:W3:Y:S04]  /*5ca60*/  LDL.LU.64 R26, [R1+0xf08] ;  /* 0x000f0800011a7983 */ /* 0x000ee80000300a00 */
[----:B------:R-:W3:Y:S04]  /*5ca70*/  LDL.LU.64 R20, [R1+0xef0] ;  /* 0x000ef00001147983 */ /* 0x000ee80000300a00 */
[----:B------:R-:W3:Y:S04]  /*5ca80*/  LDL.LU.64 R22, [R1+0xef8] ;  /* 0x000ef80001167983 */ /* 0x000ee80000300a00 */
[----:B------:R-:W3:Y:S04]  /*5ca90*/  LDL.LU.64 R16, [R1+0xee0] ;  /* 0x000ee00001107983 */ /* 0x000ee80000300a00 */
[----:B------:R-:W3:Y:S01]  /*5caa0*/  LDL.LU.64 R18, [R1+0xee8] ;  /* 0x000ee80001127983 */ /* 0x000ee20000300a00 */
[C---:B--2---:R-:W-:Y:S06]  /*5cab0*/  HMMA.1688.F32.TF32 R12, R236.reuse, R192, R12 ;  /* 0x000000c0ec0c723c */ /* 0x044fec000008100c */
[C---:B----4-:R-:W-:Y:S06]  /*5cac0*/  HMMA.1688.F32.TF32 R8, R236.reuse, R184, R8 ;  /* 0x000000b8ec08723c */ /* 0x050fec0000081008 */
[C---:B---3--:R-:W-:Y:S06]  /*5cad0*/  HMMA.1688.F32.TF32 R32, R236.reuse, R180, R32 ;  /* 0x000000b4ec20723c */ /* 0x048fec0000081020 */
[----:B------:R-:W-:Y:S06]  /*5cae0*/  HMMA.1688.F32.TF32 R4, R236, R176, R4 ;  /* 0x000000b0ec04723c */ /* 0x000fec0000081004 */
[----:B------:R-:W-:-:S02]  /*5caf0*/  IMAD.MOV.U32 R190, RZ, RZ, R12 ;  /* 0x000000ffffbe7224 */ /* 0x000fc400078e000c */
[----:B------:R-:W-:Y:S02]  /*5cb00*/  IMAD.MOV.U32 R191, RZ, RZ, R13 ;  /* 0x000000ffffbf7224 */ /* 0x000fe400078e000d */
[----:B------:R-:W-:Y:S01]  /*5cb10*/  IMAD.MOV.U32 R194, RZ, RZ, R14 ;  /* 0x000000ffffc27224 */ /* 0x000fe200078e000e */
[----:B------:R-:W2:Y:S01]  /*5cb20*/  LDL.LU.64 R12, [R1+0xed0] ;  /* 0x000ed000010c7983 */ /* 0x000ea20000300a00 */
[----:B------:R-:W-:Y:S02]  /*5cb30*/  IMAD.MOV.U32 R230, RZ, RZ, R15 ;  /* 0x000000ffffe67224 */ /* 0x000fe400078e000f */
[----:B-1----:R-:W-:Y:S01]  /*5cb40*/  IMAD.MOV.U32 R206, RZ, RZ, R8 ;  /* 0x000000ffffce7224 */ /* 0x002fe200078e0008 */
[----:B------:R-:W2:Y:S01]  /*5cb50*/  LDL.LU.64 R14, [R1+0xed8] ;  /* 0x000ed800010e7983 */ /* 0x000ea20000300a00 */
[----:B------:R-:W-:Y:S02]  /*5cb60*/  IMAD.MOV.U32 R211, RZ, RZ, R9 ;  /* 0x000000ffffd37224 */ /* 0x000fe400078e0009 */
[----:B------:R-:W-:Y:S01]  /*5cb70*/  IMAD.MOV.U32 R210, RZ, RZ, R10 ;  /* 0x000000ffffd27224 */ /* 0x000fe200078e000a */
[----:B------:R-:W3:Y:S01]  /*5cb80*/  LDL.LU.64 R8, [R1+0xec0] ;  /* 0x000ec00001087983 */ /* 0x000ee20000300a00 */
[----:B------:R-:W-:-:S03]  /*5cb90*/  IMAD.MOV.U32 R215, RZ, RZ, R11 ;  /* 0x000000ffffd77224 */ /* 0x000fc600078e000b */
[----:B------:R-:W3:Y:S04]  /*5cba0*/  LDL.LU.64 R10, [R1+0xec8] ;  /* 0x000ec800010a7983 */ /* 0x000ee80000300a00 */
[----:B------:R-:W-:Y:S01]  /*5cbb0*/  STL [R1+0x2024], R33 ;  /* 0x0020242101007387 */ /* 0x000fe20000100800 */
[----:B------:R-:W-:-:S03]  /*5cbc0*/  IMAD.MOV.U32 R162, RZ, RZ, R6 ;  /* 0x000000ffffa27224 */ /* 0x000fc600078e0006 */
[----:B------:R-:W-:Y:S01]  /*5cbd0*/  STL.64 [R1+0x2028], R34 ;  /* 0x0020282201007387 */ /* 0x000fe20000100a00 */
[----:B------:R-:W-:-:S03]  /*5cbe0*/  IMAD.MOV.U32 R163, RZ, RZ, R7 ;  /* 0x000000ffffa37224 */ /* 0x000fc600078e0007 */
[----:B------:R1:W-:Y:S04]  /*5cbf0*/  STL.64 [R1+0x2010], R4 ;  /* 0x0020100401007387 */ /* 0x0003e80000100a00 */
[----:B-1----:R-:W4:Y:S04]  /*5cc00*/  LDL.LU.64 R4, [R1+0xeb0] ;  /* 0x000eb00001047983 */ /* 0x002f280000300a00 */
[----:B------:R-:W4:Y:S01]  /*5cc10*/  LDL.LU.64 R6, [R1+0xeb8] ;  /* 0x000eb80001067983 */ /* 0x000f220000300a00 */
[C---:B------:R-:W-:Y:S06]  /*5cc20*/  HMMA.1688.F32.TF32 R28, R236.reuse, R172, R28 ;  /* 0x000000acec1c723c */ /* 0x040fec000008101c */
[C---:B------:R-:W-:Y:S06]  /*5cc30*/  HMMA.1688.F32.TF32 R24, R236.reuse, R168, R24 ;  /* 0x000000a8ec18723c */ /* 0x040fec0000081018 */
[C---:B------:R-:W-:Y:S06]  /*5cc40*/  HMMA.1688.F32.TF32 R20, R236.reuse, R164, R20 ;  /* 0x000000a4ec14723c */ /* 0x040fec0000081014 */
[----:B------:R-:W-:Y:S01]  /*5cc50*/  HMMA.1688.F32.TF32 R16, R236, R160, R16 ;  /* 0x000000a0ec10723c */ /* 0x000fe20000081010 */
[----:B------:R-:W-:Y:S01]  /*5cc60*/  STL [R1+0x7aa8], R163 ;  /* 0x007aa8a301007387 */ /* 0x000fe20000100800 */
[----:B------:R-:W-:-:S03]  /*5cc70*/  IMAD.MOV.U32 R187, RZ, RZ, R32 ;  /* 0x000000ffffbb7224 */ /* 0x000fc600078e0020 */
[----:B------:R-:W-:Y:S04]  /*5cc80*/  STL [R1+0x7aa4], R162 ;  /* 0x007aa4a201007387 */ /* 0x000fe80000100800 */
[----:B------:R1:W-:Y:S04]  /*5cc90*/  STL.64 [R1+0x2000], R28 ;  /* 0x0020001c01007387 */ /* 0x0003e80000100a00 */
[----:B------:R1:W-:Y:S04]  /*5cca0*/  STL.64 [R1+0x2008], R30 ;  /* 0x0020081e01007387 */ /* 0x0003e80000100a00 */
[----:B------:R-:W4:Y:S04]  /*5ccb0*/  LDL.LU.64 R32, [R1+0xea0] ;  /* 0x000ea00001207983 */ /* 0x000f280000300a00 */
[----:B------:R1:W-:Y:S04]  /*5ccc0*/  STL.64 [R1+0x1ff0], R24 ;  /* 0x001ff01801007387 */ /* 0x0003e80000100a00 */
[----:B------:R1:W-:Y:S04]  /*5ccd0*/  STL.64 [R1+0x1ff8], R26 ;  /* 0x001ff81a01007387 */ /* 0x0003e80000100a00 */
[----:B------:R-:W4:Y:S04]  /*5cce0*/  LDL.LU.64 R34, [R1+0xea8] ;  /* 0x000ea80001227983 */ /* 0x000f280000300a00 */
[----:B------:R1:W-:Y:S04]  /*5ccf0*/  STL.64 [R1+0x1fe0], R20 ;  /* 0x001fe01401007387 */ /* 0x0003e80000100a00 */
[----:B------:R1:W-:Y:S04]  /*5cd00*/  STL.64 [R1+0x1fe8], R22 ;  /* 0x001fe81601007387 */ /* 0x0003e80000100a00 */
[----:B------:R1:W-:Y:S04]  /*5cd10*/  STL.64 [R1+0x1fd0], R16 ;  /* 0x001fd01001007387 */ /* 0x0003e80000100a00 */
[----:B------:R1:W-:Y:S04]  /*5cd20*/  STL.64 [R1+0x1fd8], R18 ;  /* 0x001fd81201007387 */ /* 0x0003e80000100a00 */
[----:B-1----:R-:W4:Y:S04]  /*5cd30*/  LDL.LU.64 R28, [R1+0xe90] ;  /* 0x000e9000011c7983 */ /* 0x002f280000300a00 */
[----:B------:R-:W4:Y:S04]  /*5cd40*/  LDL.LU.64 R30, [R1+0xe98] ;  /* 0x000e9800011e7983 */ /* 0x000f280000300a00 */
[----:B------:R-:W4:Y:S04]  /*5cd50*/  LDL.LU.64 R24, [R1+0xe80] ;  /* 0x000e800001187983 */ /* 0x000f280000300a00 */
[----:B------:R-:W4:Y:S04]  /*5cd60*/  LDL.LU.64 R26, [R1+0xe88] ;  /* 0x000e8800011a7983 */ /* 0x000f280000300a00 */
[----:B------:R-:W4:Y:S04]  /*5cd70*/  LDL.LU.64 R20, [R1+0xe70] ;  /* 0x000e700001147983 */ /* 0x000f280000300a00 */
[----:B------:R-:W4:Y:S04]  /*5cd80*/  LDL.LU.64 R22, [R1+0xe78] ;  /* 0x000e780001167983 */ /* 0x000f280000300a00 */
[----:B------:R-:W4:Y:S04]  /*5cd90*/  LDL.LU.64 R16, [R1+0xe60] ;  /* 0x000e600001107983 */ /* 0x000f280000300a00 */
[----:B------:R-:W4:Y:S01]  /*5cda0*/  LDL.LU.64 R18, [R1+0xe68] ;  /* 0x000e680001127983 */ /* 0x000f220000300a00 */
[C---:B--2---:R-:W-:Y:S06]  /*5cdb0*/  HMMA.1688.F32.TF32 R12, R236.reuse, R156, R12 ;  /* 0x0000009cec0c723c */ /* 0x044fec000008100c */
[C---:B---3--:R-:W-:Y:S06]  /*5cdc0*/  HMMA.1688.F32.TF32 R8, R236.reuse, R152, R8 ;  /* 0x00000098ec08723c */ /* 0x048fec0000081008 */
[----:B----4-:R-:W-:-:S12]  /*5cdd0*/  HMMA.1688.F32.TF32 R4, R236, R148, R4 ;  /* 0x00000094ec04723c */ /* 0x010fd80000081004 */
[----:B------:R-:W-:Y:S02]  /*5cde0*/  IMAD.MOV.U32 R163, RZ, RZ, R12 ;  /* 0x000000ffffa37224 */ /* 0x000fe400078e000c */
[----:B------:R-:W-:Y:S02]  /*5cdf0*/  IMAD.MOV.U32 R162, RZ, RZ, R13 ;  /* 0x000000ffffa27224 */ /* 0x000fe400078e000d */
[----:B------:R-:W-:Y:S01]  /*5ce00*/  IMAD.MOV.U32 R182, RZ, RZ, R14 ;  /* 0x000000ffffb67224 */ /* 0x000fe200078e000e */
[----:B------:R-:W2:Y:S01]  /*5ce10*/  LDL.LU.64 R12, [R1+0xe50] ;  /* 0x000e5000010c7983 */ /* 0x000ea20000300a00 */
[----:B------:R-:W-:Y:S02]  /*5ce20*/  IMAD.MOV.U32 R183, RZ, RZ, R15 ;  /* 0x000000ffffb77224 */ /* 0x000fe400078e000f */
[----:B------:R-:W-:Y:S01]  /*5ce30*/  IMAD.MOV.U32 R166, RZ, RZ, R8 ;  /* 0x000000ffffa67224 */ /* 0x000fe200078e0008 */
[----:B------:R-:W2:Y:S01]  /*5ce40*/  LDL.LU.64 R14, [R1+0xe58] ;  /* 0x000e5800010e7983 */ /* 0x000ea20000300a00 */
[----:B------:R-:W-:-:S02]  /*5ce50*/  IMAD.MOV.U32 R167, RZ, RZ, R9 ;  /* 0x000000ffffa77224 */ /* 0x000fc400078e0009 */
[----:B------:R-:W-:Y:S01]  /*5ce60*/  IMAD.MOV.U32 R178, RZ, RZ, R10 ;  /* 0x000000ffffb27224 */ /* 0x000fe200078e000a */
[----:B------:R-:W3:Y:S01]  /*5ce70*/  LDL.LU.64 R8, [R1+0xe40] ;  /* 0x000e400001087983 */ /* 0x000ee20000300a00 */
[----:B------:R-:W-:-:S03]  /*5ce80*/  IMAD.MOV.U32 R179, RZ, RZ, R11 ;  /* 0x000000ffffb37224 */ /* 0x000fc600078e000b */
[----:B------:R-:W3:Y:S01]  /*5ce90*/  LDL.LU.64 R10, [R1+0xe48] ;  /* 0x000e4800010a7983 */ /* 0x000ee20000300a00 */
[----:B------:R-:W-:Y:S02]  /*5cea0*/  IMAD.MOV.U32 R174, RZ, RZ, R4 ;  /* 0x000000ffffae7224 */ /* 0x000fe400078e0004 */
[----:B------:R-:W-:Y:S02]  /*5ceb0*/  IMAD.MOV.U32 R175, RZ, RZ, R5 ;  /* 0x000000ffffaf7224 */ /* 0x000fe400078e0005 */
[----:B------:R-:W-:Y:S01]  /*5cec0*/  IMAD.MOV.U32 R170, RZ, RZ, R6 ;  /* 0x000000ffffaa7224 */ /* 0x000fe200078e0006 */
[----:B------:R-:W4:Y:S01]  /*5ced0*/  LDL.LU.64 R4, [R1+0xe30] ;  /* 0x000e300001047983 */ /* 0x000f220000300a00 */
[----:B------:R-:W-:-:S03]  /*5cee0*/  IMAD.MOV.U32 R171, RZ, RZ, R7 ;  /* 0x000000ffffab7224 */ /* 0x000fc600078e0007 */
[----:B------:R-:W4:Y:S01]  /*5cef0*/  LDL.LU.64 R6, [R1+0xe38] ;  /* 0x000e380001067983 */ /* 0x000f220000300a00 */
[C---:B------:R-:W-:Y:S06]  /*5cf00*/  HMMA.1688.F32.TF32 R28, R236.reuse, R140, R28 ;  /* 0x0000008cec1c723c */ /* 0x040fec000008101c */
[C---:B------:R-:W-:Y:S06]  /*5cf10*/  HMMA.1688.F32.TF32 R24, R236.reuse, R136, R24 ;  /* 0x00000088ec18723c */ /* 0x040fec0000081018 */
[C---:B------:R-:W-:Y:S11]  /*5cf20*/  HMMA.1688.F32.TF32 R16, R236.reuse, R128, R16 ;  /* 0x00000080ec10723c */ /* 0x040ff60000081010 */
[----:B------:R-:W-:Y:S06]  /*5cf30*/  STL.64 [R1+0x1f08], R30 ;  /* 0x001f081e01007387 */ /* 0x000fec0000100a00 */
[----:B------:R-:W-:Y:S04]  /*5cf40*/  STL.64 [R1+0x1ef0], R24 ;  /* 0x001ef01801007387 */ /* 0x000fe80000100a00 */
[----:B------:R-:W-:Y:S01]  /*5cf50*/  STL.64 [R1+0x1ef8], R26 ;  /* 0x001ef81a01007387 */ /* 0x000fe20000100a00 */
[C---:B---3--:R-:W-:Y:S06]  /*5cf60*/  HMMA.1688.F32.TF32 R8, R236.reuse, R120, R8 ;  /* 0x00000078ec08723c */ /* 0x048fec0000081008 */
[C---:B----4-:R-:W-:Y:S01]  /*5cf70*/  HMMA.1688.F32.TF32 R4, R236.reuse, R116, R4 ;  /* 0x00000074ec04723c */ /* 0x050fe20000081004 */
[----:B------:R-:W-:Y:S05]  /*5cf80*/  STL.64 [R1+0x1ed0], R16 ;  /* 0x001ed01001007387 */ /* 0x000fea0000100a00 */
[C---:B------:R-:W-:Y:S06]  /*5cf90*/  HMMA.1688.F32.TF32 R36, R236.reuse, R188, R36 ;  /* 0x000000bcec24723c */ /* 0x040fec0000081024 */
[----:B------:R-:W-:Y:S05]  /*5cfa0*/  HMMA.1688.F32.TF32 R32, R236, R144, R32 ;  /* 0x00000090ec20723c */ /* 0x000fea0000081020 */
[----:B------:R-:W-:Y:S04]  /*5cfb0*/  STL.64 [R1+0x1eb0], R8 ;  /* 0x001eb00801007387 */ /* 0x000fe80000100a00 */
[----:B------:R-:W3:Y:S04]  /*5cfc0*/  LDL.LU.64 R220, [R1+0x2370] ;  /* 0x0023700001dc7983 */ /* 0x000ee80000300a00 */
[----:B------:R-:W3:Y:S04]  /*5cfd0*/  LDL.LU.64 R222, [R1+0x2378] ;  /* 0x0023780001de7983 */ /* 0x000ee80000300a00 */
[----:B------:R-:W-:Y:S04]  /*5cfe0*/  STL.64 [R1+0x1ea0], R4 ;  /* 0x001ea00401007387 */ /* 0x000fe80000100a00 */
[----:B------:R-:W-:Y:S04]  /*5cff0*/  STL.64 [R1+0x1ea8], R6 ;  /* 0x001ea80601007387 */ /* 0x000fe80000100a00 */
[----:B------:R-:W4:Y:S04]  /*5d000*/  LDL.LU.64 R232, [R1+0x2360] ;  /* 0x0023600001e87983 */ /* 0x000f280000300a00 */
[----:B------:R-:W4:Y:S01]  /*5d010*/  LDL.LU.64 R234, [R1+0x2368] ;  /* 0x0023680001ea7983 */ /* 0x000f220000300a00 */
[----:B------:R-:W-:-:S02]  /*5d020*/  IMAD.MOV.U32 R214, RZ, RZ, R36 ;  /* 0x000000ffffd67224 */ /* 0x000fc400078e0024 */
[----:B------:R-:W-:Y:S01]  /*5d030*/  IMAD.MOV.U32 R227, RZ, RZ, R37 ;  /* 0x000000ffffe37224 */ /* 0x000fe200078e0025 */
[----:B------:R-:W-:Y:S01]  /*5d040*/  HMMA.1688.F32.TF32 R20, R236, R132, R20 ;  /* 0x00000084ec14723c */ /* 0x000fe20000081014 */
[----:B------:R-:W-:Y:S01]  /*5d050*/  IMAD.MOV.U32 R226, RZ, RZ, R38 ;  /* 0x000000ffffe27224 */ /* 0x000fe200078e0026 */
[----:B------:R-:W2:Y:S01]  /*5d060*/  LDL.LU.64 R216, [R1+0x2350] ;  /* 0x0023500001d87983 */ /* 0x000ea20000300a00 */
[----:B------:R-:W-:Y:S02]  /*5d070*/  IMAD.MOV.U32 R199, RZ, RZ, R39 ;  /* 0x000000ffffc77224 */ /* 0x000fe400078e0027 */
[----:B------:R-:W-:Y:S01]  /*5d080*/  IMAD.MOV.U32 R146, RZ, RZ, R18 ;  /* 0x000000ffff927224 */ /* 0x000fe200078e0012 */
[----:B------:R-:W1:Y:S01]  /*5d090*/  LDSM.16.M88.4 R36, [R3+UR8+0xc400] ;  /* 0x00c400080324783b */ /* 0x000e620008000200 */
[----:B------:R-:W-:Y:S02]  /*5d0a0*/  IMAD.MOV.U32 R147, RZ, RZ, R19 ;  /* 0x000000ffff937224 */ /* 0x000fe400078e0013 */
[----:B------:R-:W-:Y:S01]  /*5d0b0*/  IMAD.MOV.U32 R158, RZ, RZ, R32 ;  /* 0x000000ffff9e7224 */ /* 0x000fe200078e0020 */
[----:B------:R-:W1:Y:S01]  /*5d0c0*/  LDSM.16.M88.4 R16, [R3+UR8+0xc800] ;  /* 0x00c800080310783b */ /* 0x000e620008000200 */
[----:B------:R-:W-:-:S02]  /*5d0d0*/  IMAD.MOV.U32 R159, RZ, RZ, R33 ;  /* 0x000000ffff9f7224 */ /* 0x000fc400078e0021 */
[----:B------:R-:W-:Y:S01]  /*5d0e0*/  IMAD.MOV.U32 R154, RZ, RZ, R34 ;  /* 0x000000ffff9a7224 */ /* 0x000fe200078e0022 */
[----:B------:R-:W2:Y:S01]  /*5d0f0*/  LDL.LU.64 R218, [R1+0x2358] ;  /* 0x0023580001da7983 */ /* 0x000ea20000300a00 */
[----:B------:R-:W-:Y:S02]  /*5d100*/  IMAD.MOV.U32 R155, RZ, RZ, R35 ;  /* 0x000000ffff9b7224 */ /* 0x000fe400078e0023 */
[----:B------:R-:W-:Y:S01]  /*5d110*/  IMAD.MOV.U32 R126, RZ, RZ, R10 ;  /* 0x000000ffff7e7224 */ /* 0x000fe200078e000a */
[----:B------:R-:W1:Y:S01]  /*5d120*/  LDSM.16.M88.4 R32, [R3+UR8+0xcc00] ;  /* 0x00cc00080320783b */ /* 0x000e620008000200 */
[----:B------:R-:W-:-:S03]  /*5d130*/  IMAD.MOV.U32 R127, RZ, RZ, R11 ;  /* 0x000000ffff7f7224 */ /* 0x000fc600078e000b */
[----:B------:R-:W1:Y:S01]  /*5d140*/  LDSM.16.M88.4 R8, [R3+UR8+0xd000] ;  /* 0x00d000080308783b */ /* 0x000e620008000200 */
[----:B------:R-:W-:Y:S02]  /*5d150*/  IMAD.MOV.U32 R150, RZ, RZ, R28 ;  /* 0x000000ffff967224 */ /* 0x000fe400078e001c */
[----:B------:R-:W-:Y:S01]  /*5d160*/  IMAD.MOV.U32 R151, RZ, RZ, R29 ;  /* 0x000000ffff977224 */ /* 0x000fe200078e001d */
[----:B------:R-:W-:Y:S04]  /*5d170*/  LDSM.16.M88.4 R4, [R3+UR8+0xe800] ;  /* 0x00e800080304783b */ /* 0x000fe80008000200 */
[----:B------:R-:W1:Y:S04]  /*5d180*/  LDSM.16.M88.4 R28, [R3+UR8+0xdc00] ;  /* 0x00dc0008031c783b */ /* 0x000e680008000200 */
[----:B------:R-:W-:Y:S04]  /*5d190*/  STL [R1+0x79f8], R114 ;  /* 0x0079f87201007387 */ /* 0x000fe80000100800 */
[----:B------:R-:W-:Y:S04]  /*5d1a0*/  STL [R1+0x79f4], R115 ;  /* 0x0079f47301007387 */ /* 0x000fe80000100800 */
[----:B------:R-:W-:Y:S04]  /*5d1b0*/  STL [R1+0x7a10], R110 ;  /* 0x007a106e01007387 */ /* 0x000fe80000100800 */
[----:B------:R-:W-:Y:S04]  /*5d1c0*/  STL [R1+0x7a0c], R111 ;  /* 0x007a0c6f01007387 */ /* 0x000fe80000100800 */
[----:B------:R-:W-:Y:S04]  /*5d1d0*/  STL [R1+0x7a18], R106 ;  /* 0x007a186a01007387 */ /* 0x000fe80000100800 */
[----:B------:R-:W1:Y:S04]  /*5d1e0*/  LDSM.16.M88.4 R24, [R3+UR8+0xec00] ;  /* 0x00ec00080318783b */ /* 0x000e680008000200 */
[----:B------:R-:W-:Y:S04]  /*5d1f0*/  STL [R1+0x7a14], R107 ;  /* 0x007a146b01007387 */ /* 0x000fe80000100800 */
[----:B------:R-:W-:Y:S04]  /*5d200*/  STL [R1+0x7a20], R102 ;  /* 0x007a206601007387 */ /* 0x000fe80000100800 */
[----:B------:R-:W-:Y:S01]  /*5d210*/  STL [R1+0x7a1c], R103 ;  /* 0x007a1c6701007387 */ /* 0x000fe20000100800 */
[----:B------:R-:W-:-:S03]  /*5d220*/  IMAD.MOV.U32 R130, RZ, RZ, R20 ;  /* 0x000000ffff827224 */ /* 0x000fc600078e0014 */
[----:B------:R-:W-:Y:S01]  /*5d230*/  STL [R1+0x7a28], R98 ;  /* 0x007a286201007387 */ /* 0x000fe20000100800 */
[----:B------:R-:W-:-:S03]  /*5d240*/  IMAD.MOV.U32 R138, RZ, RZ, R21 ;  /* 0x000000ffff8a7224 */ /* 0x000fc600078e0015 */
[----:B------:R-:W-:Y:S01]  /*5d250*/  STL [R1+0x7a24], R99 ;  /* 0x007a246301007387 */ /* 0x000fe20000100800 */
[----:B------:R-:W-:Y:S02]  /*5d260*/  IMAD.MOV.U32 R142, RZ, RZ, R22 ;  /* 0x000000ffff8e7224 */ /* 0x000fe400078e0016 */
[----:B------:R-:W-:Y:S01]  /*5d270*/  IMAD.MOV.U32 R143, RZ, RZ, R23 ;  /* 0x000000ffff8f7224 */ /* 0x000fe200078e0017 */
[----:B------:R-:W-:Y:S04]  /*5d280*/  STL [R1+0x794c], R94 ;  /* 0x00794c5e01007387 */ /* 0x000fe80000100800 */
[----:B------:R-:W-:Y:S04]  /*5d290*/  STL [R1+0x7948], R95 ;  /* 0x0079485f01007387 */ /* 0x000fe80000100800 */
[----:B------:R-:W-:Y:S04]  /*5d2a0*/  STL [R1+0x7944], R90 ;  /* 0x0079445a01007387 */ /* 0x000fe80000100800 */
[----:B------:R-:W1:Y:S04]  /*5d2b0*/  LDSM.16.M88.4 R20, [R3+UR8+0xfc00] ;  /* 0x00fc00080314783b */ /* 0x000e680008000200 */
        /* <DEDUP_REMOVED lines=13> */
[----:B-1----:R-:W-:Y:S04]  /*5d390*/  STL [R1+0x7978], R38 ;  /* 0x0079782601007387 */ /* 0x002fe80000100800 */
        /* <DEDUP_REMOVED lines=28> */
[C---:B---3--:R-:W-:Y:S03]  /*5d560*/  HMMA.1688.F32.TF32 R244, R236.reuse, R112, R220 ;  /* 0x00000070ecf4723c */ /* 0x048fe600000810dc */
[----:B------:R-:W3:Y:S04]  /*5d570*/  LDL.LU.64 R220, [R1+0x1e60] ;  /* 0x001e600001dc7983 */ /* 0x000ee80000300a00 */
[----:B------:R-:W3:Y:S01]  /*5d580*/  LDL.LU.64 R222, [R1+0x1e68] ;  /* 0x001e680001de7983 */ /* 0x000ee20000300a00 */
[----:B----4-:R-:W-:-:S15]  /*5d590*/  HMMA.1688.F32.TF32 R232, R236, R108, R232 ;  /* 0x0000006cece8723c */ /* 0x010fde00000810e8 */
[----:B------:R-:W-:Y:S04]  /*5d5a0*/  STL.64 [R1+0x1e90], R244 ;  /* 0x001e90f401007387 */ /* 0x000fe80000100a00 */
[----:B------:R-:W-:Y:S04]  /*5d5b0*/  STL.64 [R1+0x1e98], R246 ;  /* 0x001e98f601007387 */ /* 0x000fe80000100a00 */
[----:B------:R1:W-:Y:S01]  /*5d5c0*/  STL.64 [R1+0x1e80], R232 ;  /* 0x001e80e801007387 */ /* 0x0003e20000100a00 */
[----:B------:R-:W-:Y:S02]  /*5d5d0*/  IMAD.MOV.U32 R98, RZ, RZ, R234 ;  /* 0x000000ffff627224 */ /* 0x000fe400078e00ea */
[----:B------:R-:W-:Y:S01]  /*5d5e0*/  IMAD.MOV.U32 R99, RZ, RZ, R235 ;  /* 0x000000ffff637224 */ /* 0x000fe200078e00eb */
[----:B-1----:R-:W4:Y:S04]  /*5d5f0*/  LDL.LU.64 R232, [R1+0x1e50] ;  /* 0x001e500001e87983 */ /* 0x002f280000300a00 */
[----:B------:R-:W4:Y:S01]  /*5d600*/  LDL.LU.64 R234, [R1+0x1e58] ;  /* 0x001e580001ea7983 */ /* 0x000f220000300a00 */
[----:B--2---:R-:W-:-:S15]  /*5d610*/  HMMA.1688.F32.TF32 R216, R236, R104, R216 ;  /* 0x00000068ecd8723c */ /* 0x004fde00000810d8 */
[----:B------:R-:W-:-:S09]  /*5d620*/  NOP ;  /* 0x0000000000007918 */ /* 0x000fd20000000000 */
[----:B------:R-:W-:Y:S02]  /*5d630*/  IMAD.MOV.U32 R102, RZ, RZ, R216 ;  /* 0x000000ffff667224 */ /* 0x000fe400078e00d8 */
[----:B------:R-:W-:Y:S02]  /*5d640*/  IMAD.MOV.U32 R103, RZ, RZ, R217 ;  /* 0x000000ffff677224 */ /* 0x000fe400078e00d9 */
[----:B------:R-:W-:Y:S01]  /*5d650*/  IMAD.MOV.U32 R106, RZ, RZ, R218 ;  /* 0x000000ffff6a7224 */ /* 0x000fe200078e00da */
[----:B------:R-:W2:Y:S01]  /*5d660*/  LDL.LU.64 R216, [R1+0x1e40] ;  /* 0x001e400001d87983 */ /* 0x000ea20000300a00 */
[----:B------:R-:W-:-:S03]  /*5d670*/  IMAD.MOV.U32 R107, RZ, RZ, R219 ;  /* 0x000000ffff6b7224 */ /* 0x000fc600078e00db */
[----:B------:R-:W2:Y:S04]  /*5d680*/  LDL.LU.64 R218, [R1+0x1e48] ;  /* 0x001e480001da7983 */ /* 0x000ea80000300a00 */
[----:B------:R-:W2:Y:S04]  /*5d690*/  LDL.LU.64 R248, [R1+0x1e30] ;  /* 0x001e300001f87983 */ /* 0x000ea80000300a00 */
[----:B------:R-:W2:Y:S04]  /*5d6a0*/  LDL.LU.64 R250, [R1+0x1e38] ;  /* 0x001e380001fa7983 */ /* 0x000ea80000300a00 */
[----:B------:R-:W2:Y:S04]  /*5d6b0*/  LDL.LU.64 R244, [R1+0x1e20] ;  /* 0x001e200001f47983 */ /* 0x000ea80000300a00 */
[----:B------:R-:W2:Y:S01]  /*5d6c0*/  LDL.LU.64 R246, [R1+0x1e28] ;  /* 0x001e280001f67983 */ /* 0x000ea20000300a00 */
[----:B---3--:R-:W-:-:S15]  /*5d6d0*/  HMMA.1688.F32.TF32 R220, R236, R100, R220 ;  /* 0x00000064ecdc723c */ /* 0x008fde00000810dc */
[----:B------:R-:W-:-:S09]  /*5d6e0*/  NOP ;  /* 0x0000000000007918 */ /* 0x000fd20000000000 */
[----:B------:R-:W-:Y:S02]  /*5d6f0*/  IMAD.MOV.U32 R122, RZ, RZ, R222 ;  /* 0x000000ffff7a7224 */ /* 0x000fe400078e00de */
[----:B------:R-:W-:Y:S01]  /*5d700*/  IMAD.MOV.U32 R123, RZ, RZ, R223 ;  /* 0x000000ffff7b7224 */ /* 0x000fe200078e00df */
[----:B----4-:R-:W-:Y:S01]  /*5d710*/  HMMA.1688.F32.TF32 R232, R236, R96, R232 ;  /* 0x00000060ece8723c */ /* 0x010fe200000810e8 */
[----:B------:R-:W-:Y:S01]  /*5d720*/  IMAD.MOV.U32 R110, RZ, RZ, R220 ;  /* 0x000000ffff6e7224 */ /* 0x000fe200078e00dc */
[----:B------:R-:W3:Y:S01]  /*5d730*/  LDL.LU.64 R222, [R1+0x8168] ;  /* 0x0081680001de7983 */ /* 0x000ee20000300a00 */
[----:B------:R-:W-:-:S03]  /*5d740*/  IMAD.MOV.U32 R111, RZ, RZ, R221 ;  /* 0x000000ffff6f7224 */ /* 0x000fc600078e00dd */
[----:B------:R-:W4:-:S15]  /*5d750*/  LDL.LU.64 R220, [R1+0x8160] ;  /* 0x0081600001dc7983 */ /* 0x000f1e0000300a00 */
[----:B------:R-:W-:-:S03]  /*5d760*/  NOP ;  /* 0x0000000000007918 */ /* 0x000fc60000000000 */
[----:B------:R-:W-:Y:S02]  /*5d770*/  IMAD.MOV.U32 R118, RZ, RZ, R232 ;  /* 0x000000ffff767224 */ /* 0x000fe400078e00e8 */
[----:B------:R-:W-:Y:S02]  /*5d780*/  IMAD.MOV.U32 R119, RZ, RZ, R233 ;  /* 0x000000ffff777224 */ /* 0x000fe400078e00e9 */
[----:B------:R-:W-:Y:S01]  /*5d790*/  IMAD.MOV.U32 R114, RZ, RZ, R234 ;  /* 0x000000ffff727224 */ /* 0x000fe200078e00ea */
[----:B------:R-:W3:Y:S01]  /*5d7a0*/  LDL.LU.64 R232, [R1+0x1e10] ;  /* 0x001e100001e87983 */ /* 0x000ee20000300a00 */
[----:B------:R-:W-:-:S03]  /*5d7b0*/  IMAD.MOV.U32 R115, RZ, RZ, R235 ;  /* 0x000000ffff737224 */ /* 0x000fc600078e00eb */
[----:B------:R-:W3:Y:S01]  /*5d7c0*/  LDL.LU.64 R234, [R1+0x1e18] ;  /* 0x001e180001ea7983 */ /* 0x000ee20000300a00 */
[C---:B--2---:R-:W-:Y:S06]  /*5d7d0*/  HMMA.1688.F32.TF32 R216, R236.reuse, R92, R216 ;  /* 0x0000005cecd8723c */ /* 0x044fec00000810d8 */
[C---:B------:R-:W-:Y:S06]  /*5d7e0*/  HMMA.1688.F32.TF32 R248, R236.reuse, R88, R248 ;  /* 0x00000058ecf8723c */ /* 0x040fec00000810f8 */
[----:B------:R-:W-:Y:S11]  /*5d7f0*/  HMMA.1688.F32.TF32 R244, R236, R84, R244 ;  /* 0x00000054ecf4723c */ /* 0x000ff600000810f4 */
[----:B------:R-:W-:Y:S04]  /*5d800*/  STL.64 [R1+0x1e40], R216 ;  /* 0x001e40d801007387 */ /* 0x000fe80000100a00 */
[----:B------:R1:W-:Y:S04]  /*5d810*/  STL.64 [R1+0x1e48], R218 ;  /* 0x001e48da01007387 */ /* 0x0003e80000100a00 */
[----:B-1----:R-:W2:Y:S05]  /*5d820*/  LDL.LU.64 R218, [R1+0x8158] ;  /* 0x0081580001da7983 */ /* 0x002eaa0000300a00 */
[----:B------:R-:W-:Y:S01]  /*5d830*/  IMAD.MOV.U32 R10, RZ, RZ, R244 ;  /* 0x000000ffff0a7224 */ /* 0x000fe200078e00f4 */
[----:B------:R-:W2:Y:S01]  /*5d840*/  LDL.LU.64 R216, [R1+0x8150] ;  /* 0x0081500001d87983 */ /* 0x000ea20000300a00 */
[----:B------:R-:W-:-:S02]  /*5d850*/  IMAD.MOV.U32 R11, RZ, RZ, R245 ;  /* 0x000000ffff0b7224 */ /* 0x000fc400078e00f5 */
[----:B------:R-:W-:Y:S01]  /*5d860*/  IMAD.MOV.U32 R35, RZ, RZ, R247 ;  /* 0x000000ffff237224 */ /* 0x000fe200078e00f7 */
[----:B------:R1:W-:Y:S01]  /*5d870*/  STL.64 [R1+0x1e30], R248 ;  /* 0x001e30f801007387 */ /* 0x0003e20000100a00 */
[----:B------:R-:W-:-:S03]  /*5d880*/  IMAD.MOV.U32 R34, RZ, RZ, R246 ;  /* 0x000000ffff227224 */ /* 0x000fc600078e00f6 */
[----:B------:R1:W-:Y:S04]  /*5d890*/  STL.64 [R1+0x1e38], R250 ;  /* 0x001e38fa01007387 */ /* 0x0003e80000100a00 */
[----:B------:R-:W4:Y:S04]  /*5d8a0*/  LDL.LU.64 R244, [R1+0x1e00] ;  /* 0x001e000001f47983 */ /* 0x000f280000300a00 */
[----:B------:R-:W4:Y:S04]  /*5d8b0*/  LDL.LU.64 R246, [R1+0x1e08] ;  /* 0x001e080001f67983 */ /* 0x000f280000300a00 */
[----:B------:R2:W-:Y:S04]  /*5d8c0*/  STL [R1+0x79b0], R35 ;  /* 0x0079b02301007387 */ /* 0x0005e80000100800 */
[----:B------:R2:W-:Y:S04]  /*5d8d0*/  STL [R1+0x79ac], R34 ;  /* 0x0079ac2201007387 */ /* 0x0005e80000100800 */
[----:B------:R2:W-:Y:S04]  /*5d8e0*/  STL [R1+0x79a8], R11 ;  /* 0x0079a80b01007387 */ /* 0x0005e80000100800 */
[----:B------:R2:W-:Y:S01]  /*5d8f0*/  STL [R1+0x79a4], R10 ;  /* 0x0079a40a01007387 */ /* 0x0005e20000100800 */
[----:B---3--:R-:W-:-:S15]  /*5d900*/  HMMA.1688.F32.TF32 R232, R236, R80, R232 ;  /* 0x00000050ece8723c */ /* 0x008fde00000810e8 */
[----:B------:R-:W-:-:S09]  /*5d910*/  NOP ;  /* 0x0000000000007918 */ /* 0x000fd20000000000 */
[----:B------:R-:W-:Y:S02]  /*5d920*/  IMAD.MOV.U32 R66, RZ, RZ, R232 ;  /* 0x000000ffff427224 */ /* 0x000fe400078e00e8 */
[----:B------:R-:W-:Y:S02]  /*5d930*/  IMAD.MOV.U32 R67, RZ, RZ, R233 ;  /* 0x000000ffff437224 */ /* 0x000fe400078e00e9 */
[----:B------:R-:W-:Y:S01]  /*5d940*/  IMAD.MOV.U32 R70, RZ, RZ, R234 ;  /* 0x000000ffff467224 */ /* 0x000fe200078e00ea */
[----:B------:R-:W3:Y:S01]  /*5d950*/  LDL.LU.64 R232, [R1+0x1df0] ;  /* 0x001df00001e87983 */ /* 0x000ee20000300a00 */
[----:B------:R-:W-:-:S03]  /*5d960*/  IMAD.MOV.U32 R71, RZ, RZ, R235 ;  /* 0x000000ffff477224 */ /* 0x000fc600078e00eb */
[----:B------:R-:W3:Y:S04]  /*5d970*/  LDL.LU.64 R234, [R1+0x1df8] ;  /* 0x001df80001ea7983 */ /* 0x000ee80000300a00 */
[----:B------:R-:W-:Y:S01]  /*5d980*/  STL [R1+0x79c0], R71 ;  /* 0x0079c04701007387 */ /* 0x000fe20000100800 */
[----:B----4-:R-:W-:Y:S03]  /*5d990*/  HMMA.1688.F32.TF32 R244, R236, R76, R244 ;  /* 0x0000004cecf4723c */ /* 0x010fe600000810f4 */
[----:B------:R-:W-:Y:S04]  /*5d9a0*/  STL [R1+0x79bc], R70 ;  /* 0x0079bc4601007387 */ /* 0x000fe80000100800 */
[----:B------:R4:W-:Y:S04]  /*5d9b0*/  STL [R1+0x79b8], R67 ;  /* 0x0079b84301007387 */ /* 0x0009e80000100800 */
[----:B------:R4:W-:-:S13]  /*5d9c0*/  STL [R1+0x79b4], R66 ;  /* 0x0079b44201007387 */ /* 0x0009da0000100800 */
[----:B------:R-:W-:Y:S02]  /*5d9d0*/  IMAD.MOV.U32 R18, RZ, RZ, R244 ;  /* 0x000000ffff127224 */ /* 0x000fe400078e00f4 */
[----:B------:R-:W-:Y:S02]  /*5d9e0*/  IMAD.MOV.U32 R19, RZ, RZ, R245 ;  /* 0x000000ffff137224 */ /* 0x000fe400078e00f5 */
[----:B------:R-:W-:Y:S01]  /*5d9f0*/  IMAD.MOV.U32 R39, RZ, RZ, R247 ;  /* 0x000000ffff277224 */ /* 0x000fe200078e00f7 */
[----:B------:R-:W2:Y:S01]  /*5da00*/  LDL.LU.64 R244, [R1+0x1de0] ;  /* 0x001de00001f47983 */ /* 0x000ea20000300a00 */
[----:B------:R-:W-:-:S03]  /*5da10*/  IMAD.MOV.U32 R38, RZ, RZ, R246 ;  /* 0x000000ffff267224 */ /* 0x000fc600078e00f6 */
[----:B------:R-:W2:Y:S04]  /*5da20*/  LDL.LU.64 R246, [R1+0x1de8] ;  /* 0x001de80001f67983 */ /* 0x000ea80000300a00 */
        /* <DEDUP_REMOVED lines=13> */
[----:B--2---:R-:W-:Y:S03]  /*5db00*/  HMMA.1688.F32.TF32 R244, R236, R68, R244 ;  /* 0x00000044ecf4723c */ /* 0x004fe600000810f4 */
[----:B------:R-:W-:Y:S04]  /*5db10*/  STL [R1+0x79dc], R42 ;  /* 0x0079dc2a01007387 */ /* 0x000fe80000100800 */
[----:B------:R-:W-:Y:S04]  /*5db20*/  STL [R1+0x79d8], R55 ;  /* 0x0079d83701007387 */ /* 0x000fe80000100800 */
[----:B------:R-:W-:Y:S04]  /*5db30*/  STL [R1+0x79d4], R54 ;  /* 0x0079d43601007387 */ /* 0x000fe80000100800 */
[----:B-1----:R-:W2:Y:S04]  /*5db40*/  LDL.LU.64 R248, [R1+0x1dc0] ;  /* 0x001dc00001f87983 */ /* 0x002ea80000300a00 */
[----:B------:R-:W2:Y:S05]  /*5db50*/  LDL.LU.64 R250, [R1+0x1dc8] ;  /* 0x001dc80001fa7983 */ /* 0x000eaa0000300a00 */
[----:B------:R-:W-:-:S02]  /*5db60*/  IMAD.MOV.U32 R79, RZ, RZ, R247 ;  /* 0x000000ffff4f7224 */ /* 0x000fc400078e00f7 */
[----:B------:R-:W-:Y:S02]  /*5db70*/  IMAD.MOV.U32 R78, RZ, RZ, R246 ;  /* 0x000000ffff4e7224 */ /* 0x000fe400078e00f6 */
[----:B------:R-:W-:Y:S02]  /*5db80*/  IMAD.MOV.U32 R74, RZ, RZ, R244 ;  /* 0x000000ffff4a7224 */ /* 0x000fe400078e00f4 */
[----:B------:R-:W-:Y:S02]  /*5db90*/  IMAD.MOV.U32 R75, RZ, RZ, R245 ;  /* 0x000000ffff4b7224 */ /* 0x000fe400078e00f5 */
[----:B------:R-:W4:Y:S04]  /*5dba0*/  LDL.LU.64 R244, [R1+0x1db0] ;  /* 0x001db00001f47983 */ /* 0x000f280000300a00 */
[----:B------:R-:W4:Y:S04]  /*5dbb0*/  LDL.LU.64 R246, [R1+0x1db8] ;  /* 0x001db80001f67983 */ /* 0x000f280000300a00 */
[----:B------:R-:W-:Y:S04]  /*5dbc0*/  STL [R1+0x79f0], R79 ;  /* 0x0079f04f01007387 */ /* 0x000fe80000100800 */
[----:B------:R-:W-:Y:S04]  /*5dbd0*/  STL [R1+0x79ec], R78 ;  /* 0x0079ec4e01007387 */ /* 0x000fe80000100800 */
[----:B------:R-:W-:Y:S04]  /*5dbe0*/  STL [R1+0x79e8], R75 ;  /* 0x0079e84b01007387 */ /* 0x000fe80000100800 */
[----:B------:R-:W-:Y:S01]  /*5dbf0*/  STL [R1+0x79e4], R74 ;  /* 0x0079e44a01007387 */ /* 0x000fe20000100800 */
[----:B---3--:R-:W-:-:S15]  /*5dc00*/  HMMA.1688.F32.TF32 R232, R236, R64, R232 ;  /* 0x00000040ece8723c */ /* 0x008fde00000810e8 */
[----:B------:R-:W-:-:S09]  /*5dc10*/  NOP ;  /* 0x0000000000007918 */ /* 0x000fd20000000000 */
[----:B------:R-:W-:Y:S02]  /*5dc20*/  IMAD.MOV.U32 R35, RZ, RZ, R232 ;  /* 0x000000ffff237224 */ /* 0x000fe400078e00e8 */
[----:B------:R-:W-:Y:S02]  /*5dc30*/  IMAD.MOV.U32 R34, RZ, RZ, R233 ;  /* 0x000000ffff227224 */ /* 0x000fe400078e00e9 */
[----:B------:R-:W-:Y:S01]  /*5dc40*/  IMAD.MOV.U32 R11, RZ, RZ, R234 ;  /* 0x000000ffff0b7224 */ /* 0x000fe200078e00ea */
[----:B------:R-:W3:Y:S01]  /*5dc50*/  LDL.LU.64 R232, [R1+0x1da0] ;  /* 0x001da00001e87983 */ /* 0x000ee20000300a00 */
[----:B------:R-:W-:-:S03]  /*5dc60*/  IMAD.MOV.U32 R10, RZ, RZ, R235 ;  /* 0x000000ffff0a7224 */ /* 0x000fc600078e00eb */
[----:B------:R-:W3:Y:S01]  /*5dc70*/  LDL.LU.64 R234, [R1+0x1da8] ;  /* 0x001da80001ea7983 */ /* 0x000ee20000300a00 */
[C---:B--2---:R-:W-:Y:S06]  /*5dc80*/  HMMA.1688.F32.TF32 R248, R236.reuse, R36, R248 ;  /* 0x00000024ecf8723c */ /* 0x044fec00000810f8 */
[----:B----4-:R-:W-:-:S15]  /*5dc90*/  HMMA.1688.F32.TF32 R244, R236, R16, R244 ;  /* 0x00000010ecf4723c */ /* 0x010fde00000810f4 */
[----:B------:R-:W-:-:S03]  /*5dca0*/  NOP ;  /* 0x0000000000007918 */ /* 0x000fc60000000000 */
[----:B------:R-:W-:Y:S02]  /*5dcb0*/  IMAD.MOV.U32 R67, RZ, RZ, R250 ;  /* 0x000000ffff437224 */ /* 0x000fe400078e00fa */
[----:B------:R-:W-:Y:S02]  /*5dcc0*/  IMAD.MOV.U32 R66, RZ, RZ, R251 ;  /* 0x000000ffff427224 */ /* 0x000fe400078e00fb */
[----:B------:R-:W-:Y:S01]  /*5dcd0*/  IMAD.MOV.U32 R71, RZ, RZ, R248 ;  /* 0x000000ffff477224 */ /* 0x000fe200078e00f8 */
[----:B------:R-:W2:Y:S01]  /*5dce0*/  LDL.LU.64 R250, [R1+0x8148] ;  /* 0x0081480001fa7983 */ /* 0x000ea20000300a00 */
[----:B------:R-:W-:-:S03]  /*5dcf0*/  IMAD.MOV.U32 R70, RZ, RZ, R249 ;  /* 0x000000ffff467224 */ /* 0x000fc600078e00f9 */
[----:B------:R-:W4:Y:S01]  /*5dd00*/  LDL.LU.64 R248, [R1+0x8140] ;  /* 0x0081400001f87983 */ /* 0x000f220000300a00 */
[----:B------:R-:W-:Y:S02]  /*5dd10*/  IMAD.MOV.U32 R39, RZ, RZ, R244 ;  /* 0x000000ffff277224 */ /* 0x000fe400078e00f4 */
[----:B------:R-:W-:Y:S02]  /*5dd20*/  IMAD.MOV.U32 R38, RZ, RZ, R245 ;  /* 0x000000ffff267224 */ /* 0x000fe400078e00f5 */
[----:B------:R-:W-:Y:S01]  /*5dd30*/  IMAD.MOV.U32 R19, RZ, RZ, R246 ;  /* 0x000000ffff137224 */ /* 0x000fe200078e00f6 */
[----:B------:R-:W2:Y:S01]  /*5dd40*/  LDL.LU.64 R244, [R1+0x1d80] ;  /* 0x001d800001f47983 */ /* 0x000ea20000300a00 */
[----:B------:R-:W-:-:S03]  /*5dd50*/  IMAD.MOV.U32 R18, RZ, RZ, R247 ;  /* 0x000000ffff127224 */ /* 0x000fc600078e00f7 */
[----:B------:R-:W2:Y:S01]  /*5dd60*/  LDL.LU.64 R246, [R1+0x1d88] ;  /* 0x001d880001f67983 */ /* 0x000ea20000300a00 */
        /* <DEDUP_REMOVED lines=8> */
[----:B------:R-:W-:Y:S04]  /*5ddf0*/  STL.64 [R1+0x8108], R34 ;  /* 0x0081082201007387 */ /* 0x000fe80000100a00 */
[----:B------:R1:W-:Y:S04]  /*5de00*/  STL.64 [R1+0x8100], R32 ;  /* 0x0081002001007387 */ /* 0x0003e80000100a00 */
[----:B-1----:R-:W4:Y:S04]  /*5de10*/  LDL.LU.64 R32, [R1+0x1d90] ;  /* 0x001d900001207983 */ /* 0x002f280000300a00 */
[----:B------:R-:W4:Y:S04]  /*5de20*/  LDL.LU.64 R34, [R1+0x1d98] ;  /* 0x001d980001227983 */ /* 0x000f280000300a00 */
[----:B------:R-:W-:Y:S04]  /*5de30*/  STL.64 [R1+0x80f8], R10 ;  /* 0x0080f80a01007387 */ /* 0x000fe80000100a00 */
[----:B------:R3:W-:Y:S01]  /*5de40*/  STL.64 [R1+0x80f0], R8 ;  /* 0x0080f00801007387 */ /* 0x0007e20000100a00 */
[C---:B------:R-:W-:Y:S06]  /*5de50*/  HMMA.1688.F32.TF32 R12, R236.reuse, R124, R12 ;  /* 0x0000007cec0c723c */ /* 0x040fec000008100c */
[C---:B----4-:R-:W-:Y:S06]  /*5de60*/  HMMA.1688.F32.TF32 R32, R236.reuse, R8, R32 ;  /* 0x00000008ec20723c */ /* 0x050fec0000081020 */
[----:B---3--:R-:W-:-:S15]  /*5de70*/  HMMA.1688.F32.TF32 R8, R236, R52, R232 ;  /* 0x00000034ec08723c */ /* 0x008fde00000810e8 */
[----:B------:R-:W-:-:S03]  /*5de80*/  NOP ;  /* 0x0000000000007918 */ /* 0x000fc60000000000 */
[----:B------:R-:W-:Y:S02]  /*5de90*/  IMAD.MOV.U32 R43, RZ, RZ, R32 ;  /* 0x000000ffff2b7224 */ /* 0x000fe400078e0020 */
[----:B------:R-:W-:-:S04]  /*5dea0*/  IMAD.MOV.U32 R42, RZ, RZ, R33 ;  /* 0x000000ffff2a7224 */ /* 0x000fc800078e0021 */
[----:B------:R-:W-:Y:S01]  /*5deb0*/  IMAD.MOV.U32 R91, RZ, RZ, R8 ;  /* 0x000000ffff5b7224 */ /* 0x000fe200078e0008 */
[----:B------:R-:W-:Y:S01]  /*5dec0*/  STL.64 [R1+0x80e8], R42 ;  /* 0x0080e82a01007387 */ /* 0x000fe20000100a00 */
[----:B------:R-:W-:Y:S02]  /*5ded0*/  IMAD.MOV.U32 R83, RZ, RZ, R9 ;  /* 0x000000ffff537224 */ /* 0x000fe400078e0009 */
[----:B------:R-:W-:Y:S01]  /*5dee0*/  IMAD.MOV.U32 R86, RZ, RZ, R10 ;  /* 0x000000ffff567224 */ /* 0x000fe200078e000a */
[----:B------:R1:W-:Y:S01]  /*5def0*/  STL.64 [R1+0x80e0], R40 ;  /* 0x0080e02801007387 */ /* 0x0003e20000100a00 */
[----:B------:R-:W-:-:S03]  /*5df00*/  IMAD.MOV.U32 R87, RZ, RZ, R11 ;  /* 0x000000ffff577224 */ /* 0x000fc600078e000b */
[----:B------:R-:W3:Y:S01]  /*5df10*/  LDL.LU.64 R8, [R1+0x1d60] ;  /* 0x001d600001087983 */ /* 0x000ee20000300a00 */
[----:B------:R-:W-:Y:S02]  /*5df20*/  IMAD.MOV.U32 R55, RZ, RZ, R34 ;  /* 0x000000ffff377224 */ /* 0x000fe400078e0022 */
[----:B------:R-:W-:Y:S01]  /*5df30*/  IMAD.MOV.U32 R54, RZ, RZ, R35 ;  /* 0x000000ffff367224 */ /* 0x000fe200078e0023 */
[----:B------:R-:W3:Y:S01]  /*5df40*/  LDL.LU.64 R10, [R1+0x1d68] ;  /* 0x001d6800010a7983 */ /* 0x000ee20000300a00 */
[----:B--2---:R-:W-:Y:S03]  /*5df50*/  HMMA.1688.F32.TF32 R32, R236, R40, R244 ;  /* 0x00000028ec20723c */ /* 0x004fe600000810f4 */
[----:B------:R-:W2:Y:S04]  /*5df60*/  LDL.LU.64 R244, [R1+0x1d50] ;  /* 0x001d500001f47983 */ /* 0x000ea80000300a00 */
[----:B------:R-:W2:Y:S01]  /*5df70*/  LDL.LU.64 R246, [R1+0x1d58] ;  /* 0x001d580001f67983 */ /* 0x000ea20000300a00 */
[----:B------:R-:W-:-:S02]  /*5df80*/  IMAD.MOV.U32 R139, RZ, RZ, R12 ;  /* 0x000000ffff8b7224 */ /* 0x000fc400078e000c */
[----:B------:R-:W-:Y:S01]  /*5df90*/  IMAD.MOV.U32 R131, RZ, RZ, R13 ;  /* 0x000000ffff837224 */ /* 0x000fe200078e000d */
[----:B------:R-:W4:Y:S01]  /*5dfa0*/  LDL.LU.64 R232, [R1+0x1d20] ;  /* 0x001d200001e87983 */ /* 0x000f220000300a00 */
[----:B------:R-:W-:Y:S02]  /*5dfb0*/  IMAD.MOV.U32 R134, RZ, RZ, R14 ;  /* 0x000000ffff867224 */ /* 0x000fe400078e000e */
[----:B------:R-:W-:Y:S01]  /*5dfc0*/  IMAD.MOV.U32 R135, RZ, RZ, R15 ;  /* 0x000000ffff877224 */ /* 0x000fe200078e000f */
[----:B------:R-:W4:Y:S04]  /*5dfd0*/  LDL.LU.64 R234, [R1+0x1d28] ;  /* 0x001d280001ea7983 */ /* 0x000f280000300a00 */
[----:B------:R-:W2:Y:S05]  /*5dfe0*/  LDSM.16.M88.4 R12, [R3+UR8+0xe000] ;  /* 0x00e00008030c783b */ /* 0x000eaa0008000200 */
[----:B------:R-:W-:-:S02]  /*5dff0*/  IMAD.MOV.U32 R79, RZ, RZ, R32 ;  /* 0x000000ffff4f7224 */ /* 0x000fc400078e0020 */
[----:B------:R-:W-:Y:S02]  /*5e000*/  IMAD.MOV.U32 R78, RZ, RZ, R33 ;  /* 0x000000ffff4e7224 */ /* 0x000fe400078e0021 */
[----:B------:R-:W-:Y:S01]  /*5e010*/  IMAD.MOV.U32 R75, RZ, RZ, R34 ;  /* 0x000000ffff4b7224 */ /* 0x000fe200078e0022 */
[----:B------:R-:W4:Y:S01]  /*5e020*/  LDL.LU.64 R32, [R1+0x1d10] ;  /* 0x001d100001207983 */ /* 0x000f220000300a00 */
[----:B------:R-:W-:-:S03]  /*5e030*/  IMAD.MOV.U32 R74, RZ, RZ, R35 ;  /* 0x000000ffff4a7224 */ /* 0x000fc600078e0023 */
[----:B------:R-:W4:Y:S04]  /*5e040*/  LDL.LU.64 R34, [R1+0x1d18] ;  /* 0x001d180001227983 */ /* 0x000f280000300a00 */
[----:B-1----:R-:W4:Y:S04]  /*5e050*/  LDL.LU.64 R40, [R1+0x1d00] ;  /* 0x001d000001287983 */ /* 0x002f280000300a00 */
[----:B------:R-:W4:Y:S04]  /*5e060*/  LDL.LU.64 R42, [R1+0x1d08] ;  /* 0x001d0800012a7983 */ /* 0x000f280000300a00 */
[----:B------:R-:W-:Y:S04]  /*5e070*/  STL.64 [R1+0x80d8], R54 ;  /* 0x0080d83601007387 */ /* 0x000fe80000100a00 */
[----:B------:R1:W-:Y:S04]  /*5e080*/  STL.64 [R1+0x80d0], R52 ;  /* 0x0080d03401007387 */ /* 0x0003e80000100a00 */
[----:B-1----:R-:W4:Y:S04]  /*5e090*/  LDL.LU.64 R52, [R1+0x1d30] ;  /* 0x001d300001347983 */ /* 0x002f280000300a00 */
[----:B------:R-:W4:Y:S01]  /*5e0a0*/  LDL.LU.64 R54, [R1+0x1d38] ;  /* 0x001d380001367983 */ /* 0x000f220000300a00 */
[C---:B---3--:R-:W-:Y:S06]  /*5e0b0*/  HMMA.1688.F32.TF32 R8, R236.reuse, R28, R8 ;  /* 0x0000001cec08723c */ /* 0x048fec0000081008 */
[----:B--2---:R-:W-:-:S15]  /*5e0c0*/  HMMA.1688.F32.TF32 R244, R236, R12, R244 ;  /* 0x0000000cecf4723c */ /* 0x004fde00000810f4 */
[----:B------:R-:W-:-:S02]  /*5e0d0*/  NOP ;  /* 0x0000000000007918 */ /* 0x000fc40000000000 */
[----:B------:R1:W-:Y:S04]  /*5e0e0*/  STL.64 [R1+0x1d60], R8 ;  /* 0x001d600801007387 */ /* 0x0003e80000100a00 */
[----:B------:R2:W-:Y:S04]  /*5e0f0*/  STL.64 [R1+0x1d68], R10 ;  /* 0x001d680a01007387 */ /* 0x0005e80000100a00 */
[----:B-1----:R-:W3:Y:S04]  /*5e100*/  LDL.LU.64 R8, [R1+0x1cf0] ;  /* 0x001cf00001087983 */ /* 0x002ee80000300a00 */
[----:B--2---:R-:W3:Y:S04]  /*5e110*/  LDL.LU.64 R10, [R1+0x1cf8] ;  /* 0x001cf800010a7983 */ /* 0x004ee80000300a00 */
[----:B------:R-:W-:Y:S04]  /*5e120*/  STL.64 [R1+0x1d50], R244 ;  /* 0x001d50f401007387 */ /* 0x000fe80000100a00 */
[----:B------:R1:W-:Y:S04]  /*5e130*/  STL.64 [R1+0x1d58], R246 ;  /* 0x001d58f601007387 */ /* 0x0003e80000100a00 */
[----:B-1----:R-:W2:Y:S04]  /*5e140*/  LDL.LU.64 R246, [R1+0x8138] ;  /* 0x0081380001f67983 */ /* 0x002ea80000300a00 */
[----:B------:R-:W2:Y:S04]  /*5e150*/  LDL.LU.64 R244, [R1+0x8130] ;  /* 0x0081300001f47983 */ /* 0x000ea80000300a00 */
[----:B------:R-:W-:Y:S04]  /*5e160*/  STL.64 [R1+0x80c8], R14 ;  /* 0x0080c80e01007387 */ /* 0x000fe80000100a00 */
[----:B------:R1:W-:Y:S04]  /*5e170*/  STL.64 [R1+0x80c0], R12 ;  /* 0x0080c00c01007387 */ /* 0x0003e80000100a00 */
[----:B-1----:R-:W3:Y:S04]  /*5e180*/  LDL.LU.64 R12, [R1+0x1d40] ;  /* 0x001d4000010c7983 */ /* 0x002ee80000300a00 */
[----:B------:R-:W3:Y:S01]  /*5e190*/  LDL.LU.64 R14, [R1+0x1d48] ;  /* 0x001d4800010e7983 */ /* 0x000ee20000300a00 */
[C---:B----4-:R-:W-:Y:S06]  /*5e1a0*/  HMMA.1688.F32.TF32 R40, R236.reuse, R56, R40 ;  /* 0x00000038ec28723c */ /* 0x050fec0000081028 */
[----:B---3--:R-:W-:-:S15]  /*5e1b0*/  HMMA.1688.F32.TF32 R12, R236, R60, R12 ;  /* 0x0000003cec0c723c */ /* 0x008fde000008100c */
[----:B------:R-:W-:-:S08]  /*5e1c0*/  NOP ;  /* 0x0000000000007918 */ /* 0x000fd00000000000 */
[----:B------:R-:W-:Y:S04]  /*5e1d0*/  STL.64 [R1+0x1d40], R12 ;  /* 0x001d400c01007387 */ /* 0x000fe80000100a00 */
[----:B------:R1:W-:Y:S02]  /*5e1e0*/  STL.64 [R1+0x1d48], R14 ;  /* 0x001d480e01007387 */ /* 0x0003e40000100a00 */
[C---:B-1----:R-:W-:Y:S06]  /*5e1f0*/  HMMA.1688.F32.TF32 R12, R236.reuse, R4, R52 ;  /* 0x00000004ec0c723c */ /* 0x042fec0000081034 */
[----:B------:R-:W-:-:S15]  /*5e200*/  HMMA.1688.F32.TF32 R52, R236, R24, R232 ;  /* 0x00000018ec34723c */ /* 0x000fde00000810e8 */
[----:B------:R-:W-:-:S02]  /*5e210*/  NOP ;  /* 0x0000000000007918 */ /* 0x000fc40000000000 */
[----:B------:R-:W-:Y:S04]  /*5e220*/  STL.64 [R1+0x1d30], R12 ;  /* 0x001d300c01007387 */ /* 0x000fe80000100a00 */
[----:B------:R1:W-:Y:S02]  /*5e230*/  STL.64 [R1+0x1d38], R14 ;  /* 0x001d380e01007387 */ /* 0x0003e40000100a00 */
[C---:B-1----:R-:W-:Y:S06]  /*5e240*/  HMMA.1688.F32.TF32 R12, R236.reuse, R44, R32 ;  /* 0x0000002cec0c723c */ /* 0x042fec0000081020 */
[----:B------:R-:W-:-:S15]  /*5e250*/  HMMA.1688.F32.TF32 R8, R236, R48, R8 ;  /* 0x00000030ec08723c */ /* 0x000fde0000081008 */
[----:B------:R-:W-:-:S02]  /*5e260*/  NOP ;  /* 0x0000000000007918 */ /* 0x000fc40000000000 */
[----:B------:R1:W-:Y:S04]  /*5e270*/  STL.64 [R1+0x1d10], R12 ;  /* 0x001d100c01007387 */ /* 0x0003e80000100a00 */
[----:B------:R-:W-:Y:S01]  /*5e280*/  STL.64 [R1+0x1d20], R52 ;  /* 0x001d203401007387 */ /* 0x000fe20000100a00 */
[----:B------:R-:W-:-:S03]  /*5e290*/  IMAD.MOV.U32 R30, RZ, RZ, R15 ;  /* 0x000000ffff1e7224 */ /* 0x000fc600078e000f */
[----:B------:R-:W-:Y:S04]  /*5e2a0*/  STL.64 [R1+0x1d28], R54 ;  /* 0x001d283601007387 */ /* 0x000fe80000100a00 */
[----:B------:R3:W-:Y:S04]  /*5e2b0*/  STL [R1+0x1d18], R14 ;  /* 0x001d180e01007387 */ /* 0x0007e80000100800 */
[----:B------:R-:W4:Y:S04]  /*5e2c0*/  LDL R32, [R1+0x30] ;  /* 0x0000300001207983 */ /* 0x000f280000100800 */
[----:B------:R-:W4:Y:S04]  /*5e2d0*/  LDL R33, [R1+0x34] ;  /* 0x0000340001217983 */ /* 0x000f280000100800 */
[----:B-1----:R-:W2:Y:S04]  /*5e2e0*/  LDL.LU.64 R12, [R1+0x2390] ;  /* 0x00239000010c7983 */ /* 0x002ea80000300a00 */
[----:B---3--:R-:W2:Y:S01]  /*5e2f0*/  LDL.LU.64 R14, [R1+0x2398] ;  /* 0x00239800010e7983 */ /* 0x008ea20000300a00 */
[----:B------:R-:W-:-:S03]  /*5e300*/  IMAD.MOV.U32 R27, RZ, RZ, R8 ;  /* 0x000000ffff1b7224 */ /* 0x000fc600078e0008 */
[----:B------:R-:W-:Y:S01]  /*5e310*/  STL [R1+0x787c], R30 ;  /* 0x00787c1e01007387 */ /* 0x000fe20000100800 */
[----:B------:R-:W-:-:S03]  /*5e320*/  IMAD.MOV.U32 R59, RZ, RZ, R9 ;  /* 0x000000ffff3b7224 */ /* 0x000fc600078e0009 */
[----:B------:R-:W3:Y:S01]  /*5e330*/  LDL R52, [R1+0x10] ;  /* 0x0000100001347983 */ /* 0x000ee20000100800 */
[----:B------:R-:W-:-:S03]  /*5e340*/  IMAD.MOV.U32 R8, RZ, RZ, R2 ;  /* 0x000000ffff087224 */ /* 0x000fc600078e0002 */
[----:B------:R1:W-:Y:S01]  /*5e350*/  STL.64 [R1+0x1d00], R40 ;  /* 0x001d002801007387 */ /* 0x0003e20000100a00 */
[----:B------:R-:W-:-:S03]  /*5e360*/  IMAD.MOV.U32 R9, RZ, RZ, R0 ;  /* 0x000000ffff097224 */ /* 0x000fc600078e0000 */
[----:B------:R1:W-:Y:S04]  /*5e370*/  STL.64 [R1+0x1d08], R42 ;  /* 0x001d082a01007387 */ /* 0x0003e80000100a00 */
[----:B------:R-:W3:Y:S04]  /*5e380*/  LDL R53, [R1+0x14] ;  /* 0x0000140001357983 */ /* 0x000ee80000100800 */
[----:B------:R-:W3:Y:S04]  /*5e390*/  LDL.LU R2, [R1+0x8128] ;  /* 0x0081280001027983 */ /* 0x000ee80000300800 */
[----:B------:R-:W4:Y:S04]  /*5e3a0*/  LDL.LU R0, [R1+0x8124] ;  /* 0x0081240001007983 */ /* 0x000f280000300800 */
[----:B-1----:R-:W3:Y:S04]  /*5e3b0*/  LDL.LU.64 R40, [R1+0x2220] ;  /* 0x0022200001287983 */ /* 0x002ee80000300a00 */
[----:B------:R-:W3:Y:S01]  /*5e3c0*/  LDL.LU.64 R42, [R1+0x2228] ;  /* 0x00222800012a7983 */ /* 0x000ee20000300a00 */
[----:B------:R-:W-:-:S02]  /*5e3d0*/  IMAD.MOV.U32 R47, RZ, RZ, R11 ;  /* 0x000000ffff2f7224 */ /* 0x000fc400078e000b */
[----:B------:R-:W-:-:S03]  /*5e3e0*/  IMAD.MOV.U32 R46, RZ, RZ, R10 ;  /* 0x000000ffff2e7224 */ /* 0x000fc600078e000a */
[----:B------:R-:W-:Y:S04]  /*5e3f0*/  STL [R1+0x7888], R47 ;  /* 0x0078882f01007387 */ /* 0x000fe80000100800 */
[----:B------:R-:W-:Y:S04]  /*5e400*/  STL [R1+0x7884], R46 ;  /* 0x0078842e01007387 */ /* 0x000fe80000100800 */
[----:B------:R-:W-:Y:S04]  /*5e410*/  STL [R1+0x7880], R59 ;  /* 0x0078803b01007387 */ /* 0x000fe80000100800 */
[----:B------:R-:W-:Y:S01]  /*5e420*/  STL [R1+0x7870], R27 ;  /* 0x0078701b01007387 */ /* 0x000fe20000100800 */
[----:B------:R-:W-:-:S02]  /*5e430*/  LOP3.LUT R207, R252, 0x40, RZ, 0x3c, !PT ;  /* 0x00000040fccf7812 */ /* 0x000fc400078e3cff */
[----:B------:R-:W-:-:S03]  /*5e440*/  LOP3.LUT R195, R252, 0x60, RZ, 0x3c, !PT ;  /* 0x00000060fcc37812 */ /* 0x000fc600078e3cff */
[----:B------:R-:W-:Y:S04]  /*5e450*/  LDS R240, [R207+UR7+0x20000] ;  /* 0x02000007cff07984 */ /* 0x000fe80008000800 */
[----:B------:R-:W-:Y:S04]  /*5e460*/  LDS R242, [R207+UR7+0x20800] ;  /* 0x02080007cff27984 */ /* 0x000fe80008000800 */
[----:B------:R-:W-:Y:S04]  /*5e470*/  LDS R241, [R195+UR7+0x20000] ;  /* 0x02000007c3f17984 */ /* 0x000fe80008000800 */
[----:B------:R-:W3:Y:S01]  /*5e480*/  LDS R243, [R195+UR7+0x20800] ;  /* 0x02080007c3f37984 */ /* 0x000ee20008000800 */
[----:B--2---:R-:W-:-:S15]  /*5e490*/  HMMA.1688.F32.TF32 R12, R236, R20, R12 ;  /* 0x00000014ec0c723c */ /* 0x004fde000008100c */
[----:B------:R-:W-:-:S09]  /*5e4a0*/  NOP ;  /* 0x0000000000007918 */ /* 0x000fd20000000000 */
[----:B------:R-:W-:Y:S02]  /*5e4b0*/  IMAD.MOV.U32 R58, RZ, RZ, R12 ;  /* 0x000000ffff3a7224 */ /* 0x000fe400078e000c */
[----:B----4-:R-:W-:Y:S02]  /*5e4c0*/  IMAD.MOV.U32 R236, RZ, RZ, R0 ;  /* 0x000000ffffec7224 */ /* 0x010fe400078e0000 */
[----:B------:R-:W2:Y:S01]  /*5e4d0*/  LDL.LU R0, [R1+0x8120] ;  /* 0x0081200001007983 */ /* 0x000ea20000300800 */
[----:B------:R-:W-:-:S03]  /*5e4e0*/  IMAD.MOV.U32 R26, RZ, RZ, R13 ;  /* 0x000000ffff1a7224 */ /* 0x000fc600078e000d */
[----:B------:R-:W4:Y:S01]  /*5e4f0*/  LDL.LU.64 R232, [R1+0x2210] ;  /* 0x0022100001e87983 */ /* 0x000f220000300a00 */
[----:B------:R-:W-:Y:S02]  /*5e500*/  IMAD.MOV.U32 R6, RZ, RZ, R14 ;  /* 0x000000ffff067224 */ /* 0x000fe400078e000e */
[----:B------:R-:W-:Y:S01]  /*5e510*/  IMAD.MOV.U32 R7, RZ, RZ, R15 ;  /* 0x000000ffff077224 */ /* 0x000fe200078e000f */
[----:B------:R-:W4:Y:S04]  /*5e520*/  LDL.LU.64 R234, [R1+0x2218] ;  /* 0x0022180001ea7983 */ /* 0x000f280000300a00 */
[----:B------:R-:W2:Y:S04]  /*5e530*/  LDL.LU.64 R12, [R1+0x2200] ;  /* 0x00220000010c7983 */ /* 0x000ea80000300a00 */
[----:B------:R-:W2:Y:S01]  /*5e540*/  LDL.LU.64 R14, [R1+0x2208] ;  /* 0x00220800010e7983 */ /* 0x000ea20000300a00 */
[----:B---3--:R-:W-:Y:S03]  /*5e550*/  HMMA.1688.F32.TF32 R32, R240, R32, R40 ;  /* 0x00000020f020723c */ /* 0x008fe60000081028 */
[----:B------:R-:W-:Y:S04]  /*5e560*/  STL [R1+0x7898], R7 ;  /* 0x0078980701007387 */ /* 0x000fe80000100800 */
[----:B------:R-:W-:Y:S04]  /*5e570*/  STL [R1+0x7894], R6 ;  /* 0x0078940601007387 */ /* 0x000fe80000100800 */
[----:B------:R-:W-:Y:S04]  /*5e580*/  STL [R1+0x7890], R26 ;  /* 0x0078901a01007387 */ /* 0x000fe80000100800 */
[----:B------:R-:W-:Y:S04]  /*5e590*/  STL [R1+0x788c], R58 ;  /* 0x00788c3a01007387 */ /* 0x000fe80000100800 */
[----:B------:R-:W3:Y:S04]  /*5e5a0*/  LDL.LU.64 R40, [R1+0x21f0] ;  /* 0x0021f00001287983 */ /* 0x000ee80000300a00 */
[----:B------:R-:W3:Y:S01]  /*5e5b0*/  LDL.LU.64 R42, [R1+0x21f8] ;  /* 0x0021f800012a7983 */ /* 0x000ee20000300a00 */
[----:B------:R-:W-:-:S02]  /*5e5c0*/  IMAD.MOV.U32 R237, RZ, RZ, R2 ;  /* 0x000000ffffed7224 */ /* 0x000fc400078e0002 */
[----:B------:R-:W-:Y:S02]  /*5e5d0*/  IMAD.MOV.U32 R50, RZ, RZ, R32 ;  /* 0x000000ffff327224 */ /* 0x000fe400078e0020 */
[----:B------:R-:W-:Y:S02]  /*5e5e0*/  IMAD.MOV.U32 R51, RZ, RZ, R33 ;  /* 0x000000ffff337224 */ /* 0x000fe400078e0021 */
[----:B------:R-:W-:Y:S01]  /*5e5f0*/  IMAD.MOV.U32 R62, RZ, RZ, R34 ;  /* 0x000000ffff3e7224 */ /* 0x000fe200078e0022 */
[----:B------:R-:W3:Y:S01]  /*5e600*/  LDL.LU.64 R32, [R1+0x21e0] ;  /* 0x0021e00001207983 */ /* 0x000ee20000300a00 */
[----:B------:R-:W-:-:S03]  /*5e610*/  IMAD.MOV.U32 R63, RZ, RZ, R35 ;  /* 0x000000ffff3f7224 */ /* 0x000fc600078e0023 */
[----:B------:R-:W3:Y:S04]  /*5e620*/  LDL.LU.64 R34, [R1+0x21e8] ;  /* 0x0021e80001227983 */ /* 0x000ee80000300a00 */
[----:B------:R1:W-:Y:S04]  /*5e630*/  STL [R1+0x78a8], R63 ;  /* 0x0078a83f01007387 */ /* 0x0003e80000100800 */
[----:B------:R1:W-:Y:S04]  /*5e640*/  STL [R1+0x78a4], R62 ;  /* 0x0078a43e01007387 */ /* 0x0003e80000100800 */
[----:B------:R3:W-:Y:S04]  /*5e650*/  STL [R1+0x78a0], R51 ;  /* 0x0078a03301007387 */ /* 0x0007e80000100800 */
[----:B------:R3:W-:Y:S01]  /*5e660*/  STL [R1+0x789c], R50 ;  /* 0x00789c3201007387 */ /* 0x0007e20000100800 */
[C---:B----4-:R-:W-:Y:S03]  /*5e670*/  HMMA.1688.F32.TF32 R236, R240.reuse, R236, R232 ;  /* 0x000000ecf0ec723c */ /* 0x050fe600000810e8 */
[----:B------:R-:W4:Y:S04]  /*5e680*/  LDL.LU.64 R234, [R1+0x8118] ;  /* 0x0081180001ea7983 */ /* 0x000f280000300a00 */
[----:B------:R-:W4:Y:S01]  /*5e690*/  LDL.LU.64 R232, [R1+0x8110] ;  /* 0x0081100001e87983 */ /* 0x000f220000300a00 */
[----:B--2---:R-:W-:-:S15]  /*5e6a0*/  HMMA.1688.F32.TF32 R12, R240, R52, R12 ;  /* 0x00000034f00c723c */ /* 0x004fde000008100c */
[----:B------:R-:W-:Y:S04]  /*5e6b0*/  STL.64 [R1+0x10c0], R236 ;  /* 0x0010c0ec01007387 */ /* 0x000fe80000100a00 */
[----:B------:R-:W-:Y:S04]  /*5e6c0*/  STL.64 [R1+0x10c8], R238 ;  /* 0x0010c8ee01007387 */ /* 0x000fe80000100a00 */
[----:B------:R-:W-:Y:S01]  /*5e6d0*/  LDS R236, [R252+UR7+0x20080] ;  /* 0x02008007fcec7984 */ /* 0x000fe20008000800 */
[----:B-1----:R-:W-:Y:S02]  /*5e6e0*/  IMAD.MOV.U32 R63, RZ, RZ, R12 ;  /* 0x000000ffff3f7224 */ /* 0x002fe400078e000c */
[----:B------:R-:W-:Y:S01]  /*5e6f0*/  IMAD.MOV.U32 R62, RZ, RZ, R13 ;  /* 0x000000ffff3e7224 */ /* 0x000fe200078e000d */
[----:B---3--:R-:W-:Y:S01]  /*5e700*/  HMMA.1688.F32.TF32 R40, R240, R8, R40 ;  /* 0x00000008f028723c */ /* 0x008fe20000081028 */
[----:B------:R-:W-:Y:S01]  /*5e710*/  IMAD.MOV.U32 R51, RZ, RZ, R14 ;  /* 0x000000ffff337224 */ /* 0x000fe200078e000e */
[----:B------:R-:W2:Y:S01]  /*5e720*/  LDL.LU.64 R12, [R1+0x21d0] ;  /* 0x0021d000010c7983 */ /* 0x000ea20000300a00 */
[----:B------:R-:W-:-:S03]  /*5e730*/  IMAD.MOV.U32 R50, RZ, RZ, R15 ;  /* 0x000000ffff327224 */ /* 0x000fc600078e000f */
[----:B------:R-:W2:Y:S04]  /*5e740*/  LDL.LU.64 R14, [R1+0x21d8] ;  /* 0x0021d800010e7983 */ /* 0x000ea80000300a00 */
[----:B------:R-:W-:Y:S04]  /*5e750*/  STL [R1+0x78b8], R50 ;  /* 0x0078b83201007387 */ /* 0x000fe80000100800 */
[----:B------:R-:W-:Y:S04]  /*5e760*/  STL [R1+0x78b4], R51 ;  /* 0x0078b43301007387 */ /* 0x000fe80000100800 */
[----:B------:R1:W-:Y:S04]  /*5e770*/  STL [R1+0x78b0], R62 ;  /* 0x0078b03e01007387 */ /* 0x0003e80000100800 */
[----:B------:R-:W-:Y:S04]  /*5e780*/  STL [R1+0x78ac], R63 ;  /* 0x0078ac3f01007387 */ /* 0x000fe80000100800 */
[----:B------:R-:W4:Y:S04]  /*5e790*/  LDL.LU.64 R8, [R1+0x21c0] ;  /* 0x0021c00001087983 */ /* 0x000f280000300a00 */
[----:B------:R-:W4:Y:S01]  /*5e7a0*/  LDL.LU.64 R10, [R1+0x21c8] ;  /* 0x0021c800010a7983 */ /* 0x000f220000300a00 */
[----:B------:R-:W-:Y:S03]  /*5e7b0*/  HMMA.1688.F32.TF32 R32, R240, R248, R32 ;  /* 0x000000f8f020723c */ /* 0x000fe60000081020 */
[----:B------:R-:W-:Y:S04]  /*5e7c0*/  STL.64 [R1+0x10a0], R40 ;  /* 0x0010a02801007387 */ /* 0x000fe80000100a00 */
[----:B------:R-:W-:Y:S04]  /*5e7d0*/  STL.64 [R1+0x10a8], R42 ;  /* 0x0010a82a01007387 */ /* 0x000fe80000100a00 */
[----:B------:R-:W-:Y:S04]  /*5e7e0*/  LDS R238, [R252+UR7+0x20880] ;  /* 0x02088007fcee7984 */ /* 0x000fe80008000800 */
[----:B------:R-:W-:Y:S04]  /*5e7f0*/  LDS R237, [R0+UR7+0x20080] ;  /* 0x0200800700ed7984 */ /* 0x000fe80008000800 */
[----:B------:R-:W3:Y:S05]  /*5e800*/  LDS R239, [R0+UR7+0x20880] ;  /* 0x0208800700ef7984 */ /* 0x000eea0008000800 */
[----:B-1----:R-:W-:Y:S01]  /*5e810*/  IMAD.MOV.U32 R62, RZ, RZ, R35 ;  /* 0x000000ffff3e7224 */ /* 0x002fe200078e0023 */
[----:B------:R1:W-:Y:S01]  /*5e820*/  STL [R1+0x1090], R32 ;  /* 0x0010902001007387 */ /* 0x0003e20000100800 */
[----:B------:R-:W-:-:S02]  /*5e830*/  IMAD.MOV.U32 R51, RZ, RZ, R34 ;  /* 0x000000ffff337224 */ /* 0x000fc400078e0022 */
[----:B------:R-:W-:Y:S01]  /*5e840*/  IMAD.MOV.U32 R50, RZ, RZ, R33 ;  /* 0x000000ffff327224 */ /* 0x000fe200078e0021 */
[----:B------:R-:W-:Y:S04]  /*5e850*/  STL.64 [R1+0x8048], R250 ;  /* 0x008048fa01007387 */ /* 0x000fe80000100a00 */
[----:B------:R-:W-:Y:S04]  /*5e860*/  STL.64 [R1+0x8040], R248 ;  /* 0x008040f801007387 */ /* 0x000fe80000100a00 */
[----:B------:R-:W-:Y:S04]  /*5e870*/  STL [R1+0x78c4], R62 ;  /* 0x0078c43e01007387 */ /* 0x000fe80000100800 */
[----:B------:R-:W-:Y:S04]  /*5e880*/  STL [R1+0x78c0], R51 ;  /* 0x0078c03301007387 */ /* 0x000fe80000100800 */
[----:B------:R-:W-:Y:S04]  /*5e890*/  STL [R1+0x78bc], R50 ;  /* 0x0078bc3201007387 */ /* 0x000fe80000100800 */
[----:B-1----:R-:W3:Y:S04]  /*5e8a0*/  LDL.LU.64 R32, [R1+0x21b0] ;  /* 0x0021b00001207983 */ /* 0x002ee80000300a00 */
[----:B------:R-:W3:Y:S01]  /*5e8b0*/  LDL.LU.64 R34, [R1+0x21b8] ;  /* 0x0021b80001227983 */ /* 0x000ee20000300a00 */
[----:B--2---:R-:W-:-:S15]  /*5e8c0*/  HMMA.1688.F32.TF32 R12, R240, R244, R12 ;  /* 0x000000f4f00c723c */ /* 0x004fde000008100c */
[----:B------:R-:W-:-:S08]  /*5e8d0*/  NOP ;  /* 0x0000000000007918 */ /* 0x000fd00000000000 */
[----:B------:R1:W-:Y:S04]  /*5e8e0*/  STL.64 [R1+0x1080], R12 ;  /* 0x0010800c01007387 */ /* 0x0003e80000100a00 */
[----:B------:R2:W-:Y:S04]  /*5e8f0*/  STL.64 [R1+0x1088], R14 ;  /* 0x0010880e01007387 */ /* 0x0005e80000100a00 */
[----:B-1----:R-:W3:Y:S04]  /*5e900*/  LDL.LU.64 R12, [R1+0x21a0] ;  /* 0x0021a000010c7983 */ /* 0x002ee80000300a00 */
[----:B--2---:R-:W2:Y:S01]  /*5e910*/  LDL.LU.64 R14, [R1+0x21a8] ;  /* 0x0021a800010e7983 */ /* 0x004ea20000300a00 */
[----:B----4-:R-:W-:Y:S03]  /*5e920*/  HMMA.1688.F32.TF32 R8, R240, R232, R8 ;  /* 0x000000e8f008723c */ /* 0x010fe60000081008 */
[----:B------:R-:W-:Y:S04]  /*5e930*/  STL.64 [R1+0x8058], R246 ;  /* 0x008058f601007387 */ /* 0x000fe80000100a00 */
[----:B------:R-:W-:-:S15]  /*5e940*/  STL.64 [R1+0x8050], R244 ;  /* 0x008050f401007387 */ /* 0x000fde0000100a00 */
[----:B------:R-:W-:-:S02]  /*5e950*/  NOP ;  /* 0x0000000000007918 */ /* 0x000fc40000000000 */
[----:B------:R-:W-:Y:S02]  /*5e960*/  IMAD.MOV.U32 R7, RZ, RZ, R8 ;  /* 0x000000ffff077224 */ /* 0x000fe400078e0008 */
[----:B------:R-:W-:Y:S02]  /*5e970*/  IMAD.MOV.U32 R6, RZ, RZ, R9 ;  /* 0x000000ffff067224 */ /* 0x000fe400078e0009 */
[----:B------:R-:W-:Y:S01]  /*5e980*/  IMAD.MOV.U32 R26, RZ, RZ, R10 ;  /* 0x000000ffff1a7224 */ /* 0x000fe200078e000a */
[----:B------:R-:W4:Y:S01]  /*5e990*/  LDL.LU.64 R8, [R1+0x2190] ;  /* 0x0021900001087983 */ /* 0x000f220000300a00 */
[----:B------:R-:W-:-:S03]  /*5e9a0*/  IMAD.MOV.U32 R58, RZ, RZ, R11 ;  /* 0x000000ffff3a7224 */ /* 0x000fc600078e000b */
[----:B------:R-:W4:Y:S01]  /*5e9b0*/  LDL.LU.64 R10, [R1+0x2198] ;  /* 0x00219800010a7983 */ /* 0x000f220000300a00 */
[----:B---3--:R-:W-:Y:S03]  /*5e9c0*/  HMMA.1688.F32.TF32 R32, R240, R228, R32 ;  /* 0x000000e4f020723c */ /* 0x008fe60000081020 */
[----:B------:R-:W-:Y:S04]  /*5e9d0*/  STL.64 [R1+0x8068], R234 ;  /* 0x008068ea01007387 */ /* 0x000fe80000100a00 */
[----:B------:R-:W-:Y:S04]  /*5e9e0*/  STL.64 [R1+0x8060], R232 ;  /* 0x008060e801007387 */ /* 0x000fe80000100a00 */
[----:B------:R-:W-:Y:S04]  /*5e9f0*/  STL [R1+0x78d4], R58 ;  /* 0x0078d43a01007387 */ /* 0x000fe80000100800 */
[----:B------:R-:W-:Y:S04]  /*5ea00*/  STL [R1+0x78d0], R26 ;  /* 0x0078d01a01007387 */ /* 0x000fe80000100800 */
[----:B------:R-:W-:Y:S04]  /*5ea10*/  STL [R1+0x78cc], R6 ;  /* 0x0078cc0601007387 */ /* 0x000fe80000100800 */
[----:B------:R-:W-:Y:S01]  /*5ea20*/  STL [R1+0x78c8], R7 ;  /* 0x0078c80701007387 */ /* 0x000fe20000100800 */
[----:B------:R-:W-:-:S03]  /*5ea30*/  IMAD.MOV.U32 R62, RZ, RZ, R33 ;  /* 0x000000ffff3e7224 */ /* 0x000fc600078e0021 */
[----:B------:R1:W-:Y:S01]  /*5ea40*/  STL [R1+0x1060], R32 ;  /* 0x0010602001007387 */ /* 0x0003e20000100800 */
[----:B------:R-:W-:Y:S02]  /*5ea50*/  IMAD.MOV.U32 R51, RZ, RZ, R34 ;  /* 0x000000ffff337224 */ /* 0x000fe400078e0022 */
[----:B------:R-:W-:Y:S01]  /*5ea60*/  IMAD.MOV.U32 R50, RZ, RZ, R35 ;  /* 0x000000ffff327224 */ /* 0x000fe200078e0023 */
[----:B-1----:R-:W3:Y:S04]  /*5ea70*/  LDL.LU.64 R32, [R1+0x2180] ;  /* 0x0021800001207983 */ /* 0x002ee80000300a00 */
[----:B------:R-:W3:Y:S04]  /*5ea80*/  LDL.LU.64 R34, [R1+0x2188] ;  /* 0x0021880001227983 */ /* 0x000ee80000300a00 */
[----:B------:R-:W-:Y:S04]  /*5ea90*/  STL.64 [R1+0x8078], R230 ;  /* 0x008078e601007387 */ /* 0x000fe80000100a00 */
[----:B------:R-:W-:Y:S04]  /*5eaa0*/  STL.64 [R1+0x8070], R228 ;  /* 0x008070e401007387 */ /* 0x000fe80000100a00 */
[----:B------:R1:W-:Y:S04]  /*5eab0*/  STL [R1+0x78e0], R50 ;  /* 0x0078e03201007387 */ /* 0x0003e80000100800 */
[----:B------:R1:W-:Y:S04]  /*5eac0*/  STL [R1+0x78dc], R51 ;  /* 0x0078dc3301007387 */ /* 0x0003e80000100800 */
[----:B------:R1:W-:Y:S01]  /*5ead0*/  STL [R1+0x78d8], R62 ;  /* 0x0078d83e01007387 */ /* 0x0003e20000100800 */
[----:B--2---:R-:W-:-:S15]  /*5eae0*/  HMMA.1688.F32.TF32 R12, R240, R224, R12 ;  /* 0x000000e0f00c723c */ /* 0x004fde000008100c */
[----:B------:R-:W-:-:S09]  /*5eaf0*/  NOP ;  /* 0x0000000000007918 */ /* 0x000fd20000000000 */
[----:B------:R-:W-:Y:S02]  /*5eb00*/  IMAD.MOV.U32 R58, RZ, RZ, R12 ;  /* 0x000000ffff3a7224 */ /* 0x000fe400078e000c */
[----:B------:R-:W-:Y:S02]  /*5eb10*/  IMAD.MOV.U32 R26, RZ, RZ, R13 ;  /* 0x000000ffff1a7224 */ /* 0x000fe400078e000d */
[----:B------:R-:W-:Y:S01]  /*5eb20*/  IMAD.MOV.U32 R6, RZ, RZ, R14 ;  /* 0x000000ffff067224 */ /* 0x000fe200078e000e */
[----:B------:R-:W2:Y:S01]  /*5eb30*/  LDL.LU.64 R12, [R1+0x2170] ;  /* 0x00217000010c7983 */ /* 0x000ea20000300a00 */
[----:B------:R-:W-:-:S03]  /*5eb40*/  IMAD.MOV.U32 R7, RZ, RZ, R15 ;  /* 0x000000ffff077224 */ /* 0x000fc600078e000f */
[----:B------:R-:W2:Y:S01]  /*5eb50*/  LDL.LU.64 R14, [R1+0x2178] ;  /* 0x00217800010e7983 */ /* 0x000ea20000300a00 */
[----:B----4-:R-:W-:Y:S03]  /*5eb60*/  HMMA.1688.F32.TF32 R8, R240, R220, R8 ;  /* 0x000000dcf008723c */ /* 0x010fe60000081008 */
[----:B------:R-:W-:Y:S04]  /*5eb70*/  STL.64 [R1+0x8088], R226 ;  /* 0x008088e201007387 */ /* 0x000fe80000100a00 */
[----:B------:R-:W-:Y:S04]  /*5eb80*/  STL.64 [R1+0x8080], R224 ;  /* 0x008080e001007387 */ /* 0x000fe80000100a00 */
[----:B------:R-:W-:Y:S04]  /*5eb90*/  STL [R1+0x78f0], R7 ;  /* 0x0078f00701007387 */ /* 0x000fe80000100800 */
[----:B------:R-:W-:Y:S04]  /*5eba0*/  STL [R1+0x78ec], R6 ;  /* 0x0078ec0601007387 */ /* 0x000fe80000100800 */
[----:B------:R-:W-:Y:S04]  /*5ebb0*/  STL [R1+0x78e8], R58 ;  /* 0x0078e83a01007387 */ /* 0x000fe80000100800 */
[----:B------:R-:W-:Y:S01]  /*5ebc0*/  STL [R1+0x78e4], R26 ;  /* 0x0078e41a01007387 */ /* 0x000fe20000100800 */
[----:B-1----:R-:W-:-:S02]  /*5ebd0*/  IMAD.MOV.U32 R50, RZ, RZ, R9 ;  /* 0x000000ffff327224 */ /* 0x002fc400078e0009 */
[----:B------:R-:W-:Y:S01]  /*5ebe0*/  IMAD.MOV.U32 R51, RZ, RZ, R10 ;  /* 0x000000ffff337224 */ /* 0x000fe200078e000a */
[----:B------:R1:W-:Y:S01]  /*5ebf0*/  STL [R1+0x1040], R8 ;  /* 0x0010400801007387 */ /* 0x0003e20000100800 */
[----:B------:R-:W-:-:S03]  /*5ec00*/  IMAD.MOV.U32 R62, RZ, RZ, R11 ;  /* 0x000000ffff3e7224 */ /* 0x000fc600078e000b */
[----:B-1----:R-:W4:Y:S04]  /*5ec10*/  LDL.LU.64 R8, [R1+0x2160] ;  /* 0x0021600001087983 */ /* 0x002f280000300a00 */
[----:B------:R-:W4:Y:S01]  /*5ec20*/  LDL.LU.64 R10, [R1+0x2168] ;  /* 0x00216800010a7983 */ /* 0x000f220000300a00 */
[----:B---3--:R-:W-:Y:S03]  /*5ec30*/  HMMA.1688.F32.TF32 R32, R240, R216, R32 ;  /* 0x000000d8f020723c */ /* 0x008fe60000081020 */
[----:B------:R-:W-:Y:S04]  /*5ec40*/  STL.64 [R1+0x8098], R222 ;  /* 0x008098de01007387 */ /* 0x000fe80000100a00 */
[----:B------:R1:W-:Y:S04]  /*5ec50*/  STL.64 [R1+0x8090], R220 ;  /* 0x008090dc01007387 */ /* 0x0003e80000100a00 */
[----:B------:R-:W-:Y:S04]  /*5ec60*/  STL [R1+0x78fc], R62 ;  /* 0x0078fc3e01007387 */ /* 0x000fe80000100800 */
[----:B------:R-:W-:Y:S04]  /*5ec70*/  STL [R1+0x78f8], R51 ;  /* 0x0078f83301007387 */ /* 0x000fe80000100800 */
[----:B------:R-:W-:Y:S04]  /*5ec80*/  STL [R1+0x78f4], R50 ;  /* 0x0078f43201007387 */ /* 0x000fe80000100800 */
[----:B------:R-:W-:Y:S01]  /*5ec90*/  STL.64 [R1+0x80a8], R218 ;  /* 0x0080a8da01007387 */ /* 0x000fe20000100a00 */
[----:B------:R-:W-:-:S02]  /*5eca0*/  IMAD.MOV.U32 R30, RZ, RZ, R35 ;  /* 0x000000ffff1e7224 */ /* 0x000fc400078e0023 */
[----:B------:R-:W-:Y:S02]  /*5ecb0*/  IMAD.MOV.U32 R59, RZ, RZ, R34 ;  /* 0x000000ffff3b7224 */ /* 0x000fe400078e0022 */
[----:B------:R-:W-:Y:S01]  /*5ecc0*/  IMAD.MOV.U32 R46, RZ, RZ, R33 ;  /* 0x000000ffff2e7224 */ /* 0x000fe200078e0021 */
[----:B------:R3:W-:Y:S01]  /*5ecd0*/  STL.64 [R1+0x80a0], R216 ;  /* 0x0080a0d801007387 */ /* 0x0007e20000100a00 */
[----:B------:R-:W-:-:S03]  /*5ece0*/  IMAD.MOV.U32 R47, RZ, RZ, R32 ;  /* 0x000000ffff2f7224 */ /* 0x000fc600078e0020 */
[----:B------:R-:W-:Y:S04]  /*5ecf0*/  STL [R1+0x790c], R30 ;  /* 0x00790c1e01007387 */ /* 0x000fe80000100800 */
[----:B------:R-:W-:Y:S04]  /*5ed00*/  STL [R1+0x7908], R59 ;  /* 0x0079083b01007387 */ /* 0x000fe80000100800 */
[----:B------:R-:W-:Y:S04]  /*5ed10*/  STL [R1+0x7904], R46 ;  /* 0x0079042e01007387 */ /* 0x000fe80000100800 */
[----:B------:R4:W-:Y:S04]  /*5ed20*/  STL [R1+0x7900], R47 ;  /* 0x0079002f01007387 */ /* 0x0009e80000100800 */
[----:B-1----:R-:W4:Y:S04]  /*5ed30*/  LDL.LU.64 R220, [R1+0x2150] ;  /* 0x0021500001dc7983 */ /* 0x002f280000300a00 */
[----:B------:R-:W4:Y:S04]  /*5ed40*/  LDL.LU.64 R222, [R1+0x2158] ;  /* 0x0021580001de7983 */ /* 0x000f280000300a00 */
[----:B---3--:R-:W3:Y:S04]  /*5ed50*/  LDL.LU.64 R216, [R1+0x2140] ;  /* 0x0021400001d87983 */ /* 0x008ee80000300a00 */
[----:B------:R-:W3:Y:S04]  /*5ed60*/  LDL.LU.64 R218, [R1+0x2148] ;  /* 0x0021480001da7983 */ /* 0x000ee80000300a00 */
[----:B------:R-:W3:Y:S04]  /*5ed70*/  LDL.LU.64 R52, [R1+0x2130] ;  /* 0x0021300001347983 */ /* 0x000ee80000300a00 */
[----:B------:R-:W3:Y:S04]  /*5ed80*/  LDL.LU.64 R54, [R1+0x2138] ;  /* 0x0021380001367983 */ /* 0x000ee80000300a00 */
[----:B------:R-:W-:Y:S04]  /*5ed90*/  STL.64 [R1+0x80b8], R214 ;  /* 0x0080b8d601007387 */ /* 0x000fe80000100a00 */
[----:B------:R1:W-:Y:S01]  /*5eda0*/  STL.64 [R1+0x80b0], R212 ;  /* 0x0080b0d401007387 */ /* 0x0003e20000100a00 */
[----:B--2---:R-:W-:-:S15]  /*5edb0*/  HMMA.1688.F32.TF32 R12, R240, R212, R12 ;  /* 0x000000d4f00c723c */ /* 0x004fde000008100c */
[----:B------:R-:W-:-:S09]  /*5edc0*/  NOP ;  /* 0x0000000000007918 */ /* 0x000fd20000000000 */
[----:B------:R-:W-:Y:S02]  /*5edd0*/  IMAD.MOV.U32 R26, RZ, RZ, R15 ;  /* 0x000000ffff1a7224 */ /* 0x000fe400078e000f */
[----:B------:R-:W-:Y:S02]  /*5ede0*/  IMAD.MOV.U32 R58, RZ, RZ, R14 ;  /* 0x000000ffff3a7224 */ /* 0x000fe400078e000e */
[----:B------:R-:W-:Y:S02]  /*5edf0*/  IMAD.MOV.U32 R6, RZ, RZ, R13 ;  /* 0x000000ffff067224 */ /* 0x000fe400078e000d */
[----:B------:R-:W-:Y:S01]  /*5ee00*/  IMAD.MOV.U32 R7, RZ, RZ, R12 ;  /* 0x000000ffff077224 */ /* 0x000fe200078e000c */
[----:B------:R-:W-:Y:S04]  /*5ee10*/  STL [R1+0x791c], R26 ;  /* 0x00791c1a01007387 */ /* 0x000fe80000100800 */
[----:B------:R-:W-:Y:S04]  /*5ee20*/  STL [R1+0x7918], R58 ;  /* 0x0079183a01007387 */ /* 0x000fe80000100800 */
[----:B------:R-:W-:Y:S04]  /*5ee30*/  STL [R1+0x7914], R6 ;  /* 0x0079140601007387 */ /* 0x000fe80000100800 */
[----:B------:R2:W-:Y:S04]  /*5ee40*/  STL [R1+0x7910], R7 ;  /* 0x0079100701007387 */ /* 0x0005e80000100800 */
[----:B------:R-:W3:Y:S04]  /*5ee50*/  LDL.LU.64 R40, [R1+0x2120] ;  /* 0x0021200001287983 */ /* 0x000ee80000300a00 */
[----:B------:R-:W3:Y:S04]  /*5ee60*/  LDL.LU.64 R42, [R1+0x2128] ;  /* 0x00212800012a7983 */ /* 0x000ee80000300a00 */
[----:B------:R-:W3:Y:S04]  /*5ee70*/  LDL.LU.64 R32, [R1+0x2110] ;  /* 0x0021100001207983 */ /* 0x000ee80000300a00 */
[----:B------:R-:W3:Y:S01]  /*5ee80*/  LDL.LU.64 R34, [R1+0x2118] ;  /* 0x0021180001227983 */ /* 0x000ee20000300a00 */
[----:B----4-:R-:W-:Y:S03]  /*5ee90*/  HMMA.1688.F32.TF32 R8, R240, R208, R8 ;  /* 0x000000d0f008723c */ /* 0x010fe60000081008 */
[----:B------:R-:W4:Y:S04]  /*5eea0*/  LDL.LU.64 R12, [R1+0x2100] ;  /* 0x00210000010c7983 */ /* 0x000f280000300a00 */
[----:B------:R-:W4:-:S15]  /*5eeb0*/  LDL.LU.64 R14, [R1+0x2108] ;  /* 0x00210800010e7983 */ /* 0x000f1e0000300a00 */
[----:B------:R-:W-:-:S02]  /*5eec0*/  NOP ;  /* 0x0000000000007918 */ /* 0x000fc40000000000 */
[----:B------:R-:W-:Y:S02]  /*5eed0*/  IMAD.MOV.U32 R47, RZ, RZ, R8 ;  /* 0x000000ffff2f7224 */ /* 0x000fe400078e0008 */
[----:B------:R-:W-:Y:S02]  /*5eee0*/  IMAD.MOV.U32 R62, RZ, RZ, R9 ;  /* 0x000000ffff3e7224 */ /* 0x000fe400078e0009 */
[----:B------:R-:W-:Y:S01]  /*5eef0*/  IMAD.MOV.U32 R51, RZ, RZ, R10 ;  /* 0x000000ffff337224 */ /* 0x000fe200078e000a */
[----:B------:R-:W4:Y:S01]  /*5ef00*/  LDL.LU.64 R8, [R1+0x20f0] ;  /* 0x0020f00001087983 */ /* 0x000f220000300a00 */
[----:B------:R-:W-:-:S03]  /*5ef10*/  IMAD.MOV.U32 R50, RZ, RZ, R11 ;  /* 0x000000ffff327224 */ /* 0x000fc600078e000b */
[----:B------:R-:W4:Y:S01]  /*5ef20*/  LDL.LU.64 R10, [R1+0x20f8] ;  /* 0x0020f800010a7983 */ /* 0x000f220000300a00 */
[----:B-1----:R-:W-:Y:S03]  /*5ef30*/  HMMA.1688.F32.TF32 R212, R240, R204, R220 ;  /* 0x000000ccf0d4723c */ /* 0x002fe600000810dc */
[----:B------:R-:W-:Y:S04]  /*5ef40*/  STL [R1+0x792c], R50 ;  /* 0x00792c3201007387 */ /* 0x000fe80000100800 */
[----:B------:R-:W-:Y:S04]  /*5ef50*/  STL [R1+0x7928], R51 ;  /* 0x0079283301007387 */ /* 0x000fe80000100800 */
[----:B------:R-:W-:Y:S04]  /*5ef60*/  STL [R1+0x7924], R62 ;  /* 0x0079243e01007387 */ /* 0x000fe80000100800 */
[----:B------:R-:W-:Y:S09]  /*5ef70*/  STL [R1+0x7920], R47 ;  /* 0x0079202f01007387 */ /* 0x000ff20000100800 */
[----:B--2---:R-:W-:-:S05]  /*5ef80*/  IMAD.MOV.U32 R7, RZ, RZ, R212 ;  /* 0x000000ffff077224 */ /* 0x004fca00078e00d4 */
[----:B------:R1:W-:Y:S04]  /*5ef90*/  STL [R1+0x7930], R7 ;  /* 0x0079300701007387 */ /* 0x0003e80000100800 */
[----:B------:R-:W-:Y:S04]  /*5efa0*/  STL.64 [R1+0x8038], R194 ;  /* 0x008038c201007387 */ /* 0x000fe80000100a00 */
[----:B------:R-:W-:Y:S01]  /*5efb0*/  STL.64 [R1+0x8030], R192 ;  /* 0x008030c001007387 */ /* 0x000fe20000100a00 */
[C---:B---3--:R-:W-:Y:S06]  /*5efc0*/  HMMA.1688.F32.TF32 R40, R240.reuse, R192, R40 ;  /* 0x000000c0f028723c */ /* 0x048fec0000081028 */
[----:B----4-:R-:W-:-:S15]  /*5efd0*/  HMMA.1688.F32.TF32 R12, R240, R184, R12 ;  /* 0x000000b8f00c723c */ /* 0x010fde000008100c */
[----:B------:R-:W-:-:S03]  /*5efe0*/  NOP ;  /* 0x0000000000007918 */ /* 0x000fc60000000000 */
[----:B-1----:R-:W-:Y:S02]  /*5eff0*/  IMAD.MOV.U32 R7, RZ, RZ, R40 ;  /* 0x000000ffff077224 */ /* 0x002fe400078e0028 */
[----:B------:R-:W-:Y:S02]  /*5f000*/  IMAD.MOV.U32 R50, RZ, RZ, R41 ;  /* 0x000000ffff327224 */ /* 0x000fe400078e0029 */
[----:B------:R-:W-:Y:S02]  /*5f010*/  IMAD.MOV.U32 R51, RZ, RZ, R42 ;  /* 0x000000ffff337224 */ /* 0x000fe400078e002a */
[----:B------:R-:W-:Y:S02]  /*5f020*/  IMAD.MOV.U32 R62, RZ, RZ, R43 ;  /* 0x000000ffff3e7224 */ /* 0x000fe400078e002b */
[C---:B------:R-:W-:Y:S01]  /*5f030*/  HMMA.1688.F32.TF32 R40, R240.reuse, R188, R32 ;  /* 0x000000bcf028723c */ /* 0x040fe20000081020 */
[----:B------:R-:W2:Y:S05]  /*5f040*/  LDL.LU.64 R32, [R1+0x20e0] ;  /* 0x0020e00001207983 */ /* 0x000eaa0000300a00 */
[----:B------:R-:W-:-:S15]  /*5f050*/  HMMA.1688.F32.TF32 R8, R240, R180, R8 ;  /* 0x000000b4f008723c */ /* 0x000fde0000081008 */
[----:B------:R-:W-:-:S02]  /*5f060*/  NOP ;  /* 0x0000000000007918 */ /* 0x000fc40000000000 */
[----:B------:R-:W-:Y:S04]  /*5f070*/  STL.64 [R1+0xfc0], R40 ;  /* 0x000fc02801007387 */ /* 0x000fe80000100a00 */
[----:B------:R-:W-:Y:S04]  /*5f080*/  STL.64 [R1+0xfc8], R42 ;  /* 0x000fc82a01007387 */ /* 0x000fe80000100a00 */
[----:B------:R-:W2:Y:S04]  /*5f090*/  LDL.LU.64 R34, [R1+0x20e8] ;  /* 0x0020e80001227983 */ /* 0x000ea80000300a00 */
[----:B------:R1:W-:Y:S04]  /*5f0a0*/  STL.64 [R1+0xfb0], R12 ;  /* 0x000fb00c01007387 */ /* 0x0003e80000100a00 */
[----:B------:R3:W-:Y:S04]  /*5f0b0*/  STL.64 [R1+0xfb8], R14 ;  /* 0x000fb80e01007387 */ /* 0x0007e80000100a00 */
[----:B-1----:R-:W4:Y:S04]  /*5f0c0*/  LDL.LU.64 R12, [R1+0x1ce0] ;  /* 0x001ce000010c7983 */ /* 0x002f280000300a00 */
[----:B---3--:R-:W4:Y:S04]  /*5f0d0*/  LDL.LU.64 R14, [R1+0x1ce8] ;  /* 0x001ce800010e7983 */ /* 0x008f280000300a00 */
[----:B------:R1:W-:Y:S04]  /*5f0e0*/  STL.64 [R1+0xfa0], R8 ;  /* 0x000fa00801007387 */ /* 0x0003e80000100a00 */
[----:B------:R3:W-:Y:S04]  /*5f0f0*/  STL.64 [R1+0xfa8], R10 ;  /* 0x000fa80a01007387 */ /* 0x0007e80000100a00 */
[----:B-1----:R-:W4:Y:S04]  /*5f100*/  LDL.LU.64 R8, [R1+0x1cd0] ;  /* 0x001cd00001087983 */ /* 0x002f280000300a00 */
[----:B---3--:R-:W3:Y:S01]  /*5f110*/  LDL.LU.64 R10, [R1+0x1cd8] ;  /* 0x001cd800010a7983 */ /* 0x008ee20000300a00 */
[----:B------:R-:W-:-:S02]  /*5f120*/  IMAD.MOV.U32 R30, RZ, RZ, R213 ;  /* 0x000000ffff1e7224 */ /* 0x000fc400078e00d5 */
[----:B------:R-:W-:Y:S01]  /*5f130*/  IMAD.MOV.U32 R59, RZ, RZ, R214 ;  /* 0x000000ffff3b7224 */ /* 0x000fe200078e00d6 */
[C---:B------:R-:W-:Y:S01]  /*5f140*/  HMMA.1688.F32.TF32 R52, R240.reuse, R196, R52 ;  /* 0x000000c4f034723c */ /* 0x040fe20000081034 */
[----:B------:R-:W-:Y:S01]  /*5f150*/  IMAD.MOV.U32 R46, RZ, RZ, R215 ;  /* 0x000000ffff2e7224 */ /* 0x000fe200078e00d7 */
[----:B------:R-:W3:Y:S04]  /*5f160*/  LDL.LU.64 R228, [R1+0x1cc0] ;  /* 0x001cc00001e47983 */ /* 0x000ee80000300a00 */
[----:B------:R-:W-:Y:S01]  /*5f170*/  HMMA.1688.F32.TF32 R212, R240, R200, R216 ;  /* 0x000000c8f0d4723c */ /* 0x000fe200000810d8 */
[----:B------:R-:W3:Y:S04]  /*5f180*/  LDL.LU.64 R230, [R1+0x1cc8] ;  /* 0x001cc80001e67983 */ /* 0x000ee80000300a00 */
[----:B------:R-:W3:Y:S04]  /*5f190*/  LDL.LU.64 R224, [R1+0x1360] ;  /* 0x0013600001e07983 */ /* 0x000ee80000300a00 */
[----:B------:R-:W3:Y:S04]  /*5f1a0*/  LDL.LU.64 R226, [R1+0x1368] ;  /* 0x0013680001e27983 */ /* 0x000ee80000300a00 */
[----:B------:R-:W3:Y:S04]  /*5f1b0*/  LDL.LU.64 R220, [R1+0x1350] ;  /* 0x0013500001dc7983 */ /* 0x000ee80000300a00 */
[----:B------:R-:W3:Y:S04]  /*5f1c0*/  LDL.LU.64 R222, [R1+0x1358] ;  /* 0x0013580001de7983 */ /* 0x000ee80000300a00 */
[----:B------:R-:W3:Y:S03]  /*5f1d0*/  LDL.LU.64 R216, [R1+0x1340] ;  /* 0x0013400001d87983 */ /* 0x000ee60000300a00 */
[----:B------:R-:W-:Y:S01]  /*5f1e0*/  IMAD.MOV.U32 R31, RZ, RZ, R212 ;  /* 0x000000ffff1f7224 */ /* 0x000fe200078e00d4 */
[----:B------:R-:W3:Y:S01]  /*5f1f0*/  LDL.LU.64 R218, [R1+0x1348] ;  /* 0x0013480001da7983 */ /* 0x000ee20000300a00 */
[----:B------:R-:W-:-:S02]  /*5f200*/  IMAD.MOV.U32 R27, RZ, RZ, R213 ;  /* 0x000000ffff1b7224 */ /* 0x000fc400078e00d5 */
[----:B------:R-:W-:Y:S01]  /*5f210*/  IMAD.MOV.U32 R22, RZ, RZ, R214 ;  /* 0x000000ffff167224 */ /* 0x000fe200078e00d6 */
[----:B------:R-:W3:Y:S01]  /*5f220*/  LDL.LU.64 R212, [R1+0x1330] ;  /* 0x0013300001d47983 */ /* 0x000ee20000300a00 */
[----:B------:R-:W-:-:S03]  /*5f230*/  IMAD.MOV.U32 R23, RZ, RZ, R215 ;  /* 0x000000ffff177224 */ /* 0x000fc600078e00d7 */
[----:B------:R-:W3:Y:S01]  /*5f240*/  LDL.LU.64 R214, [R1+0x1338] ;  /* 0x0013380001d67983 */ /* 0x000ee20000300a00 */
[----:B------:R-:W-:Y:S02]  /*5f250*/  IMAD.MOV.U32 R47, RZ, RZ, R52 ;  /* 0x000000ffff2f7224 */ /* 0x000fe400078e0034 */
[----:B------:R-:W-:Y:S01]  /*5f260*/  IMAD.MOV.U32 R26, RZ, RZ, R53 ;  /* 0x000000ffff1a7224 */ /* 0x000fe200078e0035 */
[----:B------:R-:W3:Y:S01]  /*5f270*/  LDL.LU.64 R192, [R1+0x1320] ;  /* 0x0013200001c07983 */ /* 0x000ee20000300a00 */
[----:B------:R-:W-:Y:S02]  /*5f280*/  IMAD.MOV.U32 R58, RZ, RZ, R54 ;  /* 0x000000ffff3a7224 */ /* 0x000fe400078e0036 */
[----:B------:R-:W-:Y:S01]  /*5f290*/  IMAD.MOV.U32 R6, RZ, RZ, R55 ;  /* 0x000000ffff067224 */ /* 0x000fe200078e0037 */
[----:B------:R-:W3:Y:S04]  /*5f2a0*/  LDL.LU.64 R194, [R1+0x1328] ;  /* 0x0013280001c27983 */ /* 0x000ee80000300a00 */
[----:B------:R-:W3:Y:S04]  /*5f2b0*/  LDL.LU.64 R52, [R1+0xe20] ;  /* 0x000e200001347983 */ /* 0x000ee80000300a00 */
[----:B------:R-:W3:Y:S04]  /*5f2c0*/  LDL.LU.64 R54, [R1+0xe28] ;  /* 0x000e280001367983 */ /* 0x000ee80000300a00 */
[----:B------:R-:W3:Y:S04]  /*5f2d0*/  LDL.LU.64 R40, [R1+0xe10] ;  /* 0x000e100001287983 */ /* 0x000ee80000300a00 */
[----:B------:R-:W3:Y:S01]  /*5f2e0*/  LDL.LU.64 R42, [R1+0xe18] ;  /* 0x000e1800012a7983 */ /* 0x000ee20000300a00 */
[C---:B--2---:R-:W-:Y:S03]  /*5f2f0*/  HMMA.1688.F32.TF32 R232, R240.reuse, R176, R32 ;  /* 0x000000b0f0e8723c */ /* 0x044fe60000081020 */
[----:B------:R-:W2:Y:S03]  /*5f300*/  LDL.LU.64 R32, [R1+0x1cb0] ;  /* 0x001cb00001207983 */ /* 0x000ea60000300a00 */
[----:B----4-:R-:W-:-:S15]  /*5f310*/  HMMA.1688.F32.TF32 R12, R240, R172, R12 ;  /* 0x000000acf00c723c */ /* 0x010fde000008100c */
[----:B------:R-:W-:-:S02]  /*5f320*/  NOP ;  /* 0x0000000000007918 */ /* 0x000fc40000000000 */
[----:B------:R-:W-:Y:S04]  /*5f330*/  STL.64 [R1+0xf90], R232 ;  /* 0x000f90e801007387 */ /* 0x000fe80000100a00 */
[----:B------:R3:W-:Y:S04]  /*5f340*/  STL.64 [R1+0xf98], R234 ;  /* 0x000f98ea01007387 */ /* 0x0007e80000100a00 */
[----:B------:R-:W2:Y:S04]  /*5f350*/  LDL.LU.64 R34, [R1+0x1cb8] ;  /* 0x001cb80001227983 */ /* 0x000ea80000300a00 */
[----:B------:R1:W-:Y:S04]  /*5f360*/  STL.64 [R1+0xf80], R12 ;  /* 0x000f800c01007387 */ /* 0x0003e80000100a00 */
[----:B------:R4:W-:Y:S01]  /*5f370*/  STL.64 [R1+0xf88], R14 ;  /* 0x000f880e01007387 */ /* 0x0009e20000100a00 */
[C---:B---3--:R-:W-:Y:S03]  /*5f380*/  HMMA.1688.F32.TF32 R232, R240.reuse, R168, R8 ;  /* 0x000000a8f0e8723c */ /* 0x048fe60000081008 */
[----:B-1----:R-:W3:Y:S04]  /*5f390*/  LDL.LU.64 R12, [R1+0x1ca0] ;  /* 0x001ca000010c7983 */ /* 0x002ee80000300a00 */
[----:B----4-:R-:W3:Y:S04]  /*5f3a0*/  LDL.LU.64 R14, [R1+0x1ca8] ;  /* 0x001ca800010e7983 */ /* 0x010ee80000300a00 */
[----:B------:R-:W4:Y:S04]  /*5f3b0*/  LDL.LU.64 R8, [R1+0x1c90] ;  /* 0x001c900001087983 */ /* 0x000f280000300a00 */
[----:B------:R-:W4:Y:S01]  /*5f3c0*/  LDL.LU.64 R10, [R1+0x1c98] ;  /* 0x001c9800010a7983 */ /* 0x000f220000300a00 */
[C---:B------:R-:W-:Y:S06]  /*5f3d0*/  HMMA.1688.F32.TF32 R228, R240.reuse, R164, R228 ;  /* 0x000000a4f0e4723c */ /* 0x040fec00000810e4 */
[C---:B------:R-:W-:Y:S06]  /*5f3e0*/  HMMA.1688.F32.TF32 R224, R240.reuse, R160, R224 ;  /* 0x000000a0f0e0723c */ /* 0x040fec00000810e0 */
[C---:B------:R-:W-:Y:S06]  /*5f3f0*/  HMMA.1688.F32.TF32 R220, R240.reuse, R156, R220 ;  /* 0x0000009cf0dc723c */ /* 0x040fec00000810dc */
[C---:B------:R-:W-:Y:S06]  /*5f400*/  HMMA.1688.F32.TF32 R216, R240.reuse, R152, R216 ;  /* 0x00000098f0d8723c */ /* 0x040fec00000810d8 */
[C---:B------:R-:W-:Y:S06]  /*5f410*/  HMMA.1688.F32.TF32 R212, R240.reuse, R148, R212 ;  /* 0x00000094f0d4723c */ /* 0x040fec00000810d4 */
[C---:B------:R-:W-:Y:S06]  /*5f420*/  HMMA.1688.F32.TF32 R192, R240.reuse, R144, R192 ;  /* 0x00000090f0c0723c */ /* 0x040fec00000810c0 */
[C---:B------:R-:W-:Y:S06]  /*5f430*/  HMMA.1688.F32.TF32 R52, R240.reuse, R140, R52 ;  /* 0x0000008cf034723c */ /* 0x040fec0000081034 */
[C---:B------:R-:W-:Y:S01]  /*5f440*/  HMMA.1688.F32.TF32 R40, R240.reuse, R136, R40 ;  /* 0x00000088f028723c */ /* 0x040fe20000081028 */
        /* <DEDUP_REMOVED lines=18> */
[----:B------:R-:W-:Y:S01]  /*5f570*/  STL.64 [R1+0x8028], R130 ;  /* 0x0080288201007387 */ /* 0x000fe20000100a00 */
[C---:B--2---:R-:W-:Y:S06]  /*5f580*/  HMMA.1688.F32.TF32 R32, R240.reuse, R132, R32 ;  /* 0x00000084f020723c */ /* 0x044fec0000081020 */
[C---:B---3--:R-:W-:Y:S06]  /*5f590*/  HMMA.1688.F32.TF32 R12, R240.reuse, R128, R12 ;  /* 0x00000080f00c723c */ /* 0x048fec000008100c */
[C---:B----4-:R-:W-:Y:S11]  /*5f5a0*/  HMMA.1688.F32.TF32 R8, R240.reuse, R124, R8 ;  /* 0x0000007cf008723c */ /* 0x050ff60000081008 */
[----:B------:R-:W-:Y:S04]  /*5f5b0*/  STL.64 [R1+0x1ce0], R32 ;  /* 0x001ce02001007387 */ /* 0x000fe80000100a00 */
[----:B------:R-:W-:Y:S04]  /*5f5c0*/  STL.64 [R1+0x1ce8], R34 ;  /* 0x001ce82201007387 */ /* 0x000fe80000100a00 */
[----:B------:R-:W-:Y:S04]  /*5f5d0*/  STL.64 [R1+0x8020], R128 ;  /* 0x0080208001007387 */ /* 0x000fe80000100a00 */
[----:B------:R-:W-:Y:S04]  /*5f5e0*/  STL.64 [R1+0x1cd0], R12 ;  /* 0x001cd00c01007387 */ /* 0x000fe80000100a00 */
[----:B------:R-:W-:Y:S04]  /*5f5f0*/  STL.64 [R1+0x1cd8], R14 ;  /* 0x001cd80e01007387 */ /* 0x000fe80000100a00 */
[----:B------:R-:W2:Y:S04]  /*5f600*/  LDL.LU.64 R248, [R1+0x1c80] ;  /* 0x001c800001f87983 */ /* 0x000ea80000300a00 */
[----:B------:R-:W2:Y:S04]  /*5f610*/  LDL.LU.64 R250, [R1+0x1c88] ;  /* 0x001c880001fa7983 */ /* 0x000ea80000300a00 */
[----:B------:R1:W-:Y:S04]  /*5f620*/  STL.64 [R1+0x1cc0], R8 ;  /* 0x001cc00801007387 */ /* 0x0003e80000100a00 */
[----:B------:R3:W-:Y:S04]  /*5f630*/  STL.64 [R1+0x1cc8], R10 ;  /* 0x001cc80a01007387 */ /* 0x0007e80000100a00 */
[----:B-1----:R-:W4:Y:S04]  /*5f640*/  LDL.LU.64 R8, [R1+0x1c70] ;  /* 0x001c700001087983 */ /* 0x002f280000300a00 */
[----:B---3--:R-:W4:Y:S04]  /*5f650*/  LDL.LU.64 R10, [R1+0x1c78] ;  /* 0x001c7800010a7983 */ /* 0x008f280000300a00 */
        /* <DEDUP_REMOVED lines=26> */
[----:B------:R-:W-:Y:S04]  /*5f800*/  STL.64 [R1+0x8018], R126 ;  /* 0x0080187e01007387 */ /* 0x000fe80000100a00 */
[----:B------:R4:W-:Y:S01]  /*5f810*/  STL.64 [R1+0x8010], R124 ;  /* 0x0080107c01007387 */ /* 0x0009e20000100a00 */
[C---:B--2---:R-:W-:Y:S06]  /*5f820*/  HMMA.1688.F32.TF32 R248, R240.reuse, R120, R248 ;  /* 0x00000078f0f8723c */ /* 0x044fec00000810f8 */
[----:B----4-:R-:W-:Y:S01]  /*5f830*/  HMMA.1688.F32.TF32 R124, R240, R116, R8 ;  /* 0x00000074f07c723c */ /* 0x010fe20000081008 */
[----:B------:R-:W2:-:S15]  /*5f840*/  LDL.LU.64 R8, [R1+0x1b90] ;  /* 0x001b900001087983 */ /* 0x000e9e0000300a00 */
[----:B------:R-:W-:-:S01]  /*5f850*/  NOP ;  /* 0x0000000000007918 */ /* 0x000fc20000000000 */
[----:B------:R-:W-:Y:S01]  /*5f860*/  STL.64 [R1+0x1cb0], R248 ;  /* 0x001cb0f801007387 */ /* 0x000fe20000100a00 */
[C---:B---3--:R-:W-:Y:S03]  /*5f870*/  HMMA.1688.F32.TF32 R244, R240.reuse, R112, R244 ;  /* 0x00000070f0f4723c */ /* 0x048fe600000810f4 */
[----:B------:R-:W-:Y:S04]  /*5f880*/  STL.64 [R1+0x1cb8], R250 ;  /* 0x001cb8fa01007387 */ /* 0x000fe80000100a00 */
[----:B------:R-:W2:Y:S01]  /*5f890*/  LDL.LU.64 R10, [R1+0x1b98] ;  /* 0x001b9800010a7983 */ /* 0x000ea20000300a00 */
[C---:B------:R-:W-:Y:S03]  /*5f8a0*/  HMMA.1688.F32.TF32 R232, R240.reuse, R108, R232 ;  /* 0x0000006cf0e8723c */ /* 0x040fe600000810e8 */
[----:B------:R-:W-:Y:S04]  /*5f8b0*/  STL.64 [R1+0x1ca0], R124 ;  /* 0x001ca07c01007387 */ /* 0x000fe80000100a00 */
[----:B------:R1:W-:Y:S02]  /*5f8c0*/  STL.64 [R1+0x1ca8], R126 ;  /* 0x001ca87e01007387 */ /* 0x0003e40000100a00 */
[C---:B-1----:R-:W-:Y:S06]  /*5f8d0*/  HMMA.1688.F32.TF32 R124, R240.reuse, R104, R228 ;  /* 0x00000068f07c723c */ /* 0x042fec00000810e4 */
[----:B------:R-:W-:Y:S04]  /*5f8e0*/  STL.64 [R1+0x1c90], R244 ;  /* 0x001c90f401007387 */ /* 0x000fe80000100a00 */
[----:B------:R-:W-:Y:S01]  /*5f8f0*/  STL.64 [R1+0x1c98], R246 ;  /* 0x001c98f601007387 */ /* 0x000fe20000100a00 */
[C---:B------:R-:W-:Y:S03]  /*5f900*/  HMMA.1688.F32.TF32 R224, R240.reuse, R100, R224 ;  /* 0x00000064f0e0723c */ /* 0x040fe600000810e0 */
[----:B------:R-:W-:Y:S03]  /*5f910*/  STL.64 [R1+0x1c80], R232 ;  /* 0x001c80e801007387 */ /* 0x000fe60000100a00 */
[C---:B------:R-:W-:Y:S01]  /*5f920*/  HMMA.1688.F32.TF32 R220, R240.reuse, R96, R220 ;  /* 0x00000060f0dc723c */ /* 0x040fe200000810dc */
[----:B------:R-:W-:Y:S05]  /*5f930*/  STL.64 [R1+0x1c88], R234 ;  /* 0x001c88ea01007387 */ /* 0x000fea0000100a00 */
[----:B------:R-:W-:Y:S04]  /*5f940*/  STL.64 [R1+0x1c70], R124 ;  /* 0x001c707c01007387 */ /* 0x000fe80000100a00 */
[----:B------:R1:W-:Y:S02]  /*5f950*/  STL.64 [R1+0x1c78], R126 ;  /* 0x001c787e01007387 */ /* 0x0003e40000100a00 */
[C---:B-1----:R-:W-:Y:S05]  /*5f960*/  HMMA.1688.F32.TF32 R124, R240.reuse, R92, R216 ;  /* 0x0000005cf07c723c */ /* 0x042fea00000810d8 */
[----:B------:R-:W-:Y:S04]  /*5f970*/  STL.64 [R1+0x1c60], R224 ;  /* 0x001c60e001007387 */ /* 0x000fe80000100a00 */
[----:B------:R-:W-:Y:S01]  /*5f980*/  STL.64 [R1+0x1c68], R226 ;  /* 0x001c68e201007387 */ /* 0x000fe20000100a00 */
[C---:B------:R-:W-:Y:S03]  /*5f990*/  HMMA.1688.F32.TF32 R212, R240.reuse, R88, R212 ;  /* 0x00000058f0d4723c */ /* 0x040fe600000810d4 */
[----:B------:R-:W-:Y:S03]  /*5f9a0*/  STL.64 [R1+0x1c50], R220 ;  /* 0x001c50dc01007387 */ /* 0x000fe60000100a00 */
[C---:B------:R-:W-:Y:S01]  /*5f9b0*/  HMMA.1688.F32.TF32 R192, R240.reuse, R84, R192 ;  /* 0x00000054f0c0723c */ /* 0x040fe200000810c0 */
[----:B------:R-:W-:Y:S05]  /*5f9c0*/  STL.64 [R1+0x1c58], R222 ;  /* 0x001c58de01007387 */ /* 0x000fea0000100a00 */
[C---:B------:R-:W-:Y:S01]  /*5f9d0*/  HMMA.1688.F32.TF32 R52, R240.reuse, R76, R52 ;  /* 0x0000004cf034723c */ /* 0x040fe20000081034 */
[----:B------:R-:W-:Y:S04]  /*5f9e0*/  STL.64 [R1+0x1c40], R124 ;  /* 0x001c407c01007387 */ /* 0x000fe80000100a00 */
[----:B------:R1:W-:Y:S01]  /*5f9f0*/  STL.64 [R1+0x1c48], R126 ;  /* 0x001c487e01007387 */ /* 0x0003e20000100a00 */
[C---:B------:R-:W-:Y:S06]  /*5fa00*/  HMMA.1688.F32.TF32 R40, R240.reuse, R72, R40 ;  /* 0x00000048f028723c */ /* 0x040fec0000081028 */
[C---:B-1----:R-:W-:Y:S06]  /*5fa10*/  HMMA.1688.F32.TF32 R124, R240.reuse, R80, R128 ;  /* 0x00000050f07c723c */ /* 0x042fec0000081080 */
[C---:B------:R-:W-:Y:S06]  /*5fa20*/  HMMA.1688.F32.TF32 R32, R240.reuse, R68, R32 ;  /* 0x00000044f020723c */ /* 0x040fec0000081020 */
[C---:B------:R-:W-:Y:S01]  /*5fa30*/  HMMA.1688.F32.TF32 R12, R240.reuse, R64, R12 ;  /* 0x00000040f00c723c */ /* 0x040fe2000008100c */
[----:B------:R-:W-:Y:S04]  /*5fa40*/  STL.64 [R1+0x1c30], R212 ;  /* 0x001c30d401007387 */ /* 0x000fe80000100a00 */
        /* <DEDUP_REMOVED lines=9> */
[----:B------:R-:W3:Y:S04]  /*5fae0*/  LDL.64 R248, [R1+0x20] ;  /* 0x0000200001f87983 */ /* 0x000ee80000100a00 */
[----:B------:R4:W-:Y:S04]  /*5faf0*/  STL.64 [R1+0x1be0], R32 ;  /* 0x001be02001007387 */ /* 0x0009e80000100a00 */
[----:B------:R4:W-:Y:S04]  /*5fb00*/  STL.64 [R1+0x1be8], R34 ;  /* 0x001be82201007387 */ /* 0x0009e80000100a00 */
[----:B------:R-:W3:Y:S04]  /*5fb10*/  LDL.64 R128, [R1+0x10] ;  /* 0x0000100001807983 */ /* 0x000ee80000100a00 */
[----:B------:R-:W-:Y:S04]  /*5fb20*/  STL.64 [R1+0x1bd0], R12 ;  /* 0x001bd00c01007387 */ /* 0x000fe80000100a00 */
[----:B------:R-:W-:Y:S04]  /*5fb30*/  STL.64 [R1+0x1bd8], R14 ;  /* 0x001bd80e01007387 */ /* 0x000fe80000100a00 */
[----:B-1----:R-:W3:Y:S04]  /*5fb40*/  LDL.64 R192, [R1] ;  /* 0x0000000001c07983 */ /* 0x002ee80000100a00 */
[----:B----4-:R-:W4:Y:S04]  /*5fb50*/  LDL.LU.64 R32, [R1+0x1b80] ;  /* 0x001b800001207983 */ /* 0x010f280000300a00 */
[----:B------:R-:W4:Y:S01]  /*5fb60*/  LDL.LU.64 R34, [R1+0x1b88] ;  /* 0x001b880001227983 */ /* 0x000f220000300a00 */
[----:B--2---:R-:W-:-:S15]  /*5fb70*/  HMMA.1688.F32.TF32 R8, R240, R36, R8 ;  /* 0x00000024f008723c */ /* 0x004fde0000081008 */
[----:B------:R-:W-:-:S08]  /*5fb80*/  NOP ;  /* 0x0000000000007918 */ /* 0x000fd00000000000 */
[----:B------:R1:W-:Y:S04]  /*5fb90*/  STL.64 [R1+0x1bc0], R8 ;  /* 0x001bc00801007387 */ /* 0x0003e80000100a00 */
[----:B------:R2:W-:Y:S04]  /*5fba0*/  STL.64 [R1+0x1bc8], R10 ;  /* 0x001bc80a01007387 */ /* 0x0005e80000100a00 */
[----:B-1----:R-:W3:Y:S04]  /*5fbb0*/  LDL.LU.64 R8, [R1+0x1b70] ;  /* 0x001b700001087983 */ /* 0x002ee80000300a00 */
[----:B--2---:R-:W3:Y:S04]  /*5fbc0*/  LDL.LU.64 R10, [R1+0x1b78] ;  /* 0x001b7800010a7983 */ /* 0x004ee80000300a00 */
[----:B------:R-:W2:Y:S04]  /*5fbd0*/  LDL.LU.64 R40, [R1+0x1b60] ;  /* 0x001b600001287983 */ /* 0x000ea80000300a00 */
        /* <DEDUP_REMOVED lines=20> */
[----:B------:R-:W2:Y:S01]  /*5fd20*/  LDL.LU.64 R126, [R1+0x1ac8] ;  /* 0x001ac800017e7983 */ /* 0x000ea20000300a00 */
[----:B----4-:R-:W-:-:S15]  /*5fd30*/  HMMA.1688.F32.TF32 R32, R240, R16, R32 ;  /* 0x00000010f020723c */ /* 0x010fde0000081020 */
[----:B------:R-:W-:-:S08]  /*5fd40*/  NOP ;  /* 0x0000000000007918 */ /* 0x000fd00000000000 */
[----:B------:R-:W-:Y:S04]  /*5fd50*/  STL.64 [R1+0x1bb0], R32 ;  /* 0x001bb02001007387 */ /* 0x000fe80000100a00 */
[----:B------:R1:W-:Y:S04]  /*5fd60*/  STL.64 [R1+0x1bb8], R34 ;  /* 0x001bb82201007387 */ /* 0x0003e80000100a00 */
[----:B-1----:R-:W4:Y:S04]  /*5fd70*/  LDL.LU.64 R34, [R1+0x8108] ;  /* 0x0081080001227983 */ /* 0x002f280000300a00 */
[----:B------:R-:W3:Y:S02]  /*5fd80*/  LDL.LU.64 R32, [R1+0x8100] ;  /* 0x0081000001207983 */ /* 0x000ee40000300a00 */
[----:B---3--:R-:W-:-:S15]  /*5fd90*/  HMMA.1688.F32.TF32 R8, R240, R32, R8 ;  /* 0x00000020f008723c */ /* 0x008fde0000081008 */
[----:B------:R-:W-:-:S08]  /*5fda0*/  NOP ;  /* 0x0000000000007918 */ /* 0x000fd00000000000 */
[----:B------:R-:W-:Y:S04]  /*5fdb0*/  STL.64 [R1+0x1ba0], R8 ;  /* 0x001ba00801007387 */ /* 0x000fe80000100a00 */
[----:B------:R1:W-:Y:S04]  /*5fdc0*/  STL.64 [R1+0x1ba8], R10 ;  /* 0x001ba80a01007387 */ /* 0x0003e80000100a00 */
[----:B-1----:R-:W3:Y:S04]  /*5fdd0*/  LDL.LU.64 R10, [R1+0x80f8] ;  /* 0x0080f800010a7983 */ /* 0x002ee80000300a00 */
[----:B------:R-:W2:Y:S02]  /*5fde0*/  LDL.LU.64 R8, [R1+0x80f0] ;  /* 0x0080f00001087983 */ /* 0x000ea40000300a00 */
[----:B--2---:R-:W-:-:S15]  /*5fdf0*/  HMMA.1688.F32.TF32 R40, R240, R8, R40 ;  /* 0x00000008f028723c */ /* 0x004fde0000081028 */
[----:B------:R-:W-:-:S08]  /*5fe00*/  NOP ;  /* 0x0000000000007918 */ /* 0x000fd00000000000 */
[----:B------:R-:W-:Y:S04]  /*5fe10*/  STL.64 [R1+0x1b90], R40 ;  /* 0x001b902801007387 */ /* 0x000fe80000100a00 */
[----:B------:R1:W-:Y:S04]  /*5fe20*/  STL.64 [R1+0x1b98], R42 ;  /* 0x001b982a01007387 */ /* 0x0003e80000100a00 */
[----:B-1----:R-:W2:Y:S04]  /*5fe30*/  LDL.LU.64 R42, [R1+0x80e8] ;  /* 0x0080e800012a7983 */ /* 0x002ea80000300a00 */
[----:B------:R-:W4:Y:S02]  /*5fe40*/  LDL.LU.64 R40, [R1+0x80e0] ;  /* 0x0080e00001287983 */ /* 0x000f240000300a00 */
[----:B----4-:R-:W-:-:S15]  /*5fe50*/  HMMA.1688.F32.TF32 R52, R240, R40, R52 ;  /* 0x00000028f034723c */ /* 0x010fde0000081034 */
[----:B------:R-:W-:-:S08]  /*5fe60*/  NOP ;  /* 0x0000000000007918 */ /* 0x000fd00000000000 */
[----:B------:R-:W-:Y:S04]  /*5fe70*/  STL.64 [R1+0x1b80], R52 ;  /* 0x001b803401007387 */ /* 0x000fe80000100a00 */
[----:B------:R1:W-:Y:S04]  /*5fe80*/  STL.64 [R1+0x1b88], R54 ;  /* 0x001b883601007387 */ /* 0x0003e80000100a00 */
[----:B-1----:R-:W4:Y:S04]  /*5fe90*/  LDL.LU.64 R54, [R1+0x80d8] ;  /* 0x0080d80001367983 */ /* 0x002f280000300a00 */
[----:B------:R-:W3:Y:S01]  /*5fea0*/  LDL.LU.64 R52, [R1+0x80d0] ;  /* 0x0080d00001347983 */ /* 0x000ee20000300a00 */
[C---:B------:R-:W-:Y:S06]  /*5feb0*/  HMMA.1688.F32.TF32 R12, R240.reuse, R28, R12 ;  /* 0x0000001cf00c723c */ /* 0x040fec000008100c */
[----:B---3--:R-:W-:-:S15]  /*5fec0*/  HMMA.1688.F32.TF32 R232, R240, R52, R232 ;  /* 0x00000034f0e8723c */ /* 0x008fde00000810e8 */
[----:B------:R-:W-:-:S08]  /*5fed0*/  NOP ;  /* 0x0000000000007918 */ /* 0x000fd00000000000 */
[----:B------:R1:W-:Y:S04]  /*5fee0*/  STL.64 [R1+0x1b70], R232 ;  /* 0x001b70e801007387 */ /* 0x0003e80000100a00 */
[----:B------:R3:W-:Y:S04]  /*5fef0*/  STL.64 [R1+0x1b78], R234 ;  /* 0x001b78ea01007387 */ /* 0x0007e80000100a00 */
[----:B-1----:R-:W2:Y:S04]  /*5ff00*/  LDL.LU.64 R232, [R1+0x23b0] ;  /* 0x0023b00001e87983 */ /* 0x002ea80000300a00 */
[----:B---3--:R-:W2:Y:S04]  /*5ff10*/  LDL.LU.64 R234, [R1+0x23b8] ;  /* 0x0023b80001ea7983 */ /* 0x008ea80000300a00 */
[----:B------:R-:W-:Y:S04]  /*5ff20*/  STL.64 [R1+0x1b60], R12 ;  /* 0x001b600c01007387 */ /* 0x000fe80000100a00 */
[----:B------:R1:W-:Y:S04]  /*5ff30*/  STL.64 [R1+0x1b68], R14 ;  /* 0x001b680e01007387 */ /* 0x0003e80000100a00 */
[----:B-1----:R-:W3:Y:S04]  /*5ff40*/  LDL.LU.64 R14, [R1+0x80c8] ;  /* 0x0080c800010e7983 */ /* 0x002ee80000300a00 */
[----:B------:R-:W4:Y:S01]  /*5ff50*/  LDL.LU.64 R12, [R1+0x80c0] ;  /* 0x0080c000010c7983 */ /* 0x000f220000300a00 */
[C---:B------:R-:W-:Y:S06]  /*5ff60*/  HMMA.1688.F32.TF32 R216, R240.reuse, R60, R216 ;  /* 0x0000003cf0d8723c */ /* 0x040fec00000810d8 */
[C---:B------:R-:W-:Y:S06]  /*5ff70*/  HMMA.1688.F32.TF32 R244, R240.reuse, R4, R244 ;  /* 0x00000004f0f4723c */ /* 0x040fec00000810f4 */
[C---:B------:R-:W-:Y:S06]  /*5ff80*/  HMMA.1688.F32.TF32 R220, R240.reuse, R24, R220 ;  /* 0x00000018f0dc723c */ /* 0x040fec00000810dc */
[C---:B------:R-:W-:Y:S06]  /*5ff90*/  HMMA.1688.F32.TF32 R224, R240.reuse, R44, R224 ;  /* 0x0000002cf0e0723c */ /* 0x040fec00000810e0 */
[C---:B------:R-:W-:Y:S06]  /*5ffa0*/  HMMA.1688.F32.TF32 R228, R240.reuse, R56, R228 ;  /* 0x00000038f0e4723c */ /* 0x040fec00000810e4 */
[C---:B------:R-:W-:Y:S06]  /*5ffb0*/  HMMA.1688.F32.TF32 R124, R240.reuse, R48, R124 ;  /* 0x00000030f07c723c */ /* 0x040fec000008107c */
[C---:B----4-:R-:W-:Y:S06]  /*5ffc0*/  HMMA.1688.F32.TF32 R212, R240.reuse, R12, R212 ;  /* 0x0000000cf0d4723c */ /* 0x050fec00000810d4 */
[----:B--2---:R-:W-:-:S15]  /*5ffd0*/  HMMA.1688.F32.TF32 R240, R240, R20, R232 ;  /* 0x00000014f0f0723c */ /* 0x004fde00000810e8 */
[----:B------:R-:W-:-:S02]  /*5ffe0*/  NOP ;  /* 0x0000000000007918 */ /* 0x000fc40000000000 */
[----:B------:R-:W-:Y:S04]  /*5fff0*/  STL.64 [R1+0x1b50], R212 ;  /* 0x001b50d401007387 */ /* 0x000fe80000100a00 */
[----:B------:R1:W-:Y:S04]  /*60000*/  STL.64 [R1+0x1b58], R214 ;  /* 0x001b58d601007387 */ /* 0x0003e80000100a00 */
[----:B-1----:R-:W2:Y:S04]  /*60010*/  LDL.LU.64 R214, [R1+0x80b8] ;  /* 0x0080b80001d67983 */ /* 0x002ea80000300a00 */
[----:B------:R-:W4:Y:S04]  /*60020*/  LDL.LU.64 R212, [R1+0x80b0] ;  /* 0x0080b00001d47983 */ /* 0x000f280000300a00 */
[----:B------:R-:W-:Y:S04]  /*60030*/  STL.64 [R1+0x1b40], R216 ;  /* 0x001b40d801007387 */ /* 0x000fe80000100a00 */
[----:B------:R1:W-:Y:S04]  /*60040*/  STL.64 [R1+0x1b48], R218 ;  /* 0x001b48da01007387 */ /* 0x0003e80000100a00 */
[----:B-1----:R-:W2:Y:S04]  /*60050*/  LDL.LU.64 R218, [R1+0x80a8] ;  /* 0x0080a80001da7983 */ /* 0x002ea80000300a00 */
[----:B------:R-:W3:Y:S04]  /*60060*/  LDL.LU.64 R216, [R1+0x80a0] ;  /* 0x0080a00001d87983 */ /* 0x000ee80000300a00 */
[----:B------:R1:W-:Y:S04]  /*60070*/  STL.64 [R1+0x1b30], R244 ;  /* 0x001b30f401007387 */ /* 0x0003e80000100a00 */
[----:B------:R1:W-:Y:S04]  /*60080*/  STL.64 [R1+0x1b38], R246 ;  /* 0x001b38f601007387 */ /* 0x0003e80000100a00 */
[----:B-1----:R-:W4:Y:S04]  /*60090*/  LDL.LU.64 R244, [R1+0xe00] ;  /* 0x000e000001f47983 */ /* 0x002f280000300a00 */
[----:B------:R-:W4:Y:S04]  /*600a0*/  LDL.LU.64 R246, [R1+0xe08] ;  /* 0x000e080001f67983 */ /* 0x000f280000300a00 */
[----:B------:R-:W-:Y:S04]  /*600b0*/  STL.64 [R1+0x1b20], R220 ;  /* 0x001b20dc01007387 */ /* 0x000fe80000100a00 */
[----:B------:R1:W-:Y:S04]  /*600c0*/  STL.64 [R1+0x1b28], R222 ;  /* 0x001b28de01007387 */ /* 0x0003e80000100a00 */
[----:B-1----:R-:W2:Y:S04]  /*600d0*/  LDL.LU.64 R222, [R1+0x8098] ;  /* 0x0080980001de7983 */ /* 0x002ea80000300a00 */
[----:B------:R-:W3:Y:S04]  /*600e0*/  LDL.LU.64 R220, [R1+0x8090] ;  /* 0x0080900001dc7983 */ /* 0x000ee80000300a00 */
        /* <DEDUP_REMOVED lines=8> */
[----:B------:R1:W-:Y:S04]  /*60170*/  STL.64 [R1+0x1af0], R124 ;  /* 0x001af07c01007387 */ /* 0x0003e80000100a00 */
[----:B------:R1:W-:Y:S04]  /*60180*/  STL.64 [R1+0x1af8], R126 ;  /* 0x001af87e01007387 */ /* 0x0003e80000100a00 */
[----:B-1----:R-:W2:Y:S04]  /*60190*/  LDL.LU.64 R124, [R1+0xdd0] ;  /* 0x000dd000017c7983 */ /* 0x002ea80000300a00 */
[----:B------:R-:W2:Y:S04]  /*601a0*/  LDL.LU.64 R126, [R1+0xdd8] ;  /* 0x000dd800017e7983 */ /* 0x000ea80000300a00 */
[----:B------:R-:W-:Y:S04]  /*601b0*/  STL.64 [R1+0x8008], R50 ;  /* 0x0080083201007387 */ /* 0x000fe80000100a00 */
[----:B------:R1:W-:Y:S04]  /*601c0*/  STL.64 [R1+0x8000], R48 ;  /* 0x0080003001007387 */ /* 0x0003e80000100a00 */
[----:B-1----:R-:W4:Y:S04]  /*601d0*/  LDL.LU.64 R48, [R1+0xdf0] ;  /* 0x000df00001307983 */ /* 0x002f280000300a00 */
[----:B------:R-:W4:Y:S04]  /*601e0*/  LDL.LU.64 R50, [R1+0xdf8] ;  /* 0x000df80001327983 */ /* 0x000f280000300a00 */
[----:B------:R-:W3:Y:S04]  /*601f0*/  LDL.LU.64 R234, [R1+0x8068] ;  /* 0x0080680001ea7983 */ /* 0x000ee80000300a00 */
[----:B------:R-:W3:Y:S04]  /*60200*/  LDL.LU.64 R232, [R1+0x8060] ;  /* 0x0080600001e87983 */ /* 0x000ee80000300a00 */
[----:B------:R1:W-:Y:S04]  /*60210*/  STL.64 [R1+0xee0], R240 ;  /* 0x000ee0f001007387 */ /* 0x0003e80000100a00 */
[----:B------:R1:W-:Y:S04]  /*60220*/  STL.64 [R1+0xee8], R242 ;  /* 0x000ee8f201007387 */ /* 0x0003e80000100a00 */
[----:B-1----:R-:W2:Y:S04]  /*60230*/  LDL.LU.64 R240, [R1+0xde0] ;  /* 0x000de00001f07983 */ /* 0x002ea80000300a00 */
[----:B------:R-:W2:Y:S04]  /*60240*/  LDL.LU.64 R242, [R1+0xde8] ;  /* 0x000de80001f27983 */ /* 0x000ea80000300a00 */
[----:B------:R-:W-:Y:S04]  /*60250*/  STL.64 [R1+0x7ff8], R22 ;  /* 0x007ff81601007387 */ /* 0x000fe80000100a00 */
[----:B------:R1:W-:Y:S04]  /*60260*/  STL.64 [R1+0x7ff0], R20 ;  /* 0x007ff01401007387 */ /* 0x0003e80000100a00 */
[----:B-1----:R-:W3:Y:S01]  /*60270*/  LDL.64 R20, [R1+0x30] ;  /* 0x0000300001147983 */ /* 0x002ee20000100a00 */
[C---:B----4-:R-:W-:Y:S06]  /*60280*/  HMMA.1688.F32.TF32 R48, R236.reuse, R248, R48 ;  /* 0x000000f8ec30723c */ /* 0x050fec0000081030 */
[----:B---3--:R-:W-:Y:S06]  /*60290*/  HMMA.1688.F32.TF32 R244, R236, R20, R244 ;  /* 0x00000014ecf4723c */ /* 0x008fec00000810f4 */
[----:B------:R-:W-:-:S02]  /*602a0*/  IMAD.MOV.U32 R3, RZ, RZ, R20 ;  /* 0x000000ffff037224 */ /* 0x000fc400078e0014 */
[----:B------:R-:W-:-:S15]  /*602b0*/  IMAD.MOV.U32 R2, RZ, RZ, R21 ;  /* 0x000000ffff027224 */ /* 0x000fde00078e0015 */
[----:B------:R-:W-:Y:S04]  /*602c0*/  STL.64 [R1+0xed0], R244 ;  /* 0x000ed0f401007387 */ /* 0x000fe80000100a00 */
[----:B------:R1:W-:Y:S04]  /*602d0*/  STL.64 [R1+0xed8], R246 ;  /* 0x000ed8f601007387 */ /* 0x0003e80000100a00 */
[----:B-1----:R-:W3:Y:S04]  /*602e0*/  LDL.LU.64 R246, [R1+0x8058] ;  /* 0x0080580001f67983 */ /* 0x002ee80000300a00 */
[----:B------:R-:W4:Y:S04]  /*602f0*/  LDL.LU.64 R244, [R1+0x8050] ;  /* 0x0080500001f47983 */ /* 0x000f280000300a00 */
[----:B------:R-:W3:Y:S04]  /*60300*/  LDL.LU.64 R20, [R1+0xdc0] ;  /* 0x000dc00001147983 */ /* 0x000ee80000300a00 */
[----:B------:R-:W3:Y:S04]  /*60310*/  LDL.LU.64 R22, [R1+0xdc8] ;  /* 0x000dc80001167983 */ /* 0x000ee80000300a00 */
[----:B------:R1:W-:Y:S04]  /*60320*/  STL.64 [R1+0xec0], R48 ;  /* 0x000ec03001007387 */ /* 0x0003e80000100a00 */
[----:B------:R2:W-:Y:S04]  /*60330*/  STL.64 [R1+0xec8], R50 ;  /* 0x000ec83201007387 */ /* 0x0005e80000100a00 */
[----:B------:R-:W4:Y:S01]  /*60340*/  LDL.LU.64 R250, [R1+0x8048] ;  /* 0x0080480001fa7983 */ /* 0x000f220000300a00 */
[----:B-1----:R-:W-:-:S02]  /*60350*/  IMAD.MOV.U32 R49, RZ, RZ, R248 ;  /* 0x000000ffff317224 */ /* 0x002fc400078e00f8 */
[----:B------:R-:W-:Y:S02]  /*60360*/  IMAD.MOV.U32 R48, RZ, RZ, R249 ;  /* 0x000000ffff307224 */ /* 0x000fe400078e00f9 */
[----:B------:R-:W3:Y:S01]  /*60370*/  LDL.LU.64 R248, [R1+0x8040] ;  /* 0x0080400001f87983 */ /* 0x000ee20000300a00 */
[C---:B--2---:R-:W-:Y:S06]  /*60380*/  HMMA.1688.F32.TF32 R240, R236.reuse, R128, R240 ;  /* 0x00000080ecf0723c */ /* 0x044fec00000810f0 */
[----:B------:R-:W-:Y:S06]  /*60390*/  HMMA.1688.F32.TF32 R124, R236, R192, R124 ;  /* 0x000000c0ec7c723c */ /* 0x000fec000008107c */
[----:B------:R-:W-:-:S02]  /*603a0*/  IMAD.MOV.U32 R198, RZ, RZ, R192 ;  /* 0x000000ffffc67224 */ /* 0x000fc400078e00c0 */
[----:B------:R-:W-:Y:S02]  /*603b0*/  IMAD.MOV.U32 R63, RZ, RZ, R193 ;  /* 0x000000ffff3f7224 */ /* 0x000fe400078e00c1 */
[----:B------:R-:W-:Y:S02]  /*603c0*/  IMAD.MOV.U32 R51, RZ, RZ, R128 ;  /* 0x000000ffff337224 */ /* 0x000fe400078e0080 */
[----:B------:R-:W-:-:S05]  /*603d0*/  IMAD.MOV.U32 R50, RZ, RZ, R129 ;  /* 0x000000ffff327224 */ /* 0x000fca00078e0081 */
[----:B------:R1:W-:Y:S04]  /*603e0*/  STL.64 [R1+0xeb0], R240 ;  /* 0x000eb0f001007387 */ /* 0x0003e80000100a00 */
[----:B------:R2:W-:Y:S04]  /*603f0*/  STL.64 [R1+0xeb8], R242 ;  /* 0x000eb8f201007387 */ /* 0x0005e80000100a00 */
[----:B------:R2:W-:Y:S04]  /*60400*/  STL.64 [R1+0xea0], R124 ;  /* 0x000ea07c01007387 */ /* 0x0005e80000100a00 */
[----:B------:R2:W-:Y:S04]  /*60410*/  STL.64 [R1+0xea8], R126 ;  /* 0x000ea87e01007387 */ /* 0x0005e80000100a00 */
[----:B-1----:R-:W4:Y:S04]  /*60420*/  LDL.LU.64 R240, [R1+0xda0] ;  /* 0x000da00001f07983 */ /* 0x002f280000300a00 */
[----:B--2---:R-:W2:Y:S04]  /*60430*/  LDL.LU.64 R242, [R1+0xda8] ;  /* 0x000da80001f27983 */ /* 0x004ea80000300a00 */
[----:B------:R-:W2:Y:S04]  /*60440*/  LDL.LU.64 R128, [R1+0xd90] ;  /* 0x000d900001807983 */ /* 0x000ea80000300a00 */
[----:B------:R-:W2:Y:S04]  /*60450*/  LDL.LU.64 R130, [R1+0xd98] ;  /* 0x000d980001827983 */ /* 0x000ea80000300a00 */
[----:B------:R-:W2:Y:S04]  /*60460*/  LDL.LU.64 R124, [R1+0xd80] ;  /* 0x000d8000017c7983 */ /* 0x000ea80000300a00 */
[----:B------:R-:W2:Y:S01]  /*60470*/  LDL.LU.64 R126, [R1+0xd88] ;  /* 0x000d8800017e7983 */ /* 0x000ea20000300a00 */
[----:B---3--:R-:W-:Y:S03]  /*60480*/  HMMA.1688.F32.TF32 R192, R236, R248, R20 ;  /* 0x000000f8ecc0723c */ /* 0x008fe60000081014 */
[----:B------:R-:W3:Y:S04]  /*60490*/  LDL.LU.64 R20, [R1+0xd70] ;  /* 0x000d700001147983 */ /* 0x000ee80000300a00 */
[----:B------:R-:W3:-:S15]  /*604a0*/  LDL.LU.64 R22, [R1+0xd78] ;  /* 0x000d780001167983 */ /* 0x000ede0000300a00 */
[----:B------:R-:W-:-:S01]  /*604b0*/  NOP ;  /* 0x0000000000007918 */ /* 0x000fc20000000000 */
[----:B------:R1:W-:Y:S04]  /*604c0*/  STL.64 [R1+0xe90], R192 ;  /* 0x000e90c001007387 */ /* 0x0003e80000100a00 */
[----:B------:R4:W-:Y:S04]  /*604d0*/  STL.64 [R1+0xe98], R194 ;  /* 0x000e98c201007387 */ /* 0x0009e80000100a00 */
[----:B-1----:R-:W3:Y:S04]  /*604e0*/  LDL.LU.64 R192, [R1+0xd60] ;  /* 0x000d600001c07983 */ /* 0x002ee80000300a00 */
[----:B----4-:R-:W4:Y:S04]  /*604f0*/  LDL.LU.64 R194, [R1+0xd68] ;  /* 0x000d680001c27983 */ /* 0x010f280000300a00 */
[----:B------:R-:W-:Y:S04]  /*60500*/  STL.64 [R1+0x7fd8], R250 ;  /* 0x007fd8fa01007387 */ /* 0x000fe80000100a00 */
[----:B------:R1:W-:Y:S04]  /*60510*/  STL.64 [R1+0x7fd0], R248 ;  /* 0x007fd0f801007387 */ /* 0x0003e80000100a00 */
[----:B-1----:R-:W2:Y:S04]  /*60520*/  LDL.LU.64 R248, [R1+0xdb0] ;  /* 0x000db00001f87983 */ /* 0x002ea80000300a00 */
[----:B------:R-:W2:Y:S04]  /*60530*/  LDL.LU.64 R250, [R1+0xdb8] ;  /* 0x000db80001fa7983 */ /* 0x000ea80000300a00 */
[----:B------:R-:W-:Y:S04]  /*60540*/  STL.64 [R1+0x7fe8], R246 ;  /* 0x007fe8f601007387 */ /* 0x000fe80000100a00 */
[----:B------:R1:W-:Y:S01]  /*60550*/  STL.64 [R1+0x7fe0], R244 ;  /* 0x007fe0f401007387 */ /* 0x0003e20000100a00 */
[C---:B--2---:R-:W-:Y:S06]  /*60560*/  HMMA.1688.F32.TF32 R248, R236.reuse, R244, R248 ;  /* 0x000000f4ecf8723c */ /* 0x044fec00000810f8 */
[----:B-1----:R-:W-:-:S15]  /*60570*/  HMMA.1688.F32.TF32 R244, R236, R232, R240 ;  /* 0x000000e8ecf4723c */ /* 0x002fde00000810f0 */
[----:B------:R-:W-:-:S02]  /*60580*/  NOP ;  /* 0x0000000000007918 */ /* 0x000fc40000000000 */
[----:B------:R-:W-:Y:S04]  /*60590*/  STL.64 [R1+0xe80], R248 ;  /* 0x000e80f801007387 */ /* 0x000fe80000100a00 */
[----:B------:R-:W-:Y:S04]  /*605a0*/  STL.64 [R1+0xe88], R250 ;  /* 0x000e88fa01007387 */ /* 0x000fe80000100a00 */
[----:B------:R-:W2:Y:S04]  /*605b0*/  LDL.LU.64 R240, [R1+0xd50] ;  /* 0x000d500001f07983 */ /* 0x000ea80000300a00 */
[----:B------:R-:W2:Y:S04]  /*605c0*/  LDL.LU.64 R242, [R1+0xd58] ;  /* 0x000d580001f27983 */ /* 0x000ea80000300a00 */
[----:B------:R-:W-:Y:S04]  /*605d0*/  STL.64 [R1+0xe70], R244 ;  /* 0x000e70f401007387 */ /* 0x000fe80000100a00 */
[----:B------:R1:W-:Y:S02]  /*605e0*/  STL.64 [R1+0xe78], R246 ;  /* 0x000e78f601007387 */ /* 0x0003e40000100a00 */
[----:B-1----:R-:W-:Y:S02]  /*605f0*/  HMMA.1688.F32.TF32 R244, R236, R228, R128 ;  /* 0x000000e4ecf4723c */ /* 0x002fe40000081080 */
[----:B------:R-:W2:Y:S04]  /*60600*/  LDL.LU.64 R128, [R1+0xd40] ;  /* 0x000d400001807983 */ /* 0x000ea80000300a00 */
[----:B------:R-:W2:-:S15]  /*60610*/  LDL.LU.64 R130, [R1+0xd48] ;  /* 0x000d480001827983 */ /* 0x000e9e0000300a00 */
[----:B------:R-:W-:-:S02]  /*60620*/  NOP ;  /* 0x0000000000007918 */ /* 0x000fc40000000000 */
        /* <DEDUP_REMOVED lines=8> */
[----:B---3--:R-:W-:Y:S02]  /*606b0*/  HMMA.1688.F32.TF32 R244, R236, R220, R20 ;  /* 0x000000dcecf4723c */ /* 0x008fe40000081014 */
[----:B------:R-:W3:Y:S04]  /*606c0*/  LDL.LU.64 R20, [R1+0xd20] ;  /* 0x000d200001147983 */ /* 0x000ee80000300a00 */
[----:B------:R-:W3:-:S15]  /*606d0*/  LDL.LU.64 R22, [R1+0xd28] ;  /* 0x000d280001167983 */ /* 0x000ede0000300a00 */
[----:B------:R-:W-:-:S02]  /*606e0*/  NOP ;  /* 0x0000000000007918 */ /* 0x000fc40000000000 */
[----:B------:R-:W-:Y:S04]  /*606f0*/  STL.64 [R1+0xe40], R244 ;  /* 0x000e40f401007387 */ /* 0x000fe80000100a00 */
[----:B------:R4:W-:Y:S02]  /*60700*/  STL.64 [R1+0xe48], R246 ;  /* 0x000e48f601007387 */ /* 0x0009e40000100a00 */
[----:B----4-:R-:W-:Y:S02]  /*60710*/  HMMA.1688.F32.TF32 R244, R236, R216, R192 ;  /* 0x000000d8ecf4723c */ /* 0x010fe400000810c0 */
[----:B------:R-:W4:Y:S04]  /*60720*/  LDL.LU.64 R192, [R1+0xd10] ;  /* 0x000d100001c07983 */ /* 0x000f280000300a00 */
[----:B------:R-:W4:-:S15]  /*60730*/  LDL.LU.64 R194, [R1+0xd18] ;  /* 0x000d180001c27983 */ /* 0x000f1e0000300a00 */
[----:B------:R-:W-:-:S02]  /*60740*/  NOP ;  /* 0x0000000000007918 */ /* 0x000fc40000000000 */
[----:B------:R1:W-:Y:S04]  /*60750*/  STL.64 [R1+0xe30], R244 ;  /* 0x000e30f401007387 */ /* 0x0003e80000100a00 */
[----:B------:R1:W-:Y:S04]  /*60760*/  STL.64 [R1+0xe38], R246 ;  /* 0x000e38f601007387 */ /* 0x0003e80000100a00 */
[----:B------:R-:W4:Y:S04]  /*60770*/  LDL.LU.64 R248, [R1+0xd00] ;  /* 0x000d000001f87983 */ /* 0x000f280000300a00 */
[----:B------:R-:W4:Y:S04]  /*60780*/  LDL.LU.64 R250, [R1+0xd08] ;  /* 0x000d080001fa7983 */ /* 0x000f280000300a00 */
[----:B-1----:R-:W4:Y:S04]  /*60790*/  LDL.LU.64 R244, [R1+0xcf0] ;  /* 0x000cf00001f47983 */ /* 0x002f280000300a00 */
[----:B------:R-:W4:Y:S01]  /*607a0*/  LDL.LU.64 R246, [R1+0xcf8] ;  /* 0x000cf80001f67983 */ /* 0x000f220000300a00 */
[C---:B--2---:R-:W-:Y:S06]  /*607b0*/  HMMA.1688.F32.TF32 R240, R236.reuse, R212, R240 ;  /* 0x000000d4ecf0723c */ /* 0x044fec00000810f0 */
[----:B------:R-:W-:-:S15]  /*607c0*/  HMMA.1688.F32.TF32 R128, R236, R208, R128 ;  /* 0x000000d0ec80723c */ /* 0x000fde0000081080 */
[----:B------:R-:W-:-:S02]  /*607d0*/  NOP ;  /* 0x0000000000007918 */ /* 0x000fc40000000000 */
[----:B------:R1:W-:Y:S04]  /*607e0*/  STL.64 [R1+0xe20], R240 ;  /* 0x000e20f001007387 */ /* 0x0003e80000100a00 */
[----:B------:R2:W-:Y:S04]  /*607f0*/  STL.64 [R1+0xe28], R242 ;  /* 0x000e28f201007387 */ /* 0x0005e80000100a00 */
[----:B-1----:R-:W4:Y:S04]  /*60800*/  LDL.LU.64 R240, [R1+0xce0] ;  /* 0x000ce00001f07983 */ /* 0x002f280000300a00 */
[----:B--2---:R-:W2:Y:S01]  /*60810*/  LDL.LU.64 R242, [R1+0xce8] ;  /* 0x000ce80001f27983 */ /* 0x004ea20000300a00 */
[C---:B------:R-:W-:Y:S03]  /*60820*/  HMMA.1688.F32.TF32 R124, R236.reuse, R204, R124 ;  /* 0x000000ccec7c723c */ /* 0x040fe6000008107c */
[----:B------:R1:W-:Y:S04]  /*60830*/  STL.64 [R1+0xe10], R128 ;  /* 0x000e108001007387 */ /* 0x0003e80000100a00 */
[----:B------:R1:W-:Y:S04]  /*60840*/  STL.64 [R1+0xe18], R130 ;  /* 0x000e188201007387 */ /* 0x0003e80000100a00 */
[----:B-1----:R-:W2:Y:S04]  /*60850*/  LDL.LU.64 R128, [R1+0xcd0] ;  /* 0x000cd00001807983 */ /* 0x002ea80000300a00 */
[----:B------:R-:W2:Y:S01]  /*60860*/  LDL.LU.64 R130, [R1+0xcd8] ;  /* 0x000cd80001827983 */ /* 0x000ea20000300a00 */
[C---:B---3--:R-:W-:Y:S07]  /*60870*/  HMMA.1688.F32.TF32 R20, R236.reuse, R200, R20 ;  /* 0x000000c8ec14723c */ /* 0x048fee0000081014 */
[----:B------:R1:W-:Y:S04]  /*60880*/  STL.64 [R1+0xe00], R124 ;  /* 0x000e007c01007387 */ /* 0x0003e80000100a00 */
[----:B------:R3:W-:Y:S04]  /*60890*/  STL.64 [R1+0xe08], R126 ;  /* 0x000e087e01007387 */ /* 0x0007e80000100a00 */
[----:B-1----:R-:W2:Y:S04]  /*608a0*/  LDL.LU.64 R124, [R1+0xcc0] ;  /* 0x000cc000017c7983 */ /* 0x002ea80000300a00 */
[----:B---3--:R-:W3:Y:S01]  /*608b0*/  LDL.LU.64 R126, [R1+0xcc8] ;  /* 0x000cc800017e7983 */ /* 0x008ee20000300a00 */
[C---:B----4-:R-:W-:Y:S03]  /*608c0*/  HMMA.1688.F32.TF32 R192, R236.reuse, R196, R192 ;  /* 0x000000c4ecc0723c */ /* 0x050fe600000810c0 */
[----:B------:R1:W-:Y:S04]  /*608d0*/  STL.64 [R1+0xdf0], R20 ;  /* 0x000df01401007387 */ /* 0x0003e80000100a00 */
[----:B------:R4:W-:Y:S04]  /*608e0*/  STL.64 [R1+0xdf8], R22 ;  /* 0x000df81601007387 */ /* 0x0009e80000100a00 */
[----:B-1----:R-:W3:Y:S04]  /*608f0*/  LDL.LU.64 R20, [R1+0xcb0] ;  /* 0x000cb00001147983 */ /* 0x002ee80000300a00 */
[----:B----4-:R-:W4:Y:S08]  /*60900*/  LDL.LU.64 R22, [R1+0xcb8] ;  /* 0x000cb80001167983 */ /* 0x010f300000300a00 */
[----:B------:R-:W-:Y:S04]  /*60910*/  STL.64 [R1+0xde0], R192 ;  /* 0x000de0c001007387 */ /* 0x000fe80000100a00 */
[----:B------:R1:W-:Y:S04]  /*60920*/  STL.64 [R1+0xde8], R194 ;  /* 0x000de8c201007387 */ /* 0x0003e80000100a00 */
[----:B-1----:R-:W4:Y:S04]  /*60930*/  LDL.LU.64 R194, [R1+0x8038] ;  /* 0x0080380001c27983 */ /* 0x002f280000300a00 */
[----:B------:R-:W4:Y:S01]  /*60940*/  LDL.LU.64 R192, [R1+0x8030] ;  /* 0x0080300001c07983 */ /* 0x000f220000300a00 */
[C---:B------:R-:W-:Y:S03]  /*60950*/  HMMA.1688.F32.TF32 R244, R236.reuse, R188, R244 ;  /* 0x000000bcecf4723c */ /* 0x040fe600000810f4 */
[----:B------:R-:W-:Y:S04]  /*60960*/  STL [R1+0x7fc8], R199 ;  /* 0x007fc8c701007387 */ /* 0x000fe80000100800 */
[----:B------:R-:W-:Y:S04]  /*60970*/  STL.64 [R1+0x7fc0], R196 ;  /* 0x007fc0c401007387 */ /* 0x000fe80000100a00 */
[----:B------:R-:W-:Y:S01]  /*60980*/  STL.64 [R1+0x7fa8], R190 ;  /* 0x007fa8be01007387 */ /* 0x000fe20000100a00 */
[C---:B--2---:R-:W-:Y:S06]  /*60990*/  HMMA.1688.F32.TF32 R128, R236.reuse, R180, R128 ;  /* 0x000000b4ec80723c */ /* 0x044fec0000081080 */
[C---:B---3--:R-:W-:Y:S06]  /*609a0*/  HMMA.1688.F32.TF32 R124, R236.reuse, R176, R124 ;  /* 0x000000b0ec7c723c */ /* 0x048fec000008107c */
[----:B----4-:R-:W-:-:S15]  /*609b0*/  HMMA.1688.F32.TF32 R248, R236, R192, R248 ;  /* 0x000000c0ecf8723c */ /* 0x010fde00000810f8 */
[----:B------:R-:W-:-:S08]  /*609c0*/  NOP ;  /* 0x0000000000007918 */ /* 0x000fd00000000000 */
[----:B------:R-:W-:Y:S04]  /*609d0*/  STL.64 [R1+0xdd0], R248 ;  /* 0x000dd0f801007387 */ /* 0x000fe80000100a00 */
[----:B------:R-:W-:Y:S04]  /*609e0*/  STL.64 [R1+0xdd8], R250 ;  /* 0x000dd8fa01007387 */ /* 0x000fe80000100a00 */
[----:B------:R1:W-:Y:S02]  /*609f0*/  STL.64 [R1+0x7fa0], R188 ;  /* 0x007fa0bc01007387 */ /* 0x0003e40000100a00 */
[C---:B-1----:R-:W-:Y:S02]  /*60a00*/  HMMA.1688.F32.TF32 R188, R236.reuse, R184, R240 ;  /* 0x000000b8ecbc723c */ /* 0x042fe400000810f0 */
[----:B------:R1:W-:Y:S04]  /*60a10*/  STL.64 [R1+0xdc0], R244 ;  /* 0x000dc0f401007387 */ /* 0x0003e80000100a00 */
[----:B------:R2:W-:Y:S04]  /*60a20*/  STL.64 [R1+0xdc8], R246 ;  /* 0x000dc8f601007387 */ /* 0x0005e80000100a00 */
[----:B------:R-:W-:Y:S04]  /*60a30*/  STL.64 [R1+0x7f98], R186 ;  /* 0x007f98ba01007387 */ /* 0x000fe80000100a00 */
[----:B------:R-:W-:Y:S01]  /*60a40*/  STL.64 [R1+0x7f90], R184 ;  /* 0x007f90b801007387 */ /* 0x000fe20000100a00 */
[C---:B------:R-:W-:Y:S08]  /*60a50*/  HMMA.1688.F32.TF32 R20, R236.reuse, R172, R20 ;  /* 0x000000acec14723c */ /* 0x040ff00000081014 */
[----:B------:R3:W-:Y:S04]  /*60a60*/  STL.64 [R1+0xdb0], R188 ;  /* 0x000db0bc01007387 */ /* 0x0007e80000100a00 */
[----:B------:R4:W-:Y:S04]  /*60a70*/  STL.64 [R1+0xdb8], R190 ;  /* 0x000db8be01007387 */ /* 0x0009e80000100a00 */
[----:B------:R-:W-:Y:S04]  /*60a80*/  STL.64 [R1+0x7f88], R182 ;  /* 0x007f88b601007387 */ /* 0x000fe80000100a00 */
[----:B------:R4:W-:Y:S04]  /*60a90*/  STL.64 [R1+0x7f80], R180 ;  /* 0x007f80b401007387 */ /* 0x0009e80000100a00 */
[----:B------:R-:W-:Y:S04]  /*60aa0*/  STL.64 [R1+0xda0], R128 ;  /* 0x000da08001007387 */ /* 0x000fe80000100a00 */
[----:B------:R-:W-:Y:S04]  /*60ab0*/  STL.64 [R1+0xda8], R130 ;  /* 0x000da88201007387 */ /* 0x000fe80000100a00 */
[----:B------:R-:W-:Y:S04]  /*60ac0*/  STL.64 [R1+0x7f78], R178 ;  /* 0x007f78b201007387 */ /* 0x000fe80000100a00 */
[----:B------:R4:W-:Y:S04]  /*60ad0*/  STL.64 [R1+0x7f70], R176 ;  /* 0x007f70b001007387 */ /* 0x0009e80000100a00 */
[----:B------:R4:W-:Y:S04]  /*60ae0*/  STL.64 [R1+0xd90], R124 ;  /* 0x000d907c01007387 */ /* 0x0009e80000100a00 */
[----:B------:R4:W-:Y:S04]  /*60af0*/  STL.64 [R1+0xd98], R126 ;  /* 0x000d987e01007387 */ /* 0x0009e80000100a00 */
[----:B-1----:R-:W4:Y:S04]  /*60b00*/  LDL.LU.64 R244, [R1+0xca0] ;  /* 0x000ca00001f47983 */ /* 0x002f280000300a00 */
[----:B--2---:R-:W2:Y:S04]  /*60b10*/  LDL.LU.64 R246, [R1+0xca8] ;  /* 0x000ca80001f67983 */ /* 0x004ea80000300a00 */
[----:B------:R1:W-:Y:S04]  /*60b20*/  STL.64 [R1+0xd80], R20 ;  /* 0x000d801401007387 */ /* 0x0003e80000100a00 */
[----:B------:R1:W-:Y:S04]  /*60b30*/  STL.64 [R1+0xd88], R22 ;  /* 0x000d881601007387 */ /* 0x0003e80000100a00 */
[----:B------:R-:W2:Y:S04]  /*60b40*/  LDL.LU.64 R240, [R1+0xc90] ;  /* 0x000c900001f07983 */ /* 0x000ea80000300a00 */
[----:B------:R-:W2:Y:S04]  /*60b50*/  LDL.LU.64 R242, [R1+0xc98] ;  /* 0x000c980001f27983 */ /* 0x000ea80000300a00 */
[----:B---3--:R-:W3:Y:S04]  /*60b60*/  LDL.LU.64 R188, [R1+0xc80] ;  /* 0x000c800001bc7983 */ /* 0x008ee80000300a00 */
[----:B----4-:R-:W3:Y:S04]  /*60b70*/  LDL.LU.64 R190, [R1+0xc88] ;  /* 0x000c880001be7983 */ /* 0x010ee80000300a00 */
        /* <DEDUP_REMOVED lines=10> */
[----:B-1----:R-:W4:Y:S04]  /*60c20*/  LDL.LU.64 R20, [R1+0xc20] ;  /* 0x000c200001147983 */ /* 0x002f280000300a00 */
[----:B------:R-:W4:Y:S04]  /*60c30*/  LDL.LU.64 R22, [R1+0xc28] ;  /* 0x000c280001167983 */ /* 0x000f280000300a00 */
[----:B------:R-:W-:Y:S04]  /*60c40*/  STL.64 [R1+0x7f68], R174 ;  /* 0x007f68ae01007387 */ /* 0x000fe80000100a00 */
[----:B------:R2:W-:Y:S04]  /*60c50*/  STL.64 [R1+0x7f60], R172 ;  /* 0x007f60ac01007387 */ /* 0x0005e80000100a00 */
[----:B------:R-:W-:Y:S04]  /*60c60*/  STL.64 [R1+0x7f58], R170 ;  /* 0x007f58aa01007387 */ /* 0x000fe80000100a00 */
[----:B------:R1:W-:Y:S01]  /*60c70*/  STL.64 [R1+0x7f50], R168 ;  /* 0x007f50a801007387 */ /* 0x0003e20000100a00 */
[C---:B--2---:R-:W-:Y:S06]  /*60c80*/  HMMA.1688.F32.TF32 R172, R236.reuse, R168, R244 ;  /* 0x000000a8ecac723c */ /* 0x044fec00000810f4 */
[C---:B-1----:R-:W-:Y:S01]  /*60c90*/  HMMA.1688.F32.TF32 R168, R236.reuse, R164, R240 ;  /* 0x000000a4eca8723c */ /* 0x042fe200000810f0 */
[----:B------:R-:W-:Y:S01]  /*60ca0*/  IMAD.MOV.U32 R197, RZ, RZ, R63 ;  /* 0x000000ffffc57224 */ /* 0x000fe200078e003f */
[----:B------:R-:W-:Y:S04]  /*60cb0*/  LDS R240, [R207+UR7+0x20080] ;  /* 0x02008007cff07984 */ /* 0x000fe80008000800 */
[----:B------:R-:W-:Y:S11]  /*60cc0*/  LDS R242, [R207+UR7+0x20880] ;  /* 0x02088007cff27984 */ /* 0x000ff60008000800 */
[----:B------:R-:W-:Y:S04]  /*60cd0*/  STL.64 [R1+0xd70], R172 ;  /* 0x000d70ac01007387 */ /* 0x000fe80000100a00 */
[----:B------:R-:W-:Y:S04]  /*60ce0*/  STL.64 [R1+0xd78], R174 ;  /* 0x000d78ae01007387 */ /* 0x000fe80000100a00 */
[----:B------:R-:W-:Y:S04]  /*60cf0*/  STL.64 [R1+0x7f48], R166 ;  /* 0x007f48a601007387 */ /* 0x000fe80000100a00 */
[----:B------:R3:W-:Y:S04]  /*60d00*/  STL.64 [R1+0x7f40], R164 ;  /* 0x007f40a401007387 */ /* 0x0007e80000100a00 */
[----:B------:R-:W-:Y:S04]  /*60d10*/  LDS R241, [R195+UR7+0x20080] ;  /* 0x02008007c3f17984 */ /* 0x000fe80008000800 */
[----:B------:R-:W1:Y:S01]  /*60d20*/  LDS R243, [R195+UR7+0x20880] ;  /* 0x02088007c3f37984 */ /* 0x000e620008000800 */
[C---:B---3--:R-:W-:Y:S03]  /*60d30*/  HMMA.1688.F32.TF32 R164, R236.reuse, R160, R188 ;  /* 0x000000a0eca4723c */ /* 0x048fe600000810bc */
[----:B------:R-:W-:Y:S04]  /*60d40*/  STL.64 [R1+0xd60], R168 ;  /* 0x000d60a801007387 */ /* 0x000fe80000100a00 */
[----:B------:R4:W-:Y:S04]  /*60d50*/  STL.64 [R1+0xd68], R170 ;  /* 0x000d68aa01007387 */ /* 0x0009e80000100a00 */
[----:B------:R-:W-:Y:S04]  /*60d60*/  STL.64 [R1+0x7fb8], R162 ;  /* 0x007fb8a201007387 */ /* 0x000fe80000100a00 */
[----:B------:R2:W-:Y:S01]  /*60d70*/  STL.64 [R1+0x7fb0], R160 ;  /* 0x007fb0a001007387 */ /* 0x0005e20000100a00 */
[C---:B----4-:R-:W-:Y:S07]  /*60d80*/  HMMA.1688.F32.TF32 R168, R236.reuse, R156, R184 ;  /* 0x0000009ceca8723c */ /* 0x050fee00000810b8 */
[----:B------:R-:W-:Y:S04]  /*60d90*/  STL.64 [R1+0xd50], R164 ;  /* 0x000d50a401007387 */ /* 0x000fe80000100a00 */
[----:B------:R3:W-:Y:S01]  /*60da0*/  STL.64 [R1+0xd58], R166 ;  /* 0x000d58a601007387 */ /* 0x0007e20000100a00 */
[C---:B--2---:R-:W-:Y:S06]  /*60db0*/  HMMA.1688.F32.TF32 R160, R236.reuse, R148, R176 ;  /* 0x00000094eca0723c */ /* 0x044fec00000810b0 */
[C---:B------:R-:W-:Y:S06]  /*60dc0*/  HMMA.1688.F32.TF32 R128, R236.reuse, R144, R128 ;  /* 0x00000090ec80723c */ /* 0x040fec0000081080 */
[C---:B---3--:R-:W-:Y:S06]  /*60dd0*/  HMMA.1688.F32.TF32 R164, R236.reuse, R152, R180 ;  /* 0x00000098eca4723c */ /* 0x048fec00000810b4 */
[----:B------:R-:W-:Y:S01]  /*60de0*/  HMMA.1688.F32.TF32 R124, R236, R140, R124 ;  /* 0x0000008cec7c723c */ /* 0x000fe2000008107c */
[----:B------:R-:W-:Y:S04]  /*60df0*/  STL.64 [R1+0xd40], R168 ;  /* 0x000d40a801007387 */ /* 0x000fe80000100a00 */
[----:B------:R-:W-:-:S12]  /*60e00*/  STL.64 [R1+0xd48], R170 ;  /* 0x000d48aa01007387 */ /* 0x000fd80000100a00 */
[----:B------:R-:W-:Y:S04]  /*60e10*/  STL.64 [R1+0xd30], R164 ;  /* 0x000d30a401007387 */ /* 0x000fe80000100a00 */
[----:B------:R-:W-:Y:S04]  /*60e20*/  STL.64 [R1+0xd38], R166 ;  /* 0x000d38a601007387 */ /* 0x000fe80000100a00 */
[----:B------:R-:W-:Y:S04]  /*60e30*/  STL.64 [R1+0xd20], R160 ;  /* 0x000d20a001007387 */ /* 0x000fe80000100a00 */
[----:B------:R-:W-:Y:S04]  /*60e40*/  STL.64 [R1+0xd28], R162 ;  /* 0x000d28a201007387 */ /* 0x000fe80000100a00 */
[----:B------:R2:W-:Y:S04]  /*60e50*/  STL.64 [R1+0xd10], R128 ;  /* 0x000d108001007387 */ /* 0x0005e80000100a00 */
[----:B------:R3:W-:Y:S04]  /*60e60*/  STL.64 [R1+0xd18], R130 ;  /* 0x000d188201007387 */ /* 0x0007e80000100a00 */
[----:B--2---:R-:W2:Y:S04]  /*60e70*/  LDL.LU.64 R128, [R1+0x1ab0] ;  /* 0x001ab00001807983 */ /* 0x004ea80000300a00 */
[----:B------:R4:W-:Y:S04]  /*60e80*/  STL.64 [R1+0xd00], R124 ;  /* 0x000d007c01007387 */ /* 0x0009e80000100a00 */
[----:B------:R1:W-:Y:S04]  /*60e90*/  STL.64 [R1+0xd08], R126 ;  /* 0x000d087e01007387 */ /* 0x0003e80000100a00 */
[----:B---3--:R-:W2:Y:S01]  /*60ea0*/  LDL.LU.64 R130, [R1+0x1ab8] ;  /* 0x001ab80001827983 */ /* 0x008ea20000300a00 */
[----:B------:R-:W-:-:S15]  /*60eb0*/  HMMA.1688.F32.TF32 R20, R236, R136, R20 ;  /* 0x00000088ec14723c */ /* 0x000fde0000081014 */
[----:B------:R-:W-:-:S08]  /*60ec0*/  NOP ;  /* 0x0000000000007918 */ /* 0x000fd00000000000 */
[----:B------:R3:W-:Y:S04]  /*60ed0*/  STL.64 [R1+0xcf0], R20 ;  /* 0x000cf01401007387 */ /* 0x0007e80000100a00 */
[----:B------:R3:W-:Y:S04]  /*60ee0*/  STL.64 [R1+0xcf8], R22 ;  /* 0x000cf81601007387 */ /* 0x0007e80000100a00 */
[----:B----4-:R-:W4:Y:S04]  /*60ef0*/  LDL.LU.64 R124, [R1+0x1aa0] ;  /* 0x001aa000017c7983 */ /* 0x010f280000300a00 */
[----:B-1----:R-:W4:Y:S04]  /*60f00*/  LDL.LU.64 R126, [R1+0x1aa8] ;  /* 0x001aa800017e7983 */ /* 0x002f280000300a00 */
        /* <DEDUP_REMOVED lines=20> */
[----:B---3--:R-:W3:Y:S04]  /*61050*/  LDL.LU.64 R20, [R1+0x19f0] ;  /* 0x0019f00001147983 */ /* 0x008ee80000300a00 */
[----:B------:R-:W3:Y:S01]  /*61060*/  LDL.LU.64 R22, [R1+0x19f8] ;  /* 0x0019f80001167983 */ /* 0x000ee20000300a00 */
        /* <DEDUP_REMOVED lines=11> */
[----:B------:R-:W2:Y:S01]  /*61120*/  LDL.LU.64 R124, [R1+0x8010] ;  /* 0x00801000017c7983 */ /* 0x000ea20000300a00 */
[C---:B------:R-:W-:Y:S06]  /*61130*/  HMMA.1688.F32.TF32 R244, R236.reuse, R120, R244 ;  /* 0x00000078ecf4723c */ /* 0x040fec00000810f4 */
[C---:B------:R-:W-:Y:S06]  /*61140*/  HMMA.1688.F32.TF32 R188, R236.reuse, R116, R188 ;  /* 0x00000074ecbc723c */ /* 0x040fec00000810bc */
[C---:B------:R-:W-:Y:S06]  /*61150*/  HMMA.1688.F32.TF32 R180, R236.reuse, R108, R180 ;  /* 0x0000006cecb4723c */ /* 0x040fec00000810b4 */
[C---:B------:R-:W-:Y:S06]  /*61160*/  HMMA.1688.F32.TF32 R176, R236.reuse, R104, R176 ;  /* 0x00000068ecb0723c */ /* 0x040fec00000810b0 */
[C---:B------:R-:W-:Y:S06]  /*61170*/  HMMA.1688.F32.TF32 R168, R236.reuse, R96, R168 ;  /* 0x00000060eca8723c */ /* 0x040fec00000810a8 */
[C---:B------:R-:W-:Y:S06]  /*61180*/  HMMA.1688.F32.TF32 R164, R236.reuse, R92, R164 ;  /* 0x0000005ceca4723c */ /* 0x040fec00000810a4 */
[C---:B---3--:R-:W-:Y:S06]  /*61190*/  HMMA.1688.F32.TF32 R20, R236.reuse, R84, R20 ;  /* 0x00000054ec14723c */ /* 0x048fec0000081014 */
[----:B--2---:R-:W-:-:S15]  /*611a0*/  HMMA.1688.F32.TF32 R248, R236, R124, R248 ;  /* 0x0000007cecf8723c */ /* 0x004fde00000810f8 */
[----:B------:R-:W-:-:S08]  /*611b0*/  NOP ;  /* 0x0000000000007918 */ /* 0x000fd00000000000 */
[----:B------:R-:W-:Y:S04]  /*611c0*/  STL.64 [R1+0x1ac0], R248 ;  /* 0x001ac0f801007387 */ /* 0x000fe80000100a00 */
[----:B------:R-:W-:Y:S04]  /*611d0*/  STL.64 [R1+0x1ac8], R250 ;  /* 0x001ac8fa01007387 */ /* 0x000fe80000100a00 */
[----:B------:R-:W-:Y:S04]  /*611e0*/  STL.64 [R1+0x7f38], R118 ;  /* 0x007f387601007387 */ /* 0x000fe80000100a00 */
[----:B------:R-:W-:Y:S04]  /*611f0*/  STL.64 [R1+0x1ab0], R244 ;  /* 0x001ab0f401007387 */ /* 0x000fe80000100a00 */
[----:B------:R-:W-:Y:S04]  /*61200*/  STL.64 [R1+0x1ab8], R246 ;  /* 0x001ab8f601007387 */ /* 0x000fe80000100a00 */
[----:B------:R1:W-:Y:S02]  /*61210*/  STL.64 [R1+0x7f30], R116 ;  /* 0x007f307401007387 */ /* 0x0003e40000100a00 */
[----:B-1----:R-:W-:Y:S02]  /*61220*/  HMMA.1688.F32.TF32 R116, R236, R112, R184 ;  /* 0x00000070ec74723c */ /* 0x002fe400000810b8 */
[----:B------:R-:W-:Y:S04]  /*61230*/  STL.64 [R1+0x1aa0], R188 ;  /* 0x001aa0bc01007387 */ /* 0x000fe80000100a00 */
[----:B------:R-:W-:-:S15]  /*61240*/  STL.64 [R1+0x1aa8], R190 ;  /* 0x001aa8be01007387 */ /* 0x000fde0000100a00 */
[----:B------:R-:W-:-:S02]  /*61250*/  NOP ;  /* 0x0000000000007918 */ /* 0x000fc40000000000 */
[----:B------:R-:W-:Y:S04]  /*61260*/  STL.64 [R1+0x1a90], R116 ;  /* 0x001a907401007387 */ /* 0x000fe80000100a00 */
[----:B------:R1:W-:Y:S02]  /*61270*/  STL.64 [R1+0x1a98], R118 ;  /* 0x001a987601007387 */ /* 0x0003e40000100a00 */
[C---:B-1----:R-:W-:Y:S02]  /*61280*/  HMMA.1688.F32.TF32 R116, R236.reuse, R100, R172 ;  /* 0x00000064ec74723c */ /* 0x042fe400000810ac */
[----:B------:R-:W-:Y:S04]  /*61290*/  STL.64 [R1+0x1a80], R180 ;  /* 0x001a80b401007387 */ /* 0x000fe80000100a00 */
[----:B------:R-:W-:Y:S04]  /*612a0*/  STL.64 [R1+0x1a88], R182 ;  /* 0x001a88b601007387 */ /* 0x000fe80000100a00 */
[----:B------:R-:W-:Y:S04]  /*612b0*/  STL.64 [R1+0x1a70], R176 ;  /* 0x001a70b001007387 */ /* 0x000fe80000100a00 */
[----:B------:R-:W-:Y:S09]  /*612c0*/  STL.64 [R1+0x1a78], R178 ;  /* 0x001a78b201007387 */ /* 0x000ff20000100a00 */
[----:B------:R-:W-:Y:S04]  /*612d0*/  STL.64 [R1+0x1a60], R116 ;  /* 0x001a607401007387 */ /* 0x000fe80000100a00 */
[----:B------:R1:W-:Y:S02]  /*612e0*/  STL.64 [R1+0x1a68], R118 ;  /* 0x001a687601007387 */ /* 0x0003e40000100a00 */
[C---:B-1----:R-:W-:Y:S02]  /*612f0*/  HMMA.1688.F32.TF32 R116, R236.reuse, R88, R160 ;  /* 0x00000058ec74723c */ /* 0x042fe400000810a0 */
[----:B------:R-:W-:Y:S04]  /*61300*/  STL.64 [R1+0x1a50], R168 ;  /* 0x001a50a801007387 */ /* 0x000fe80000100a00 */
[----:B------:R-:W-:Y:S04]  /*61310*/  STL.64 [R1+0x1a58], R170 ;  /* 0x001a58aa01007387 */ /* 0x000fe80000100a00 */
[----:B------:R-:W-:Y:S04]  /*61320*/  STL.64 [R1+0x1a40], R164 ;  /* 0x001a40a401007387 */ /* 0x000fe80000100a00 */
[----:B------:R-:W-:Y:S04]  /*61330*/  STL.64 [R1+0x1a48], R166 ;  /* 0x001a48a601007387 */ /* 0x000fe80000100a00 */
[----:B------:R-:W2:Y:S05]  /*61340*/  LDL.LU.64 R160, [R1+0x19e0] ;  /* 0x0019e00001a07983 */ /* 0x000eaa0000300a00 */
[----:B------:R1:W-:Y:S04]  /*61350*/  STL.64 [R1+0x1a30], R116 ;  /* 0x001a307401007387 */ /* 0x0003e80000100a00 */
[----:B------:R3:W-:Y:S04]  /*61360*/  STL.64 [R1+0x1a38], R118 ;  /* 0x001a387601007387 */ /* 0x0007e80000100a00 */
[----:B------:R-:W2:Y:S04]  /*61370*/  LDL.LU.64 R162, [R1+0x19e8] ;  /* 0x0019e80001a27983 */ /* 0x000ea80000300a00 */
[----:B------:R4:W-:Y:S04]  /*61380*/  STL.64 [R1+0x1a20], R20 ;  /* 0x001a201401007387 */ /* 0x0009e80000100a00 */
[----:B------:R4:W-:Y:S04]  /*61390*/  STL.64 [R1+0x1a28], R22 ;  /* 0x001a281601007387 */ /* 0x0009e80000100a00 */
[----:B-1----:R-:W2:Y:S04]  /*613a0*/  LDL.LU.64 R116, [R1+0x19d0] ;  /* 0x0019d00001747983 */ /* 0x002ea80000300a00 */
[----:B---3--:R-:W3:Y:S04]  /*613b0*/  LDL.LU.64 R118, [R1+0x19d8] ;  /* 0x0019d80001767983 */ /* 0x008ee80000300a00 */
[----:B------:R-:W3:Y:S04]  /*613c0*/  LDL.LU.64 R184, [R1+0x19c0] ;  /* 0x0019c00001b87983 */ /* 0x000ee80000300a00 */
[----:B------:R-:W3:Y:S04]  /*613d0*/  LDL.LU.64 R186, [R1+0x19c8] ;  /* 0x0019c80001ba7983 */ /* 0x000ee80000300a00 */
[----:B------:R-:W3:Y:S04]  /*613e0*/  LDL.LU.64 R180, [R1+0x19b0] ;  /* 0x0019b00001b47983 */ /* 0x000ee80000300a00 */
[----:B------:R-:W3:Y:S04]  /*613f0*/  LDL.LU.64 R182, [R1+0x19b8] ;  /* 0x0019b80001b67983 */ /* 0x000ee80000300a00 */
[----:B------:R-:W3:Y:S04]  /*61400*/  LDL.LU.64 R168, [R1+0x19a0] ;  /* 0x0019a00001a87983 */ /* 0x000ee80000300a00 */
[----:B------:R-:W3:Y:S04]  /*61410*/  LDL.LU.64 R170, [R1+0x19a8] ;  /* 0x0019a80001aa7983 */ /* 0x000ee80000300a00 */
[----:B----4-:R-:W4:Y:S04]  /*61420*/  LDL.LU.64 R20, [R1+0x1990] ;  /* 0x0019900001147983 */ /* 0x010f280000300a00 */
[----:B------:R-:W4:Y:S04]  /*61430*/  LDL.LU.64 R22, [R1+0x1998] ;  /* 0x0019980001167983 */ /* 0x000f280000300a00 */
[----:B------:R-:W4:Y:S04]  /*61440*/  LDL.LU.64 R176, [R1+0x1980] ;  /* 0x0019800001b07983 */ /* 0x000f280000300a00 */
[----:B------:R-:W4:Y:S04]  /*61450*/  LDL.LU.64 R178, [R1+0x1988] ;  /* 0x0019880001b27983 */ /* 0x000f280000300a00 */
[----:B------:R-:W4:Y:S04]  /*61460*/  LDL.LU.64 R172, [R1+0x1970] ;  /* 0x0019700001ac7983 */ /* 0x000f280000300a00 */
[----:B------:R-:W4:Y:S04]  /*61470*/  LDL.LU.64 R174, [R1+0x1978] ;  /* 0x0019780001ae7983 */ /* 0x000f280000300a00 */
[----:B------:R-:W4:Y:S04]  /*61480*/  LDL.LU.64 R164, [R1+0x1960] ;  /* 0x0019600001a47983 */ /* 0x000f280000300a00 */
[----:B------:R-:W4:Y:S01]  /*61490*/  LDL.LU.64 R166, [R1+0x1968] ;  /* 0x0019680001a67983 */ /* 0x000f220000300a00 */
[----:B--2---:R-:W-:Y:S03]  /*614a0*/  HMMA.1688.F32.TF32 R188, R236, R80, R160 ;  /* 0x00000050ecbc723c */ /* 0x004fe600000810a0 */
[----:B------:R-:W2:Y:S04]  /*614b0*/  LDL.LU.64 R160, [R1+0x1950] ;  /* 0x0019500001a07983 */ /* 0x000ea80000300a00 */
[----:B------:R-:W2:-:S15]  /*614c0*/  LDL.LU.64 R162, [R1+0x1958] ;  /* 0x0019580001a27983 */ /* 0x000e9e0000300a00 */
[----:B------:R-:W-:-:S01]  /*614d0*/  NOP ;  /* 0x0000000000007918 */ /* 0x000fc20000000000 */
        /* <DEDUP_REMOVED lines=8> */
[C---:B-1----:R-:W-:Y:S06]  /*61560*/  HMMA.1688.F32.TF32 R188, R236.reuse, R72, R184 ;  /* 0x00000048ecbc723c */ /* 0x042fec00000810b8 */
[C---:B------:R-:W-:Y:S06]  /*61570*/  HMMA.1688.F32.TF32 R184, R236.reuse, R68, R180 ;  /* 0x00000044ecb8723c */ /* 0x040fec00000810b4 */
[C---:B------:R-:W-:Y:S11]  /*61580*/  HMMA.1688.F32.TF32 R180, R236.reuse, R64, R168 ;  /* 0x00000040ecb4723c */ /* 0x040ff600000810a8 */
[----:B------:R-:W-:Y:S04]  /*61590*/  STL.64 [R1+0x19f0], R188 ;  /* 0x0019f0bc01007387 */ /* 0x000fe80000100a00 */
[----:B------:R-:W-:Y:S04]  /*615a0*/  STL.64 [R1+0x19f8], R190 ;  /* 0x0019f8be01007387 */ /* 0x000fe80000100a00 */
[----:B------:R-:W3:Y:S04]  /*615b0*/  LDL.LU.64 R168, [R1+0x1930] ;  /* 0x0019300001a87983 */ /* 0x000ee80000300a00 */
[----:B------:R-:W-:Y:S04]  /*615c0*/  STL.64 [R1+0x19e0], R184 ;  /* 0x0019e0b801007387 */ /* 0x000fe80000100a00 */
[----:B------:R-:W-:Y:S04]  /*615d0*/  STL.64 [R1+0x19e8], R186 ;  /* 0x0019e8ba01007387 */ /* 0x000fe80000100a00 */
[----:B------:R-:W3:Y:S04]  /*615e0*/  LDL.LU.64 R170, [R1+0x1938] ;  /* 0x0019380001aa7983 */ /* 0x000ee80000300a00 */
[----:B------:R-:W-:Y:S04]  /*615f0*/  STL.64 [R1+0x19d0], R180 ;  /* 0x0019d0b401007387 */ /* 0x000fe80000100a00 */
[----:B------:R4:W-:Y:S02]  /*61600*/  STL.64 [R1+0x19d8], R182 ;  /* 0x0019d8b601007387 */ /* 0x0009e40000100a00 */
[----:B----4-:R-:W-:Y:S02]  /*61610*/  HMMA.1688.F32.TF32 R180, R236, R36, R20 ;  /* 0x00000024ecb4723c */ /* 0x010fe40000081014 */
[----:B------:R-:W4:Y:S04]  /*61620*/  LDL.LU.64 R20, [R1+0x1920] ;  /* 0x0019200001147983 */ /* 0x000f280000300a00 */
[----:B------:R-:W4:-:S15]  /*61630*/  LDL.LU.64 R22, [R1+0x1928] ;  /* 0x0019280001167983 */ /* 0x000f1e0000300a00 */
        /* <DEDUP_REMOVED lines=8> */
[----:B------:R-:W4:Y:S04]  /*616c0*/  LDL.LU.64 R164, [R1+0x1910] ;  /* 0x0019100001a47983 */ /* 0x000f280000300a00 */
[----:B------:R-:W-:Y:S04]  /*616d0*/  STL.64 [R1+0x19a0], R176 ;  /* 0x0019a0b001007387 */ /* 0x000fe80000100a00 */
[----:B------:R-:W-:Y:S04]  /*616e0*/  STL.64 [R1+0x19a8], R178 ;  /* 0x0019a8b201007387 */ /* 0x000fe80000100a00 */
[----:B------:R-:W4:Y:S04]  /*616f0*/  LDL.LU.64 R166, [R1+0x1918] ;  /* 0x0019180001a67983 */ /* 0x000f280000300a00 */
[----:B------:R-:W-:Y:S04]  /*61700*/  STL.64 [R1+0x1990], R172 ;  /* 0x001990ac01007387 */ /* 0x000fe80000100a00 */
[----:B------:R2:W-:Y:S02]  /*61710*/  STL.64 [R1+0x1998], R174 ;  /* 0x001998ae01007387 */ /* 0x0005e40000100a00 */
[----:B--2---:R-:W-:Y:S02]  /*61720*/  HMMA.1688.F32.TF32 R172, R236, R40, R160 ;  /* 0x00000028ecac723c */ /* 0x004fe400000810a0 */
        /* <DEDUP_REMOVED lines=10> */
[----:B------:R-:W-:Y:S04]  /*617d0*/  STL.64 [R1+0x1978], R174 ;  /* 0x001978ae01007387 */ /* 0x000fe80000100a00 */
[----:B------:R-:W-:Y:S04]  /*617e0*/  STL.64 [R1+0x7f28], R54 ;  /* 0x007f283601007387 */ /* 0x000fe80000100a00 */
[----:B------:R1:W-:Y:S04]  /*617f0*/  STL.64 [R1+0x7f20], R52 ;  /* 0x007f203401007387 */ /* 0x0003e80000100a00 */
[----:B------:R-:W-:Y:S04]  /*61800*/  STL.64 [R1+0x7f18], R30 ;  /* 0x007f181e01007387 */ /* 0x000fe80000100a00 */
[----:B------:R4:W-:Y:S01]  /*61810*/  STL.64 [R1+0x7f10], R28 ;  /* 0x007f101c01007387 */ /* 0x0009e20000100a00 */
[C---:B-1----:R-:W-:Y:S06]  /*61820*/  HMMA.1688.F32.TF32 R52, R236.reuse, R28, R168 ;  /* 0x0000001cec34723c */ /* 0x042fec00000810a8 */
[----:B----4-:R-:W-:-:S15]  /*61830*/  HMMA.1688.F32.TF32 R28, R236, R12, R20 ;  /* 0x0000000cec1c723c */ /* 0x010fde0000081014 */
[----:B------:R-:W-:-:S02]  /*61840*/  NOP ;  /* 0x0000000000007918 */ /* 0x000fc40000000000 */
[----:B------:R-:W-:Y:S04]  /*61850*/  STL.64 [R1+0x1960], R52 ;  /* 0x0019603401007387 */ /* 0x000fe80000100a00 */
[----:B------:R-:W-:Y:S04]  /*61860*/  STL.64 [R1+0x1968], R54 ;  /* 0x0019683601007387 */ /* 0x000fe80000100a00 */
[----:B------:R-:W4:Y:S04]  /*61870*/  LDL.LU.64 R20, [R1+0x18e0] ;  /* 0x0018e00001147983 */ /* 0x000f280000300a00 */
[----:B------:R-:W4:Y:S04]  /*61880*/  LDL.LU.64 R22, [R1+0x18e8] ;  /* 0x0018e80001167983 */ /* 0x000f280000300a00 */
[----:B------:R-:W-:Y:S04]  /*61890*/  STL.64 [R1+0x1950], R28 ;  /* 0x0019501c01007387 */ /* 0x000fe80000100a00 */
[----:B------:R-:W-:Y:S04]  /*618a0*/  STL.64 [R1+0x1958], R30 ;  /* 0x0019581e01007387 */ /* 0x000fe80000100a00 */
[----:B------:R-:W-:Y:S04]  /*618b0*/  STL.64 [R1+0x7f08], R14 ;  /* 0x007f080e01007387 */ /* 0x000fe80000100a00 */
[----:B------:R1:W-:Y:S04]  /*618c0*/  STL.64 [R1+0x7f00], R12 ;  /* 0x007f000c01007387 */ /* 0x0003e80000100a00 */
[----:B------:R-:W-:Y:S04]  /*618d0*/  STL [R1+0x7ef8], R62 ;  /* 0x007ef83e01007387 */ /* 0x000fe80000100800 */
[----:B------:R-:W-:Y:S01]  /*618e0*/  STL.64 [R1+0x7ef0], R60 ;  /* 0x007ef03c01007387 */ /* 0x000fe20000100a00 */
[----:B-1----:R-:W-:-:S15]  /*618f0*/  HMMA.1688.F32.TF32 R12, R236, R60, R164 ;  /* 0x0000003cec0c723c */ /* 0x002fde00000810a4 */
[----:B------:R-:W-:-:S08]  /*61900*/  NOP ;  /* 0x0000000000007918 */ /* 0x000fd00000000000 */
[----:B------:R-:W-:Y:S04]  /*61910*/  STL.64 [R1+0x1940], R12 ;  /* 0x0019400c01007387 */ /* 0x000fe80000100a00 */
[----:B------:R2:W-:Y:S01]  /*61920*/  STL.64 [R1+0x1948], R14 ;  /* 0x0019480e01007387 */ /* 0x0005e20000100a00 */
[----:B------:R-:W-:Y:S02]  /*61930*/  IMAD.MOV.U32 R184, RZ, RZ, R49 ;  /* 0x000000ffffb87224 */ /* 0x000fe400078e0031 */
[----:B------:R-:W-:Y:S02]  /*61940*/  IMAD.MOV.U32 R185, RZ, RZ, R48 ;  /* 0x000000ffffb97224 */ /* 0x000fe400078e0030 */
[----:B------:R-:W-:Y:S01]  /*61950*/  IMAD.MOV.U32 R188, RZ, RZ, R51 ;  /* 0x000000ffffbc7224 */ /* 0x000fe200078e0033 */
[----:B--2---:R-:W-:-:S15]  /*61960*/  HMMA.1688.F32.TF32 R12, R236, R4, R160 ;  /* 0x00000004ec0c723c */ /* 0x004fde00000810a0 */
[----:B------:R-:W-:-:S08]  /*61970*/  NOP ;  /* 0x0000000000007918 */ /* 0x000fd00000000000 */
[----:B------:R-:W-:Y:S04]  /*61980*/  STL.64 [R1+0x1930], R12 ;  /* 0x0019300c01007387 */ /* 0x000fe80000100a00 */
[----:B------:R-:W-:Y:S04]  /*61990*/  STL.64 [R1+0x1938], R14 ;  /* 0x0019380e01007387 */ /* 0x000fe80000100a00 */
[----:B------:R-:W-:Y:S04]  /*619a0*/  STL.64 [R1+0x7ee8], R6 ;  /* 0x007ee80601007387 */ /* 0x000fe80000100a00 */
[----:B------:R3:W-:Y:S02]  /*619b0*/  STL.64 [R1+0x7ee0], R4 ;  /* 0x007ee00401007387 */ /* 0x0007e40000100a00 */
[----:B---3--:R-:W-:Y:S01]  /*619c0*/  HMMA.1688.F32.TF32 R4, R236, R24, R116 ;  /* 0x00000018ec04723c */ /* 0x008fe20000081074 */
[----:B------:R-:W-:-:S15]  /*619d0*/  IMAD.MOV.U32 R189, RZ, RZ, R50 ;  /* 0x000000ffffbd7224 */ /* 0x000fde00078e0032 */
[----:B------:R-:W-:-:S07]  /*619e0*/  NOP ;  /* 0x0000000000007918 */ /* 0x000fce0000000000 */
[----:B------:R-:W-:Y:S04]  /*619f0*/  STL.64 [R1+0x1920], R4 ;  /* 0x0019200401007387 */ /* 0x000fe80000100a00 */
[----:B------:R4:W-:Y:S04]  /*61a00*/  STL.64 [R1+0x1928], R6 ;  /* 0x0019280601007387 */ /* 0x0009e80000100a00 */
[----:B------:R-:W-:Y:S04]  /*61a10*/  STL.64 [R1+0x7ed8], R26 ;  /* 0x007ed81a01007387 */ /* 0x000fe80000100a00 */
[----:B------:R1:W-:Y:S04]  /*61a20*/  STL.64 [R1+0x7ed0], R24 ;  /* 0x007ed01801007387 */ /* 0x0003e80000100a00 */
[----:B------:R-:W2:Y:S04]  /*61a30*/  LDL.LU.64 R48, [R1+0x18d0] ;  /* 0x0018d00001307983 */ /* 0x000ea80000300a00 */
[----:B------:R-:W2:Y:S01]  /*61a40*/  LDL.LU.64 R50, [R1+0x18d8] ;  /* 0x0018d80001327983 */ /* 0x000ea20000300a00 */
[----:B----4-:R-:W-:-:S15]  /*61a50*/  HMMA.1688.F32.TF32 R4, R236, R44, R20 ;  /* 0x0000002cec04723c */ /* 0x010fde0000081014 */
[----:B------:R-:W-:-:S08]  /*61a60*/  NOP ;  /* 0x0000000000007918 */ /* 0x000fd00000000000 */
[----:B------:R3:W-:Y:S04]  /*61a70*/  STL.64 [R1+0x1910], R4 ;  /* 0x0019100401007387 */ /* 0x0007e80000100a00 */
[----:B------:R4:W-:Y:S04]  /*61a80*/  STL.64 [R1+0x1918], R6 ;  /* 0x0019180601007387 */ /* 0x0009e80000100a00 */
        /* <DEDUP_REMOVED lines=26> */
[----:B-1----:R-:W2:Y:S04]  /*61c30*/  LDL.LU.64 R24, [R1+0xb60] ;  /* 0x000b600001187983 */ /* 0x002ea80000300a00 */
[----:B------:R-:W2:Y:S04]  /*61c40*/  LDL.LU.64 R26, [R1+0xb68] ;  /* 0x000b6800011a7983 */ /* 0x000ea80000300a00 */
[----:B------:R-:W2:Y:S04]  /*61c50*/  LDL.LU.64 R12, [R1+0xb50] ;  /* 0x000b5000010c7983 */ /* 0x000ea80000300a00 */
[----:B------:R-:W2:Y:S04]  /*61c60*/  LDL.LU.64 R14, [R1+0xb58] ;  /* 0x000b5800010e7983 */ /* 0x000ea80000300a00 */
[----:B---3--:R-:W3:Y:S04]  /*61c70*/  LDL.LU.64 R4, [R1+0xb40] ;  /* 0x000b400001047983 */ /* 0x008ee80000300a00 */
[----:B----4-:R-:W3:Y:S01]  /*61c80*/  LDL.LU.64 R6, [R1+0xb48] ;  /* 0x000b480001067983 */ /* 0x010ee20000300a00 */
        /* <DEDUP_REMOVED lines=11> */
[----:B------:R-:W3:Y:S02]  /*61d40*/  LDL.LU.64 R20, [R1+0x7ff0] ;  /* 0x007ff00001147983 */ /* 0x000ee40000300a00 */
[----:B---3--:R-:W-:Y:S02]  /*61d50*/  HMMA.1688.F32.TF32 R236, R236, R20, R244 ;  /* 0x00000014ecec723c */ /* 0x008fe400000810f4 */
[----:B------:R-:W3:Y:S04]  /*61d60*/  LDL.LU.64 R246, [R1+0x7fe8] ;  /* 0x007fe80001f67983 */ /* 0x000ee80000300a00 */
[----:B------:R-:W2:-:S15]  /*61d70*/  LDL.LU.64 R244, [R1+0x7fe0] ;  /* 0x007fe00001f47983 */ /* 0x000e9e0000300a00 */
[----:B------:R-:W-:-:S02]  /*61d80*/  NOP ;  /* 0x0000000000007918 */ /* 0x000fc40000000000 */
[----:B------:R1:W-:Y:S04]  /*61d90*/  STL.64 [R1+0xce0], R236 ;  /* 0x000ce0ec01007387 */ /* 0x0003e80000100a00 */
[----:B------:R4:W-:Y:S01]  /*61da0*/  STL.64 [R1+0xce8], R238 ;  /* 0x000ce8ee01007387 */ /* 0x0009e20000100a00 */
[----:B-1----:R-:W-:Y:S02]  /*61db0*/  IMAD.MOV.U32 R236, RZ, RZ, R3 ;  /* 0x000000ffffec7224 */ /* 0x002fe400078e0003 */
[----:B------:R-:W-:-:S07]  /*61dc0*/  IMAD.MOV.U32 R237, RZ, RZ, R2 ;  /* 0x000000ffffed7224 */ /* 0x000fce00078e0002 */
[C---:B----4-:R-:W-:Y:S01]  /*61dd0*/  HMMA.1688.F32.TF32 R236, R240.reuse, R236, R248 ;  /* 0x000000ecf0ec723c */ /* 0x050fe200000810f8 */
[----:B------:R-:W4:Y:S04]  /*61de0*/  LDL.LU.64 R250, [R1+0x7fd8] ;  /* 0x007fd80001fa7983 */ /* 0x000f280000300a00 */
[----:B------:R-:W3:Y:S01]  /*61df0*/  LDL.LU.64 R248, [R1+0x7fd0] ;  /* 0x007fd00001f87983 */ /* 0x000ee20000300a00 */
[----:B------:R-:W-:Y:S01]  /*61e00*/  IMAD.MOV.U32 R196, RZ, RZ, R198 ;  /* 0x000000ffffc47224 */ /* 0x000fe200078e00c6 */
[C---:B------:R-:W-:Y:S06]  /*61e10*/  HMMA.1688.F32.TF32 R180, R240.reuse, R184, R180 ;  /* 0x000000b8f0b4723c */ /* 0x040fec00000810b4 */
[C---:B------:R-:W-:Y:S06]  /*61e20*/  HMMA.1688.F32.TF32 R176, R240.reuse, R188, R176 ;  /* 0x000000bcf0b0723c */ /* 0x040fec00000810b0 */
[C---:B------:R-:W-:Y:S06]  /*61e30*/  HMMA.1688.F32.TF32 R172, R240.reuse, R196, R172 ;  /* 0x000000c4f0ac723c */ /* 0x040fec00000810ac */
[C---:B------:R-:W-:Y:S06]  /*61e40*/  HMMA.1688.F32.TF32 R160, R240.reuse, R232, R160 ;  /* 0x000000e8f0a0723c */ /* 0x040fec00000810a0 */
[C---:B------:R-:W-:Y:S06]  /*61e50*/  HMMA.1688.F32.TF32 R116, R240.reuse, R228, R116 ;  /* 0x000000e4f074723c */ /* 0x040fec0000081074 */
[C---:B------:R-:W-:Y:S01]  /*61e60*/  HMMA.1688.F32.TF32 R60, R240.reuse, R224, R60 ;  /* 0x000000e0f03c723c */ /* 0x040fe2000008103c */
[----:B------:R-:W-:Y:S05]  /*61e70*/  STL.64 [R1+0xcd0], R236 ;  /* 0x000cd0ec01007387 */ /* 0x000fea0000100a00 */
[C---:B------:R-:W-:Y:S01]  /*61e80*/  HMMA.1688.F32.TF32 R52, R240.reuse, R220, R52 ;  /* 0x000000dcf034723c */ /* 0x040fe20000081034 */
[----:B------:R-:W-:Y:S05]  /*61e90*/  STL.64 [R1+0xcd8], R238 ;  /* 0x000cd8ee01007387 */ /* 0x000fea0000100a00 */
[C---:B------:R-:W-:Y:S01]  /*61ea0*/  HMMA.1688.F32.TF32 R28, R240.reuse, R216, R28 ;  /* 0x000000d8f01c723c */ /* 0x040fe2000008101c */
[----:B------:R-:W-:Y:S05]  /*61eb0*/  STL.64 [R1+0xcc0], R180 ;  /* 0x000cc0b401007387 */ /* 0x000fea0000100a00 */
[C---:B------:R-:W-:Y:S01]  /*61ec0*/  HMMA.1688.F32.TF32 R24, R240.reuse, R212, R24 ;  /* 0x000000d4f018723c */ /* 0x040fe20000081018 */
[----:B------:R-:W-:Y:S05]  /*61ed0*/  STL.64 [R1+0xcc8], R182 ;  /* 0x000cc8b601007387 */ /* 0x000fea0000100a00 */
[C---:B------:R-:W-:Y:S01]  /*61ee0*/  HMMA.1688.F32.TF32 R12, R240.reuse, R208, R12 ;  /* 0x000000d0f00c723c */ /* 0x040fe2000008100c */
[----:B------:R-:W-:Y:S04]  /*61ef0*/  STL.64 [R1+0xcb0], R176 ;  /* 0x000cb0b001007387 */ /* 0x000fe80000100a00 */
[----:B------:R-:W-:Y:S04]  /*61f00*/  STL.64 [R1+0xcb8], R178 ;  /* 0x000cb8b201007387 */ /* 0x000fe80000100a00 */
[----:B------:R-:W-:Y:S04]  /*61f10*/  STL.64 [R1+0xca0], R172 ;  /* 0x000ca0ac01007387 */ /* 0x000fe80000100a00 */
[----:B------:R-:W-:Y:S01]  /*61f20*/  STL.64 [R1+0xca8], R174 ;  /* 0x000ca8ae01007387 */ /* 0x000fe20000100a00 */
[C---:B--2---:R-:W-:Y:S06]  /*61f30*/  HMMA.1688.F32.TF32 R164, R240.reuse, R244, R164 ;  /* 0x000000f4f0a4723c */ /* 0x044fec00000810a4 */
[----:B---3--:R-:W-:-:S15]  /*61f40*/  HMMA.1688.F32.TF32 R168, R240, R248, R168 ;  /* 0x000000f8f0a8723c */ /* 0x008fde00000810a8 */
[----:B------:R-:W-:-:S08]  /*61f50*/  NOP ;  /* 0x0000000000007918 */ /* 0x000fd00000000000 */
[----:B------:R-:W-:Y:S04]  /*61f60*/  STL.64 [R1+0xc90], R168 ;  /* 0x000c90a801007387 */ /* 0x000fe80000100a00 */
[----:B------:R-:W-:Y:S04]  /*61f70*/  STL.64 [R1+0xc98], R170 ;  /* 0x000c98aa01007387 */ /* 0x000fe80000100a00 */
[----:B------:R-:W-:Y:S04]  /*61f80*/  STL.64 [R1+0xc80], R164 ;  /* 0x000c80a401007387 */ /* 0x000fe80000100a00 */
        /* <DEDUP_REMOVED lines=13> */
[----:B------:R-:W4:Y:S04]  /*62060*/  LDL.LU.64 R196, [R1+0xb30] ;  /* 0x000b300001c47983 */ /* 0x000f280000300a00 */
[----:B------:R4:W-:Y:S04]  /*62070*/  STL.64 [R1+0xc10], R12 ;  /* 0x000c100c01007387 */ /* 0x0009e80000100a00 */
[----:B------:R4:W-:Y:S04]  /*62080*/  STL.64 [R1+0xc18], R14 ;  /* 0x000c180e01007387 */ /* 0x0009e80000100a00 */
[----:B------:R-:W4:Y:S01]  /*62090*/  LDL.LU.64 R198, [R1+0xb38] ;  /* 0x000b380001c67983 */ /* 0x000f220000300a00 */
[----:B------:R-:W-:-:S15]  /*620a0*/  HMMA.1688.F32.TF32 R4, R240, R204, R4 ;  /* 0x000000ccf004723c */ /* 0x000fde0000081004 */
[----:B------:R-:W-:-:S08]  /*620b0*/  NOP ;  /* 0x0000000000007918 */ /* 0x000fd00000000000 */
[----:B------:R4:W-:Y:S04]  /*620c0*/  STL.64 [R1+0xc00], R4 ;  /* 0x000c000401007387 */ /* 0x0009e80000100a00 */
[----:B------:R4:W-:Y:S04]  /*620d0*/  STL.64 [R1+0xc08], R6 ;  /* 0x000c080601007387 */ /* 0x0009e80000100a00 */
[----:B-1----:R-:W4:Y:S04]  /*620e0*/  LDL.LU.64 R160, [R1+0xb20] ;  /* 0x000b200001a07983 */ /* 0x002f280000300a00 */
[----:B--2---:R-:W2:Y:S04]  /*620f0*/  LDL.LU.64 R162, [R1+0xb28] ;  /* 0x000b280001a27983 */ /* 0x004ea80000300a00 */
        /* <DEDUP_REMOVED lines=30> */
[----:B------:R-:W-:-:S15]  /*622e0*/  HMMA.1688.F32.TF32 R196, R240, R200, R196 ;  /* 0x000000c8f0c4723c */ /* 0x000fde00000810c4 */
[----:B------:R-:W-:-:S08]  /*622f0*/  NOP ;  /* 0x0000000000007918 */ /* 0x000fd00000000000 */
[----:B------:R-:W-:Y:S04]  /*62300*/  STL.64 [R1+0xbf0], R196 ;  /* 0x000bf0c401007387 */ /* 0x000fe80000100a00 */
[----:B------:R1:W-:Y:S04]  /*62310*/  STL.64 [R1+0xbf8], R198 ;  /* 0x000bf8c601007387 */ /* 0x0003e80000100a00 */
[----:B-1----:R-:W4:Y:S04]  /*62320*/  LDL.LU R199, [R1+0x7fc8] ;  /* 0x007fc80001c77983 */ /* 0x002f280000300800 */
[----:B------:R-:W3:Y:S01]  /*62330*/  LDL.LU.64 R196, [R1+0x7fc0] ;  /* 0x007fc00001c47983 */ /* 0x000ee20000300a00 */
[C---:B--2---:R-:W-:Y:S06]  /*62340*/  HMMA.1688.F32.TF32 R188, R240.reuse, R192, R188 ;  /* 0x000000c0f0bc723c */ /* 0x044fec00000810bc */
[----:B---3--:R-:W-:-:S15]  /*62350*/  HMMA.1688.F32.TF32 R160, R240, R196, R160 ;  /* 0x000000c4f0a0723c */ /* 0x008fde00000810a0 */
[----:B------:R-:W-:-:S08]  /*62360*/  NOP ;  /* 0x0000000000007918 */ /* 0x000fd00000000000 */
[----:B------:R-:W-:Y:S04]  /*62370*/  STL.64 [R1+0xbe0], R160 ;  /* 0x000be0a001007387 */ /* 0x000fe80000100a00 */
[----:B------:R1:W-:Y:S04]  /*62380*/  STL.64 [R1+0xbe8], R162 ;  /* 0x000be8a201007387 */ /* 0x0003e80000100a00 */
[----:B-1----:R-:W2:Y:S04]  /*62390*/  LDL.LU.64 R162, [R1+0x7fb8] ;  /* 0x007fb80001a27983 */ /* 0x002ea80000300a00 */
[----:B------:R-:W3:Y:S04]  /*623a0*/  LDL.LU.64 R160, [R1+0x7fb0] ;  /* 0x007fb00001a07983 */ /* 0x000ee80000300a00 */
        /* <DEDUP_REMOVED lines=47> */
[----:B----4-:R-:W-:-:S15]  /*626a0*/  HMMA.1688.F32.TF32 R236, R240, R164, R236 ;  /* 0x000000a4f0ec723c */ /* 0x010fde00000810ec */
[----:B------:R-:W-:-:S08]  /*626b0*/  NOP ;  /* 0x0000000000007918 */ /* 0x000fd00000000000 */
        /* <DEDUP_REMOVED lines=12> */
[----:B------:R-:W-:Y:S04]  /*62780*/  LDS R236, [R252+UR7+0x20100] ;  /* 0x02010007fcec7984 */ /* 0x000fe80008000800 */
[----:B-1----:R-:W3:Y:S04]  /*62790*/  LDL.LU.64 R24, [R1+0x18b0] ;  /* 0x0018b00001187983 */ /* 0x002ee80000300a00 */
[----:B------:R1:W-:Y:S04]  /*627a0*/  STL.64 [R1+0xb00], R12 ;  /* 0x000b000c01007387 */ /* 0x0003e80000100a00 */
[----:B------:R2:W-:Y:S04]  /*627b0*/  STL.64 [R1+0xb08], R14 ;  /* 0x000b080e01007387 */ /* 0x0005e80000100a00 */
[----:B----4-:R-:W3:Y:S04]  /*627c0*/  LDL.LU.64 R26, [R1+0x18b8] ;  /* 0x0018b800011a7983 */ /* 0x010ee80000300a00 */
[----:B------:R4:W-:Y:S04]  /*627d0*/  STL.64 [R1+0xaf0], R4 ;  /* 0x000af00401007387 */ /* 0x0009e80000100a00 */
[----:B------:R4:W-:Y:S04]  /*627e0*/  STL.64 [R1+0xaf8], R6 ;  /* 0x000af80601007387 */ /* 0x0009e80000100a00 */
[----:B-1----:R-:W3:Y:S04]  /*627f0*/  LDL.LU.64 R12, [R1+0x18a0] ;  /* 0x0018a000010c7983 */ /* 0x002ee80000300a00 */
[----:B--2---:R-:W2:Y:S04]  /*62800*/  LDL.LU.64 R14, [R1+0x18a8] ;  /* 0x0018a800010e7983 */ /* 0x004ea80000300a00 */
        /* <DEDUP_REMOVED lines=10> */
[----:B------:R-:W-:Y:S04]  /*628b0*/  LDS R238, [R252+UR7+0x20900] ;  /* 0x02090007fcee7984 */ /* 0x000fe80008000800 */
[----:B------:R-:W-:Y:S04]  /*628c0*/  LDS R237, [R0+UR7+0x20100] ;  /* 0x0201000700ed7984 */ /* 0x000fe80008000800 */
[----:B------:R-:W1:Y:S01]  /*628d0*/  LDS R239, [R0+UR7+0x20900] ;  /* 0x0209000700ef7984 */ /* 0x000e620008000800 */
[C---:B---3--:R-:W-:Y:S06]  /*628e0*/  HMMA.1688.F32.TF32 R24, R240.reuse, R132, R24 ;  /* 0x00000084f018723c */ /* 0x048fec0000081018 */
[C---:B--2---:R-:W-:Y:S06]  /*628f0*/  HMMA.1688.F32.TF32 R12, R240.reuse, R128, R12 ;  /* 0x00000080f00c723c */ /* 0x044fec000008100c */
[C---:B----4-:R-:W-:Y:S06]  /*62900*/  HMMA.1688.F32.TF32 R4, R240.reuse, R124, R4 ;  /* 0x0000007cf004723c */ /* 0x050fec0000081004 */
[C---:B------:R-:W-:Y:S05]  /*62910*/  HMMA.1688.F32.TF32 R116, R240.reuse, R120, R116 ;  /* 0x00000078f074723c */ /* 0x040fea0000081074 */
[----:B------:R2:W-:Y:S04]  /*62920*/  STL.64 [R1+0x18e0], R24 ;  /* 0x0018e01801007387 */ /* 0x0005e80000100a00 */
[----:B------:R3:W-:Y:S04]  /*62930*/  STL.64 [R1+0x18e8], R26 ;  /* 0x0018e81a01007387 */ /* 0x0007e80000100a00 */
[----:B--2---:R-:W2:Y:S04]  /*62940*/  LDL.LU.64 R24, [R1+0x1840] ;  /* 0x0018400001187983 */ /* 0x004ea80000300a00 */
[----:B---3--:R-:W2:Y:S04]  /*62950*/  LDL.LU.64 R26, [R1+0x1848] ;  /* 0x00184800011a7983 */ /* 0x008ea80000300a00 */
[----:B------:R3:W-:Y:S04]  /*62960*/  STL.64 [R1+0x18d0], R12 ;  /* 0x0018d00c01007387 */ /* 0x0007e80000100a00 */
[----:B------:R4:W-:Y:S04]  /*62970*/  STL.64 [R1+0x18d8], R14 ;  /* 0x0018d80e01007387 */ /* 0x0009e80000100a00 */
[----:B---3--:R-:W3:Y:S04]  /*62980*/  LDL.LU.64 R12, [R1+0x1830] ;  /* 0x00183000010c7983 */ /* 0x008ee80000300a00 */
[----:B----4-:R-:W3:Y:S04]  /*62990*/  LDL.LU.64 R14, [R1+0x1838] ;  /* 0x00183800010e7983 */ /* 0x010ee80000300a00 */
[----:B------:R4:W-:Y:S04]  /*629a0*/  STL.64 [R1+0x18c0], R4 ;  /* 0x0018c00401007387 */ /* 0x0009e80000100a00 */
[----:B------:R1:W-:Y:S04]  /*629b0*/  STL.64 [R1+0x18c8], R6 ;  /* 0x0018c80601007387 */ /* 0x0003e80000100a00 */
[----:B----4-:R-:W4:Y:S04]  /*629c0*/  LDL.LU.64 R4, [R1+0x1820] ;  /* 0x0018200001047983 */ /* 0x010f280000300a00 */
[----:B-1----:R-:W4:Y:S04]  /*629d0*/  LDL.LU.64 R6, [R1+0x1828] ;  /* 0x0018280001067983 */ /* 0x002f280000300a00 */
[----:B------:R-:W-:Y:S04]  /*629e0*/  STL.64 [R1+0x18b0], R116 ;  /* 0x0018b07401007387 */ /* 0x000fe80000100a00 */
[----:B------:R1:W-:Y:S04]  /*629f0*/  STL.64 [R1+0x18b8], R118 ;  /* 0x0018b87601007387 */ /* 0x0003e80000100a00 */
[----:B-1----:R-:W4:Y:S04]  /*62a00*/  LDL.LU.64 R118, [R1+0x7f38] ;  /* 0x007f380001767983 */ /* 0x002f280000300a00 */
[----:B------:R-:W4:Y:S01]  /*62a10*/  LDL.LU.64 R116, [R1+0x7f30] ;  /* 0x007f300001747983 */ /* 0x000f220000300a00 */
[C---:B------:R-:W-:Y:S06]  /*62a20*/  HMMA.1688.F32.TF32 R52, R240.reuse, R112, R52 ;  /* 0x00000070f034723c */ /* 0x040fec0000081034 */
[C---:B------:R-:W-:Y:S06]  /*62a30*/  HMMA.1688.F32.TF32 R28, R240.reuse, R108, R28 ;  /* 0x0000006cf01c723c */ /* 0x040fec000008101c */
[C---:B--2---:R-:W-:Y:S06]  /*62a40*/  HMMA.1688.F32.TF32 R24, R240.reuse, R104, R24 ;  /* 0x00000068f018723c */ /* 0x044fec0000081018 */
[C---:B---3--:R-:W-:Y:S06]  /*62a50*/  HMMA.1688.F32.TF32 R12, R240.reuse, R100, R12 ;  /* 0x00000064f00c723c */ /* 0x048fec000008100c */
[----:B----4-:R-:W-:Y:S01]  /*62a60*/  HMMA.1688.F32.TF32 R60, R240, R116, R60 ;  /* 0x00000074f03c723c */ /* 0x010fe2000008103c */
[----:B------:R-:W-:Y:S05]  /*62a70*/  STL.64 [R1+0x7ec8], R118 ;  /* 0x007ec87601007387 */ /* 0x000fea0000100a00 */
[----:B------:R-:W-:-:S15]  /*62a80*/  STL.64 [R1+0x7ec0], R116 ;  /* 0x007ec07401007387 */ /* 0x000fde0000100a00 */
[----:B------:R-:W-:-:S02]  /*62a90*/  NOP ;  /* 0x0000000000007918 */ /* 0x000fc40000000000 */
        /* <DEDUP_REMOVED lines=17> */
[----:B------:R1:W-:Y:S02]  /*62bb0*/  STL.64 [R1+0x1868], R14 ;  /* 0x0018680e01007387 */ /* 0x0003e40000100a00 */
[----:B-1----:R-:W-:Y:S02]  /*62bc0*/  HMMA.1688.F32.TF32 R12, R240, R96, R4 ;  /* 0x00000060f00c723c */ /* 0x002fe40000081004 */
[----:B------:R-:W2:Y:S04]  /*62bd0*/  LDL.LU.64 R4, [R1+0x1810] ;  /* 0x0018100001047983 */ /* 0x000ea80000300a00 */
[----:B------:R-:W2:-:S15]  /*62be0*/  LDL.LU.64 R6, [R1+0x1818] ;  /* 0x0018180001067983 */ /* 0x000e9e0000300a00 */
[----:B------:R-:W-:-:S02]  /*62bf0*/  NOP ;  /* 0x0000000000007918 */ /* 0x000fc40000000000 */
[----:B------:R1:W-:Y:S04]  /*62c00*/  STL.64 [R1+0x1850], R12 ;  /* 0x0018500c01007387 */ /* 0x0003e80000100a00 */
[----:B------:R3:W-:Y:S04]  /*62c10*/  STL.64 [R1+0x1858], R14 ;  /* 0x0018580e01007387 */ /* 0x0007e80000100a00 */
        /* <DEDUP_REMOVED lines=18> */
[----:B------:R-:W-:Y:S04]  /*62d40*/  STL.64 [R1+0x7e78], R98 ;  /* 0x007e786201007387 */ /* 0x000fe80000100a00 */
[----:B------:R4:W-:Y:S04]  /*62d50*/  STL.64 [R1+0x7e70], R96 ;  /* 0x007e706001007387 */ /* 0x0009e80000100a00 */
[----:B-1----:R-:W4:Y:S04]  /*62d60*/  LDL.LU.64 R12, [R1+0x1770] ;  /* 0x00177000010c7983 */ /* 0x002f280000300a00 */
[----:B---3--:R-:W3:Y:S01]  /*62d70*/  LDL.LU.64 R14, [R1+0x1778] ;  /* 0x00177800010e7983 */ /* 0x008ee20000300a00 */
[----:B--2---:R-:W-:-:S15]  /*62d80*/  HMMA.1688.F32.TF32 R4, R240, R92, R4 ;  /* 0x0000005cf004723c */ /* 0x004fde0000081004 */
[----:B------:R-:W-:-:S08]  /*62d90*/  NOP ;  /* 0x0000000000007918 */ /* 0x000fd00000000000 */
[----:B------:R1:W-:Y:S04]  /*62da0*/  STL.64 [R1+0x1840], R4 ;  /* 0x0018400401007387 */ /* 0x0003e80000100a00 */
[----:B------:R2:W-:Y:S01]  /*62db0*/  STL.64 [R1+0x1848], R6 ;  /* 0x0018480601007387 */ /* 0x0005e20000100a00 */
[C---:B----4-:R-:W-:Y:S03]  /*62dc0*/  HMMA.1688.F32.TF32 R96, R240.reuse, R88, R116 ;  /* 0x00000058f060723c */ /* 0x050fe60000081074 */
[----:B-1----:R-:W4:Y:S04]  /*62dd0*/  LDL.LU.64 R4, [R1+0x1760] ;  /* 0x0017600001047983 */ /* 0x002f280000300a00 */
[----:B--2---:R-:W4:Y:S04]  /*62de0*/  LDL.LU.64 R6, [R1+0x1768] ;  /* 0x0017680001067983 */ /* 0x004f280000300a00 */
[----:B------:R-:W-:Y:S04]  /*62df0*/  STL.64 [R1+0x7e68], R94 ;  /* 0x007e685e01007387 */ /* 0x000fe80000100a00 */
[----:B------:R1:W-:Y:S02]  /*62e00*/  STL.64 [R1+0x7e60], R92 ;  /* 0x007e605c01007387 */ /* 0x0003e40000100a00 */
[C---:B-1----:R-:W-:Y:S06]  /*62e10*/  HMMA.1688.F32.TF32 R92, R240.reuse, R84, R112 ;  /* 0x00000054f05c723c */ /* 0x042fec0000081070 */
[----:B------:R-:W-:Y:S04]  /*62e20*/  STL.64 [R1+0x1830], R96 ;  /* 0x0018306001007387 */ /* 0x000fe80000100a00 */
[----:B------:R1:W-:Y:S01]  /*62e30*/  STL.64 [R1+0x1838], R98 ;  /* 0x0018386201007387 */ /* 0x0003e20000100a00 */
[C---:B------:R-:W-:Y:S06]  /*62e40*/  HMMA.1688.F32.TF32 R108, R240.reuse, R80, R108 ;  /* 0x00000050f06c723c */ /* 0x040fec000008106c */
[C---:B------:R-:W-:Y:S06]  /*62e50*/  HMMA.1688.F32.TF32 R60, R240.reuse, R68, R60 ;  /* 0x00000044f03c723c */ /* 0x040fec000008103c */
[C---:B-1----:R-:W-:Y:S01]  /*62e60*/  HMMA.1688.F32.TF32 R96, R240.reuse, R76, R104 ;  /* 0x0000004cf060723c */ /* 0x042fe20000081068 */
[----:B------:R-:W-:Y:S04]  /*62e70*/  STL.64 [R1+0x1820], R92 ;  /* 0x0018205c01007387 */ /* 0x000fe80000100a00 */
[----:B------:R1:W-:Y:S01]  /*62e80*/  STL.64 [R1+0x1828], R94 ;  /* 0x0018285e01007387 */ /* 0x0003e20000100a00 */
[C---:B------:R-:W-:Y:S06]  /*62e90*/  HMMA.1688.F32.TF32 R52, R240.reuse, R64, R52 ;  /* 0x00000040f034723c */ /* 0x040fec0000081034 */
[C---:B-1----:R-:W-:Y:S06]  /*62ea0*/  HMMA.1688.F32.TF32 R92, R240.reuse, R72, R100 ;  /* 0x00000048f05c723c */ /* 0x042fec0000081064 */
[C---:B------:R-:W-:Y:S06]  /*62eb0*/  HMMA.1688.F32.TF32 R28, R240.reuse, R36, R28 ;  /* 0x00000024f01c723c */ /* 0x040fec000008101c */
[C---:B------:R-:W-:Y:S01]  /*62ec0*/  HMMA.1688.F32.TF32 R24, R240.reuse, R16, R24 ;  /* 0x00000010f018723c */ /* 0x040fe20000081018 */
[----:B------:R-:W-:Y:S05]  /*62ed0*/  STL.64 [R1+0x1810], R108 ;  /* 0x0018106c01007387 */ /* 0x000fea0000100a00 */
[C---:B---3--:R-:W-:Y:S01]  /*62ee0*/  HMMA.1688.F32.TF32 R12, R240.reuse, R32, R12 ;  /* 0x00000020f00c723c */ /* 0x048fe2000008100c */
        /* <DEDUP_REMOVED lines=9> */
[----:B------:R-:W3:Y:S04]  /*62f80*/  LDL.64 R104, [R1+0x30] ;  /* 0x0000300001687983 */ /* 0x000ee80000100a00 */
[----:B------:R4:W-:Y:S04]  /*62f90*/  STL.64 [R1+0x17c0], R28 ;  /* 0x0017c01c01007387 */ /* 0x0009e80000100a00 */
[----:B------:R4:W-:Y:S04]  /*62fa0*/  STL.64 [R1+0x17c8], R30 ;  /* 0x0017c81e01007387 */ /* 0x0009e80000100a00 */
        /* <DEDUP_REMOVED lines=8> */
[----:B-1----:R-:W3:Y:S04]  /*63030*/  LDL.LU.64 R52, [R1+0x1750] ;  /* 0x0017500001347983 */ /* 0x002ee80000300a00 */
[----:B--2---:R-:W3:Y:S01]  /*63040*/  LDL.LU.64 R54, [R1+0x1758] ;  /* 0x0017580001367983 */ /* 0x004ee20000300a00 */
[----:B----4-:R-:W-:-:S15]  /*63050*/  HMMA.1688.F32.TF32 R4, R240, R8, R4 ;  /* 0x00000008f004723c */ /* 0x010fde0000081004 */
[----:B------:R-:W-:-:S08]  /*63060*/  NOP ;  /* 0x0000000000007918 */ /* 0x000fd00000000000 */
        /* <DEDUP_REMOVED lines=22> */
[----:B------:R-:W2:Y:S04]  /*631d0*/  LDL.64 R108, [R1+0x20] ;  /* 0x00002000016c7983 */ /* 0x000ea80000100a00 */
[----:B------:R-:W2:Y:S04]  /*631e0*/  LDL.64 R112, [R1+0x10] ;  /* 0x0000100001707983 */ /* 0x000ea80000100a00 */
[----:B------:R-:W2:Y:S01]  /*631f0*/  LDL.64 R116, [R1] ;  /* 0x0000000001747983 */ /* 0x000ea20000100a00 */
[----:B---3--:R-:W-:-:S15]  /*63200*/  HMMA.1688.F32.TF32 R52, R240, R40, R52 ;  /* 0x00000028f034723c */ /* 0x008fde0000081034 */
[----:B------:R-:W-:-:S08]  /*63210*/  NOP ;  /* 0x0000000000007918 */ /* 0x000fd00000000000 */
[----:B------:R-:W-:Y:S04]  /*63220*/  STL.64 [R1+0x1780], R52 ;  /* 0x0017803401007387 */ /* 0x000fe80000100a00 */
[----:B------:R1:W-:Y:S04]  /*63230*/  STL.64 [R1+0x1788], R54 ;  /* 0x0017883601007387 */ /* 0x0003e80000100a00 */
[----:B-1----:R-:W3:Y:S04]  /*63240*/  LDL.LU.64 R54, [R1+0x7f28] ;  /* 0x007f280001367983 */ /* 0x002ee80000300a00 */
[----:B------:R-:W4:Y:S02]  /*63250*/  LDL.LU.64 R52, [R1+0x7f20] ;  /* 0x007f200001347983 */ /* 0x000f240000300a00 */
[----:B----4-:R-:W-:-:S15]  /*63260*/  HMMA.1688.F32.TF32 R28, R240, R52, R28 ;  /* 0x00000034f01c723c */ /* 0x010fde000008101c */
[----:B------:R-:W-:-:S08]  /*63270*/  NOP ;  /* 0x0000000000007918 */ /* 0x000fd00000000000 */
[----:B------:R-:W-:Y:S04]  /*63280*/  STL.64 [R1+0x1770], R28 ;  /* 0x0017701c01007387 */ /* 0x000fe80000100a00 */
[----:B------:R1:W-:Y:S04]  /*63290*/  STL.64 [R1+0x1778], R30 ;  /* 0x0017781e01007387 */ /* 0x0003e80000100a00 */
[----:B-1----:R-:W4:Y:S04]  /*632a0*/  LDL.LU.64 R30, [R1+0x7f18] ;  /* 0x007f1800011e7983 */ /* 0x002f280000300a00 */
[----:B------:R-:W2:Y:S02]  /*632b0*/  LDL.LU.64 R28, [R1+0x7f10] ;  /* 0x007f1000011c7983 */ /* 0x000ea40000300a00 */
[----:B--2---:R-:W-:-:S15]  /*632c0*/  HMMA.1688.F32.TF32 R12, R240, R28, R12 ;  /* 0x0000001cf00c723c */ /* 0x004fde000008100c */
[----:B------:R-:W-:-:S08]  /*632d0*/  NOP ;  /* 0x0000000000007918 */ /* 0x000fd00000000000 */
[----:B------:R-:W-:Y:S04]  /*632e0*/  STL.64 [R1+0x1760], R12 ;  /* 0x0017600c01007387 */ /* 0x000fe80000100a00 */
[----:B------:R1:W-:Y:S04]  /*632f0*/  STL.64 [R1+0x1768], R14 ;  /* 0x0017680e01007387 */ /* 0x0003e80000100a00 */
[----:B-1----:R-:W2:Y:S04]  /*63300*/  LDL.LU.64 R14, [R1+0x7f08] ;  /* 0x007f0800010e7983 */ /* 0x002ea80000300a00 */
[----:B------:R-:W3:Y:S02]  /*63310*/  LDL.LU.64 R12, [R1+0x7f00] ;  /* 0x007f0000010c7983 */ /* 0x000ee40000300a00 */
[----:B---3--:R-:W-:-:S15]  /*63320*/  HMMA.1688.F32.TF32 R60, R240, R12, R60 ;  /* 0x0000000cf03c723c */ /* 0x008fde000008103c */
[----:B------:R-:W-:-:S08]  /*63330*/  NOP ;  /* 0x0000000000007918 */ /* 0x000fd00000000000 */
[----:B------:R-:W-:Y:S04]  /*63340*/  STL.64 [R1+0x1750], R60 ;  /* 0x0017503c01007387 */ /* 0x000fe80000100a00 */
[----:B------:R1:W-:Y:S04]  /*63350*/  STL.64 [R1+0x1758], R62 ;  /* 0x0017583e01007387 */ /* 0x0003e80000100a00 */
[----:B-1----:R-:W3:Y:S04]  /*63360*/  LDL.LU R62, [R1+0x7ef8] ;  /* 0x007ef800013e7983 */ /* 0x002ee80000300800 */
        /* <DEDUP_REMOVED lines=12> */
[----:B------:R-:W3:Y:S01]  /*63430*/  LDL.LU.64 R24, [R1+0x7ed0] ;  /* 0x007ed00001187983 */ /* 0x000ee20000300a00 */
[C---:B------:R-:W-:Y:S06]  /*63440*/  HMMA.1688.F32.TF32 R100, R240.reuse, R44, R100 ;  /* 0x0000002cf064723c */ /* 0x040fec0000081064 */
[C---:B------:R-:W-:Y:S06]  /*63450*/  HMMA.1688.F32.TF32 R96, R240.reuse, R56, R96 ;  /* 0x00000038f060723c */ /* 0x040fec0000081060 */
[----:B---3--:R-:W-:-:S15]  /*63460*/  HMMA.1688.F32.TF32 R16, R240, R24, R16 ;  /* 0x00000018f010723c */ /* 0x008fde0000081010 */
[----:B------:R-:W-:-:S08]  /*63470*/  NOP ;  /* 0x0000000000007918 */ /* 0x000fd00000000000 */
[----:B------:R1:W-:Y:S04]  /*63480*/  STL.64 [R1+0x1720], R16 ;  /* 0x0017201001007387 */ /* 0x0003e80000100a00 */
[----:B------:R3:W-:Y:S04]  /*63490*/  STL.64 [R1+0x1728], R18 ;  /* 0x0017281201007387 */ /* 0x0007e80000100a00 */
[----:B-1----:R-:W4:Y:S04]  /*634a0*/  LDL.LU.64 R16, [R1+0xa20] ;  /* 0x000a200001107983 */ /* 0x002f280000300a00 */
[----:B---3--:R-:W4:Y:S01]  /*634b0*/  LDL.LU.64 R18, [R1+0xa28] ;  /* 0x000a280001127983 */ /* 0x008f220000300a00 */
[C---:B------:R-:W-:Y:S03]  /*634c0*/  HMMA.1688.F32.TF32 R92, R240.reuse, R48, R92 ;  /* 0x00000030f05c723c */ /* 0x040fe6000008105c */
[----:B------:R1:W-:Y:S04]  /*634d0*/  STL.64 [R1+0x1710], R100 ;  /* 0x0017106401007387 */ /* 0x0003e80000100a00 */
[----:B------:R3:W-:Y:S01]  /*634e0*/  STL.64 [R1+0x1718], R102 ;  /* 0x0017186601007387 */ /* 0x0007e20000100a00 */
[----:B------:R-:W-:Y:S03]  /*634f0*/  HMMA.1688.F32.TF32 R32, R240, R20, R32 ;  /* 0x00000014f020723c */ /* 0x000fe60000081020 */
[----:B-1----:R-:W2:Y:S04]  /*63500*/  LDL.LU.64 R100, [R1+0xa10] ;  /* 0x000a100001647983 */ /* 0x002ea80000300a00 */
[----:B------:R1:W-:Y:S04]  /*63510*/  STL.64 [R1+0x1700], R96 ;  /* 0x0017006001007387 */ /* 0x0003e80000100a00 */
[----:B------:R1:W-:Y:S04]  /*63520*/  STL.64 [R1+0x1708], R98 ;  /* 0x0017086201007387 */ /* 0x0003e80000100a00 */
[----:B---3--:R-:W2:Y:S04]  /*63530*/  LDL.LU.64 R102, [R1+0xa18] ;  /* 0x000a180001667983 */ /* 0x008ea80000300a00 */
[----:B------:R3:W-:Y:S04]  /*63540*/  STL.64 [R1+0x16f0], R92 ;  /* 0x0016f05c01007387 */ /* 0x0007e80000100a00 */
[----:B------:R3:W-:Y:S04]  /*63550*/  STL.64 [R1+0x16f8], R94 ;  /* 0x0016f85e01007387 */ /* 0x0007e80000100a00 */
[----:B------:R-:W-:Y:S04]  /*63560*/  STL.64 [R1+0x7e38], R50 ;  /* 0x007e383201007387 */ /* 0x000fe80000100a00 */
[----:B------:R3:W-:Y:S04]  /*63570*/  STL.64 [R1+0x7e30], R48 ;  /* 0x007e303001007387 */ /* 0x0007e80000100a00 */
[----:B-1----:R-:W2:Y:S04]  /*63580*/  LDL.LU.64 R96, [R1+0xa00] ;  /* 0x000a000001607983 */ /* 0x002ea80000300a00 */
[----:B------:R-:W2:Y:S04]  /*63590*/  LDL.LU.64 R98, [R1+0xa08] ;  /* 0x000a080001627983 */ /* 0x000ea80000300a00 */
[----:B------:R1:W-:Y:S04]  /*635a0*/  STL.64 [R1+0xae0], R32 ;  /* 0x000ae02001007387 */ /* 0x0003e80000100a00 */
[----:B------:R1:W-:Y:S04]  /*635b0*/  STL.64 [R1+0xae8], R34 ;  /* 0x000ae82201007387 */ /* 0x0003e80000100a00 */
[----:B---3--:R-:W3:Y:S04]  /*635c0*/  LDL.LU.64 R92, [R1+0x9f0] ;  /* 0x0009f000015c7983 */ /* 0x008ee80000300a00 */
[----:B------:R-:W3:Y:S04]  /*635d0*/  LDL.LU.64 R94, [R1+0x9f8] ;  /* 0x0009f800015e7983 */ /* 0x000ee80000300a00 */
[----:B------:R-:W3:Y:S04]  /*635e0*/  LDL.LU.64 R48, [R1+0x9e0] ;  /* 0x0009e00001307983 */ /* 0x000ee80000300a00 */
[----:B------:R-:W3:Y:S04]  /*635f0*/  LDL.LU.64 R50, [R1+0x9e8] ;  /* 0x0009e80001327983 */ /* 0x000ee80000300a00 */
[----:B------:R-:W-:Y:S04]  /*63600*/  STL.64 [R1+0x7e28], R22 ;  /* 0x007e281601007387 */ /* 0x000fe80000100a00 */
[----:B------:R-:W-:Y:S01]  /*63610*/  STL.64 [R1+0x7e20], R20 ;  /* 0x007e201401007387 */ /* 0x000fe20000100a00 */
[----:B----4-:R-:W-:-:S15]  /*63620*/  HMMA.1688.F32.TF32 R16, R236, R104, R16 ;  /* 0x00000068ec10723c */ /* 0x010fde0000081010 */
[----:B------:R-:W-:-:S08]  /*63630*/  NOP ;  /* 0x0000000000007918 */ /* 0x000fd00000000000 */
[----:B------:R4:W-:Y:S04]  /*63640*/  STL.64 [R1+0xad0], R16 ;  /* 0x000ad01001007387 */ /* 0x0009e80000100a00 */
[----:B------:R4:W-:Y:S04]  /*63650*/  STL.64 [R1+0xad8], R18 ;  /* 0x000ad81201007387 */ /* 0x0009e80000100a00 */
[----:B-1----:R-:W3:Y:S04]  /*63660*/  LDL.LU.64 R32, [R1+0x9d0] ;  /* 0x0009d00001207983 */ /* 0x002ee80000300a00 */
[----:B------:R-:W3:Y:S04]  /*63670*/  LDL.LU.64 R34, [R1+0x9d8] ;  /* 0x0009d80001227983 */ /* 0x000ee80000300a00 */
[----:B----4-:R-:W4:Y:S04]  /*63680*/  LDL.LU.64 R16, [R1+0x9c0] ;  /* 0x0009c00001107983 */ /* 0x010f280000300a00 */
[----:B------:R-:W4:Y:S01]  /*63690*/  LDL.LU.64 R18, [R1+0x9c8] ;  /* 0x0009c80001127983 */ /* 0x000f220000300a00 */
[----:B--2---:R-:W-:-:S15]  /*636a0*/  HMMA.1688.F32.TF32 R20, R236, R108, R100 ;  /* 0x0000006cec14723c */ /* 0x004fde0000081064 */
[----:B------:R-:W-:-:S08]  /*636b0*/  NOP ;  /* 0x0000000000007918 */ /* 0x000fd00000000000 */
[----:B------:R-:W-:Y:S01]  /*636c0*/  STL.64 [R1+0xac0], R20 ;  /* 0x000ac01401007387 */ /* 0x000fe20000100a00 */
[C---:B---3--:R-:W-:Y:S03]  /*636d0*/  HMMA.1688.F32.TF32 R92, R236.reuse, R116, R92 ;  /* 0x00000074ec5c723c */ /* 0x048fe6000008105c */
[----:B------:R1:W-:Y:S03]  /*636e0*/  STL.64 [R1+0xac8], R22 ;  /* 0x000ac81601007387 */ /* 0x0003e60000100a00 */
[C---:B------:R-:W-:Y:S06]  /*636f0*/  HMMA.1688.F32.TF32 R48, R236.reuse, R248, R48 ;  /* 0x000000f8ec30723c */ /* 0x040fec0000081030 */
[----:B-1----:R-:W-:Y:S06]  /*63700*/  HMMA.1688.F32.TF32 R20, R236, R112, R96 ;  /* 0x00000070ec14723c */ /* 0x002fec0000081060 */
[----:B------:R-:W-:-:S15]  /*63710*/  IMAD.MOV.U32 R198, RZ, RZ, R112 ;  /* 0x000000ffffc67224 */ /* 0x000fde00078e0070 */
[----:B------:R-:W-:-:S02]  /*63720*/  NOP ;  /* 0x0000000000007918 */ /* 0x000fc40000000000 */
[----:B------:R1:W-:Y:S04]  /*63730*/  STL.64 [R1+0xab0], R20 ;  /* 0x000ab01401007387 */ /* 0x0003e80000100a00 */
[----:B------:R-:W-:Y:S04]  /*63740*/  STL.64 [R1+0xab8], R22 ;  /* 0x000ab81601007387 */ /* 0x000fe80000100a00 */
[----:B------:R-:W-:Y:S04]  /*63750*/  STL.64 [R1+0xaa0], R92 ;  /* 0x000aa05c01007387 */ /* 0x000fe80000100a00 */
[----:B------:R-:W-:Y:S04]  /*63760*/  STL.64 [R1+0xaa8], R94 ;  /* 0x000aa85e01007387 */ /* 0x000fe80000100a00 */
[----:B------:R-:W-:Y:S04]  /*63770*/  STL.64 [R1+0x7df8], R250 ;  /* 0x007df8fa01007387 */ /* 0x000fe80000100a00 */
[----:B------:R2:W-:Y:S04]  /*63780*/  STL.64 [R1+0x7df0], R248 ;  /* 0x007df0f801007387 */ /* 0x0005e80000100a00 */
[----:B------:R-:W-:Y:S04]  /*63790*/  STL.64 [R1+0xa90], R48 ;  /* 0x000a903001007387 */ /* 0x000fe80000100a00 */
[----:B------:R-:W-:Y:S04]  /*637a0*/  STL.64 [R1+0xa98], R50 ;  /* 0x000a983201007387 */ /* 0x000fe80000100a00 */
[----:B------:R-:W-:Y:S04]  /*637b0*/  STL.64 [R1+0x7e08], R246 ;  /* 0x007e08f601007387 */ /* 0x000fe80000100a00 */
[----:B------:R3:W-:Y:S01]  /*637c0*/  STL.64 [R1+0x7e00], R244 ;  /* 0x007e00f401007387 */ /* 0x0007e20000100a00 */
[----:B-1----:R-:W-:-:S02]  /*637d0*/  IMAD.MOV.U32 R21, RZ, RZ, R116 ;  /* 0x000000ffff157224 */ /* 0x002fc400078e0074 */
[----:B------:R-:W-:Y:S02]  /*637e0*/  IMAD.MOV.U32 R20, RZ, RZ, R117 ;  /* 0x000000ffff147224 */ /* 0x000fe400078e0075 */
[----:B------:R-:W-:Y:S02]  /*637f0*/  IMAD.MOV.U32 R63, RZ, RZ, R113 ;  /* 0x000000ffff3f7224 */ /* 0x000fe400078e0071 */
[----:B------:R-:W-:Y:S02]  /*63800*/  IMAD.MOV.U32 R3, RZ, RZ, R108 ;  /* 0x000000ffff037224 */ /* 0x000fe400078e006c */
[----:B------:R-:W-:Y:S02]  /*63810*/  IMAD.MOV.U32 R2, RZ, RZ, R109 ;  /* 0x000000ffff027224 */ /* 0x000fe400078e006d */
[----:B------:R-:W-:Y:S02]  /*63820*/  IMAD.MOV.U32 R203, RZ, RZ, R104 ;  /* 0x000000ffffcb7224 */ /* 0x000fe400078e0068 */
[----:B------:R-:W-:Y:S01]  /*63830*/  IMAD.MOV.U32 R202, RZ, RZ, R105 ;  /* 0x000000ffffca7224 */ /* 0x000fe200078e0069 */
[C---:B------:R-:W-:Y:S06]  /*63840*/  HMMA.1688.F32.TF32 R32, R236.reuse, R244, R32 ;  /* 0x000000f4ec20723c */ /* 0x040fec0000081020 */
[----:B----4-:R-:W-:-:S15]  /*63850*/  HMMA.1688.F32.TF32 R16, R236, R232, R16 ;  /* 0x000000e8ec10723c */ /* 0x010fde0000081010 */
[----:B------:R-:W-:-:S02]  /*63860*/  NOP ;  /* 0x0000000000007918 */ /* 0x000fc40000000000 */
[----:B------:R1:W-:Y:S04]  /*63870*/  STL.64 [R1+0xa80], R32 ;  /* 0x000a802001007387 */ /* 0x0003e80000100a00 */
[----:B------:R4:W-:Y:S04]  /*63880*/  STL.64 [R1+0xa88], R34 ;  /* 0x000a882201007387 */ /* 0x0009e80000100a00 */
[----:B--2---:R-:W2:Y:S04]  /*63890*/  LDL.LU.64 R248, [R1+0x9b0] ;  /* 0x0009b00001f87983 */ /* 0x004ea80000300a00 */
[----:B------:R-:W2:Y:S04]  /*638a0*/  LDL.LU.64 R250, [R1+0x9b8] ;  /* 0x0009b80001fa7983 */ /* 0x000ea80000300a00 */
[----:B------:R4:W-:Y:S04]  /*638b0*/  STL.64 [R1+0xa70], R16 ;  /* 0x000a701001007387 */ /* 0x0009e80000100a00 */
[----:B------:R4:W-:Y:S04]  /*638c0*/  STL.64 [R1+0xa78], R18 ;  /* 0x000a781201007387 */ /* 0x0009e80000100a00 */
[----:B---3--:R-:W3:Y:S04]  /*638d0*/  LDL.LU.64 R244, [R1+0x9a0] ;  /* 0x0009a00001f47983 */ /* 0x008ee80000300a00 */
        /* <DEDUP_REMOVED lines=19> */
[----:B-1----:R-:W3:Y:S04]  /*63a10*/  LDL.LU.64 R32, [R1+0x900] ;  /* 0x0009000001207983 */ /* 0x002ee80000300a00 */
[----:B----4-:R-:W4:Y:S04]  /*63a20*/  LDL.LU.64 R34, [R1+0x908] ;  /* 0x0009080001227983 */ /* 0x010f280000300a00 */
[----:B------:R-:W4:Y:S04]  /*63a30*/  LDL.LU.64 R16, [R1+0x8f0] ;  /* 0x0008f00001107983 */ /* 0x000f280000300a00 */
[----:B------:R-:W4:Y:S04]  /*63a40*/  LDL.LU.64 R18, [R1+0x8f8] ;  /* 0x0008f80001127983 */ /* 0x000f280000300a00 */
[----:B------:R-:W-:Y:S04]  /*63a50*/  STL.64 [R1+0x7e18], R234 ;  /* 0x007e18ea01007387 */ /* 0x000fe80000100a00 */
[----:B------:R1:W-:Y:S01]  /*63a60*/  STL.64 [R1+0x7e10], R232 ;  /* 0x007e10e801007387 */ /* 0x0003e20000100a00 */
[C---:B--2---:R-:W-:Y:S06]  /*63a70*/  HMMA.1688.F32.TF32 R248, R236.reuse, R228, R248 ;  /* 0x000000e4ecf8723c */ /* 0x044fec00000810f8 */
[C---:B---3--:R-:W-:Y:S06]  /*63a80*/  HMMA.1688.F32.TF32 R244, R236.reuse, R224, R244 ;  /* 0x000000e0ecf4723c */ /* 0x048fec00000810f4 */
[C---:B-1----:R-:W-:Y:S06]  /*63a90*/  HMMA.1688.F32.TF32 R232, R236.reuse, R220, R240 ;  /* 0x000000dcece8723c */ /* 0x042fec00000810f0 */
[C---:B------:R-:W-:Y:S06]  /*63aa0*/  HMMA.1688.F32.TF32 R116, R236.reuse, R216, R116 ;  /* 0x000000d8ec74723c */ /* 0x040fec0000081074 */
[C---:B------:R-:W-:Y:S06]  /*63ab0*/  HMMA.1688.F32.TF32 R112, R236.reuse, R212, R112 ;  /* 0x000000d4ec70723c */ /* 0x040fec0000081070 */
[C---:B------:R-:W-:Y:S06]  /*63ac0*/  HMMA.1688.F32.TF32 R108, R236.reuse, R208, R108 ;  /* 0x000000d0ec6c723c */ /* 0x040fec000008106c */
[C---:B------:R-:W-:Y:S06]  /*63ad0*/  HMMA.1688.F32.TF32 R104, R236.reuse, R204, R104 ;  /* 0x000000ccec68723c */ /* 0x040fec0000081068 */
[C---:B------:R-:W-:Y:S01]  /*63ae0*/  HMMA.1688.F32.TF32 R100, R236.reuse, R200, R100 ;  /* 0x000000c8ec64723c */ /* 0x040fe20000081064 */
[----:B------:R-:W-:Y:S05]  /*63af0*/  STL.64 [R1+0xa60], R248 ;  /* 0x000a60f801007387 */ /* 0x000fea0000100a00 */
[C---:B------:R-:W-:Y:S01]  /*63b00*/  HMMA.1688.F32.TF32 R96, R236.reuse, R196, R96 ;  /* 0x000000c4ec60723c */ /* 0x040fe20000081060 */
[----:B------:R-:W-:Y:S04]  /*63b10*/  STL.64 [R1+0xa68], R250 ;  /* 0x000a68fa01007387 */ /* 0x000fe80000100a00 */
[----:B------:R-:W-:Y:S01]  /*63b20*/  STL.64 [R1+0xa50], R244 ;  /* 0x000a50f401007387 */ /* 0x000fe20000100a00 */
[C---:B------:R-:W-:Y:S03]  /*63b30*/  HMMA.1688.F32.TF32 R92, R236.reuse, R192, R92 ;  /* 0x000000c0ec5c723c */ /* 0x040fe6000008105c */
[----:B------:R-:W-:Y:S04]  /*63b40*/  STL.64 [R1+0xa58], R246 ;  /* 0x000a58f601007387 */ /* 0x000fe80000100a00 */
[----:B------:R-:W-:Y:S01]  /*63b50*/  STL.64 [R1+0xa40], R232 ;  /* 0x000a40e801007387 */ /* 0x000fe20000100a00 */
[C---:B------:R-:W-:Y:S03]  /*63b60*/  HMMA.1688.F32.TF32 R48, R236.reuse, R188, R48 ;  /* 0x000000bcec30723c */ /* 0x040fe60000081030 */
[----:B------:R-:W-:Y:S04]  /*63b70*/  STL.64 [R1+0xa48], R234 ;  /* 0x000a48ea01007387 */ /* 0x000fe80000100a00 */
[----:B------:R-:W-:Y:S01]  /*63b80*/  STL.64 [R1+0xa30], R116 ;  /* 0x000a307401007387 */ /* 0x000fe20000100a00 */
[C---:B----4-:R-:W-:Y:S03]  /*63b90*/  HMMA.1688.F32.TF32 R32, R236.reuse, R184, R32 ;  /* 0x000000b8ec20723c */ /* 0x050fe60000081020 */
[----:B------:R-:W-:Y:S04]  /*63ba0*/  STL.64 [R1+0xa38], R118 ;  /* 0x000a387601007387 */ /* 0x000fe80000100a00 */
[----:B------:R-:W-:Y:S01]  /*63bb0*/  STL.64 [R1+0xa20], R112 ;  /* 0x000a207001007387 */ /* 0x000fe20000100a00 */
[C---:B------:R-:W-:Y:S03]  /*63bc0*/  HMMA.1688.F32.TF32 R16, R236.reuse, R180, R16 ;  /* 0x000000b4ec10723c */ /* 0x040fe60000081010 */
[----:B------:R-:W-:Y:S04]  /*63bd0*/  STL.64 [R1+0xa28], R114 ;  /* 0x000a287201007387 */ /* 0x000fe80000100a00 */
[----:B------:R-:W-:Y:S04]  /*63be0*/  STL.64 [R1+0xa10], R108 ;  /* 0x000a106c01007387 */ /* 0x000fe80000100a00 */
[----:B------:R-:W-:Y:S04]  /*63bf0*/  STL.64 [R1+0xa18], R110 ;  /* 0x000a186e01007387 */ /* 0x000fe80000100a00 */
[----:B------:R-:W-:Y:S04]  /*63c00*/  STL.64 [R1+0xa00], R104 ;  /* 0x000a006801007387 */ /* 0x000fe80000100a00 */
[----:B------:R-:W-:Y:S04]  /*63c10*/  STL.64 [R1+0xa08], R106 ;  /* 0x000a086a01007387 */ /* 0x000fe80000100a00 */
[----:B------:R-:W-:Y:S04]  /*63c20*/  STL [R1+0x7de8], R199 ;  /* 0x007de8c701007387 */ /* 0x000fe80000100800 */
        /* <DEDUP_REMOVED lines=9> */
[----:B------:R1:W-:Y:S04]  /*63cc0*/  STL.64 [R1+0x9c0], R48 ;  /* 0x0009c03001007387 */ /* 0x0003e80000100a00 */
[----:B------:R2:W-:Y:S04]  /*63cd0*/  STL.64 [R1+0x9c8], R50 ;  /* 0x0009c83201007387 */ /* 0x0005e80000100a00 */
[----:B-1----:R-:W3:Y:S04]  /*63ce0*/  LDL.LU.64 R48, [R1+0x8e0] ;  /* 0x0008e00001307983 */ /* 0x002ee80000300a00 */
[----:B------:R1:W-:Y:S04]  /*63cf0*/  STL.64 [R1+0x9b0], R32 ;  /* 0x0009b02001007387 */ /* 0x0003e80000100a00 */
[----:B------:R4:W-:Y:S04]  /*63d00*/  STL.64 [R1+0x9b8], R34 ;  /* 0x0009b82201007387 */ /* 0x0009e80000100a00 */
[----:B--2---:R-:W3:Y:S04]  /*63d10*/  LDL.LU.64 R50, [R1+0x8e8] ;  /* 0x0008e80001327983 */ /* 0x004ee80000300a00 */
[----:B------:R2:W-:Y:S04]  /*63d20*/  STL.64 [R1+0x9a0], R16 ;  /* 0x0009a01001007387 */ /* 0x0005e80000100a00 */
[----:B------:R2:W-:Y:S04]  /*63d30*/  STL.64 [R1+0x9a8], R18 ;  /* 0x0009a81201007387 */ /* 0x0005e80000100a00 */
[----:B-1----:R-:W3:Y:S04]  /*63d40*/  LDL.LU.64 R32, [R1+0x8d0] ;  /* 0x0008d00001207983 */ /* 0x002ee80000300a00 */
[----:B----4-:R-:W4:Y:S04]  /*63d50*/  LDL.LU.64 R34, [R1+0x8d8] ;  /* 0x0008d80001227983 */ /* 0x010f280000300a00 */
        /* <DEDUP_REMOVED lines=18> */
[C---:B---3--:R-:W-:Y:S03]  /*63e80*/  HMMA.1688.F32.TF32 R240, R236.reuse, R176, R48 ;  /* 0x000000b0ecf0723c */ /* 0x048fe60000081030 */
[----:B------:R-:W3:Y:S03]  /*63e90*/  LDL.LU.64 R48, [R1+0x16b0] ;  /* 0x0016b00001307983 */ /* 0x000ee60000300a00 */
[----:B----4-:R-:W-:-:S15]  /*63ea0*/  HMMA.1688.F32.TF32 R32, R236, R172, R32 ;  /* 0x000000acec20723c */ /* 0x010fde0000081020 */
[----:B------:R-:W-:-:S02]  /*63eb0*/  NOP ;  /* 0x0000000000007918 */ /* 0x000fc40000000000 */
[----:B------:R-:W-:Y:S04]  /*63ec0*/  STL.64 [R1+0x990], R240 ;  /* 0x000990f001007387 */ /* 0x000fe80000100a00 */
[----:B------:R-:W-:Y:S04]  /*63ed0*/  STL.64 [R1+0x998], R242 ;  /* 0x000998f201007387 */ /* 0x000fe80000100a00 */
[----:B------:R-:W3:Y:S04]  /*63ee0*/  LDL.LU.64 R50, [R1+0x16b8] ;  /* 0x0016b80001327983 */ /* 0x000ee80000300a00 */
[----:B------:R1:W-:Y:S04]  /*63ef0*/  STL.64 [R1+0x980], R32 ;  /* 0x0009802001007387 */ /* 0x0003e80000100a00 */
[----:B------:R4:W-:Y:S04]  /*63f00*/  STL.64 [R1+0x988], R34 ;  /* 0x0009882201007387 */ /* 0x0009e80000100a00 */
[----:B-1----:R-:W3:Y:S04]  /*63f10*/  LDL.LU.64 R32, [R1+0x16a0] ;  /* 0x0016a00001207983 */ /* 0x002ee80000300a00 */
[----:B----4-:R-:W4:Y:S01]  /*63f20*/  LDL.LU.64 R34, [R1+0x16a8] ;  /* 0x0016a80001227983 */ /* 0x010f220000300a00 */
[C---:B--2---:R-:W-:Y:S03]  /*63f30*/  HMMA.1688.F32.TF32 R240, R236.reuse, R168, R16 ;  /* 0x000000a8ecf0723c */ /* 0x044fe60000081010 */
[----:B------:R-:W2:Y:S03]  /*63f40*/  LDL.LU.64 R16, [R1+0x1690] ;  /* 0x0016900001107983 */ /* 0x000ea60000300a00 */
[C---:B------:R-:W-:Y:S01]  /*63f50*/  HMMA.1688.F32.TF32 R232, R236.reuse, R164, R232 ;  /* 0x000000a4ece8723c */ /* 0x040fe200000810e8 */
[----:B------:R-:W2:Y:S05]  /*63f60*/  LDL.LU.64 R18, [R1+0x1698] ;  /* 0x0016980001127983 */ /* 0x000eaa0000300a00 */
[C---:B------:R-:W-:Y:S06]  /*63f70*/  HMMA.1688.F32.TF32 R116, R236.reuse, R160, R116 ;  /* 0x000000a0ec74723c */ /* 0x040fec0000081074 */
[C---:B------:R-:W-:Y:S06]  /*63f80*/  HMMA.1688.F32.TF32 R112, R236.reuse, R156, R112 ;  /* 0x0000009cec70723c */ /* 0x040fec0000081070 */
[C---:B------:R-:W-:Y:S06]  /*63f90*/  HMMA.1688.F32.TF32 R108, R236.reuse, R152, R108 ;  /* 0x00000098ec6c723c */ /* 0x040fec000008106c */
[C---:B------:R-:W-:Y:S06]  /*63fa0*/  HMMA.1688.F32.TF32 R104, R236.reuse, R148, R104 ;  /* 0x00000094ec68723c */ /* 0x040fec0000081068 */
[C---:B------:R-:W-:Y:S06]  /*63fb0*/  HMMA.1688.F32.TF32 R100, R236.reuse, R144, R100 ;  /* 0x00000090ec64723c */ /* 0x040fec0000081064 */
[C---:B------:R-:W-:Y:S06]  /*63fc0*/  HMMA.1688.F32.TF32 R96, R236.reuse, R140, R96 ;  /* 0x0000008cec60723c */ /* 0x040fec0000081060 */
[----:B------:R-:W-:Y:S01]  /*63fd0*/  HMMA.1688.F32.TF32 R92, R236, R136, R92 ;  /* 0x00000088ec5c723c */ /* 0x000fe2000008105c */
        /* <DEDUP_REMOVED lines=18> */
[----:B------:R-:W-:Y:S04]  /*64100*/  STL.64 [R1+0x7dc8], R130 ;  /* 0x007dc88201007387 */ /* 0x000fe80000100a00 */
[----:B------:R-:W-:Y:S04]  /*64110*/  LDS R241, [R195+UR7+0x20100] ;  /* 0x02010007c3f17984 */ /* 0x000fe80008000800 */
[----:B------:R2:W-:Y:S01]  /*64120*/  LDS R243, [R195+UR7+0x20900] ;  /* 0x02090007c3f37984 */ /* 0x0005e20008000800 */
[----:B------:R-:W-:-:S02]  /*64130*/  IMAD.MOV.U32 R196, RZ, RZ, R21 ;  /* 0x000000ffffc47224 */ /* 0x000fc400078e0015 */
[----:B------:R-:W-:Y:S01]  /*64140*/  IMAD.MOV.U32 R197, RZ, RZ, R20 ;  /* 0x000000ffffc57224 */ /* 0x000fe200078e0014 */
[----:B------:R-:W-:Y:S04]  /*64150*/  LDS R240, [R207+UR7+0x20100] ;  /* 0x02010007cff07984 */ /* 0x000fe80008000800 */
[----:B------:R-:W2:Y:S01]  /*64160*/  LDS R242, [R207+UR7+0x20900] ;  /* 0x02090007cff27984 */ /* 0x000ea20008000800 */
[C---:B---3--:R-:W-:Y:S06]  /*64170*/  HMMA.1688.F32.TF32 R48, R236.reuse, R132, R48 ;  /* 0x00000084ec30723c */ /* 0x048fec0000081030 */
[----:B----4-:R-:W-:-:S15]  /*64180*/  HMMA.1688.F32.TF32 R32, R236, R128, R32 ;  /* 0x00000080ec20723c */ /* 0x010fde0000081020 */
[----:B------:R-:W-:-:S02]  /*64190*/  NOP ;  /* 0x0000000000007918 */ /* 0x000fc40000000000 */
[----:B------:R-:W-:Y:S04]  /*641a0*/  STL.64 [R1+0x16e0], R48 ;  /* 0x0016e03001007387 */ /* 0x000fe80000100a00 */
[----:B------:R-:W-:Y:S04]  /*641b0*/  STL.64 [R1+0x16e8], R50 ;  /* 0x0016e83201007387 */ /* 0x000fe80000100a00 */
[----:B------:R3:W-:Y:S04]  /*641c0*/  STL.64 [R1+0x7dc0], R128 ;  /* 0x007dc08001007387 */ /* 0x0007e80000100a00 */
[----:B------:R4:W-:Y:S04]  /*641d0*/  STL.64 [R1+0x16d0], R32 ;  /* 0x0016d02001007387 */ /* 0x0009e80000100a00 */
[----:B------:R4:W-:Y:S04]  /*641e0*/  STL.64 [R1+0x16d8], R34 ;  /* 0x0016d82201007387 */ /* 0x0009e80000100a00 */
[----:B-1----:R-:W4:Y:S04]  /*641f0*/  LDL.LU.64 R116, [R1+0x1680] ;  /* 0x0016800001747983 */ /* 0x002f280000300a00 */
[----:B------:R-:W4:Y:S01]  /*64200*/  LDL.LU.64 R118, [R1+0x1688] ;  /* 0x0016880001767983 */ /* 0x000f220000300a00 */
[----:B--2---:R-:W-:-:S15]  /*64210*/  HMMA.1688.F32.TF32 R16, R236, R124, R16 ;  /* 0x0000007cec10723c */ /* 0x004fde0000081010 */
        /* <DEDUP_REMOVED lines=24> */
[----:B------:R-:W3:Y:S04]  /*643a0*/  LDL.LU.64 R130, [R1+0x15d8] ;  /* 0x0015d80001827983 */ /* 0x000ee80000300a00 */
[----:B------:R-:W3:Y:S04]  /*643b0*/  LDL.LU.64 R48, [R1+0x15c0] ;  /* 0x0015c00001307983 */ /* 0x000ee80000300a00 */
[----:B------:R-:W3:Y:S04]  /*643c0*/  LDL.LU.64 R50, [R1+0x15c8] ;  /* 0x0015c80001327983 */ /* 0x000ee80000300a00 */
[----:B----4-:R-:W4:Y:S04]  /*643d0*/  LDL.LU.64 R32, [R1+0x15b0] ;  /* 0x0015b00001207983 */ /* 0x010f280000300a00 */
[----:B------:R-:W4:Y:S04]  /*643e0*/  LDL.LU.64 R34, [R1+0x15b8] ;  /* 0x0015b80001227983 */ /* 0x000f280000300a00 */
[----:B-1----:R-:W4:Y:S04]  /*643f0*/  LDL.LU.64 R16, [R1+0x15a0] ;  /* 0x0015a00001107983 */ /* 0x002f280000300a00 */
[----:B--2---:R-:W2:Y:S01]  /*64400*/  LDL.LU.64 R18, [R1+0x15a8] ;  /* 0x0015a80001127983 */ /* 0x004ea20000300a00 */
[----:B------:R-:W-:-:S15]  /*64410*/  HMMA.1688.F32.TF32 R116, R236, R120, R116 ;  /* 0x00000078ec74723c */ /* 0x000fde0000081074 */
        /* <DEDUP_REMOVED lines=43> */
[C---:B------:R-:W-:Y:S06]  /*646d0*/  HMMA.1688.F32.TF32 R192, R236.reuse, R80, R192 ;  /* 0x00000050ecc0723c */ /* 0x040fec00000810c0 */
[C---:B------:R-:W-:Y:S06]  /*646e0*/  HMMA.1688.F32.TF32 R128, R236.reuse, R76, R128 ;  /* 0x0000004cec80723c */ /* 0x040fec0000081080 */
[C---:B------:R-:W-:Y:S06]  /*646f0*/  HMMA.1688.F32.TF32 R48, R236.reuse, R72, R48 ;  /* 0x00000048ec30723c */ /* 0x040fec0000081030 */
[----:B---3--:R-:W-:-:S15]  /*64700*/  HMMA.1688.F32.TF32 R248, R236, R92, R248 ;  /* 0x0000005cecf8723c */ /* 0x008fde00000810f8 */
        /* <DEDUP_REMOVED lines=15> */
[C---:B-1----:R-:W-:Y:S06]  /*64800*/  HMMA.1688.F32.TF32 R48, R236.reuse, R68, R32 ;  /* 0x00000044ec30723c */ /* 0x042fec0000081020 */
[----:B------:R-:W-:Y:S01]  /*64810*/  HMMA.1688.F32.TF32 R32, R236, R64, R16 ;  /* 0x00000040ec20723c */ /* 0x000fe20000081010 */
[----:B------:R-:W3:-:S15]  /*64820*/  LDL.LU.64 R16, [R1+0x1590] ;  /* 0x0015900001107983 */ /* 0x000ede0000300a00 */
[----:B------:R-:W-:-:S01]  /*64830*/  NOP ;  /* 0x0000000000007918 */ /* 0x000fc20000000000 */
[----:B------:R-:W-:Y:S04]  /*64840*/  STL.64 [R1+0x15e0], R48 ;  /* 0x0015e03001007387 */ /* 0x000fe80000100a00 */
[----:B------:R-:W-:Y:S04]  /*64850*/  STL.64 [R1+0x15e8], R50 ;  /* 0x0015e83201007387 */ /* 0x000fe80000100a00 */
[----:B------:R-:W3:Y:S04]  /*64860*/  LDL.LU.64 R18, [R1+0x1598] ;  /* 0x0015980001127983 */ /* 0x000ee80000300a00 */
[----:B------:R1:W-:Y:S04]  /*64870*/  STL.64 [R1+0x15d0], R32 ;  /* 0x0015d02001007387 */ /* 0x0003e80000100a00 */
[----:B------:R4:W-:Y:S04]  /*64880*/  STL.64 [R1+0x15d8], R34 ;  /* 0x0015d82201007387 */ /* 0x0009e80000100a00 */
[----:B-1----:R-:W2:Y:S04]  /*64890*/  LDL.LU.64 R32, [R1+0x1580] ;  /* 0x0015800001207983 */ /* 0x002ea80000300a00 */
[----:B----4-:R-:W2:Y:S04]  /*648a0*/  LDL.LU.64 R34, [R1+0x1588] ;  /* 0x0015880001227983 */ /* 0x010ea80000300a00 */
        /* <DEDUP_REMOVED lines=16> */
[----:B---3--:R-:W-:-:S15]  /*649b0*/  HMMA.1688.F32.TF32 R16, R236, R36, R16 ;  /* 0x00000024ec10723c */ /* 0x008fde0000081010 */
[----:B------:R-:W-:-:S08]  /*649c0*/  NOP ;  /* 0x0000000000007918 */ /* 0x000fd00000000000 */
[----:B------:R-:W-:Y:S04]  /*649d0*/  STL.64 [R1+0x15c0], R16 ;  /* 0x0015c01001007387 */ /* 0x000fe80000100a00 */
[----:B------:R1:W-:Y:S04]  /*649e0*/  STL.64 [R1+0x15c8], R18 ;  /* 0x0015c81201007387 */ /* 0x0003e80000100a00 */
[----:B-1----:R-:W3:Y:S04]  /*649f0*/  LDL.LU.64 R18, [R1+0x7e58] ;  /* 0x007e580001127983 */ /* 0x002ee80000300a00 */
[----:B------:R-:W2:Y:S04]  /*64a00*/  LDL.LU.64 R16, [R1+0x7e50] ;  /* 0x007e500001107983 */ /* 0x000ea80000300a00 */
[----:B------:R-:W-:Y:S04]  /*64a10*/  STL.64 [R1+0x7da8], R38 ;  /* 0x007da82601007387 */ /* 0x000fe80000100a00 */
[----:B------:R1:W-:Y:S04]  /*64a20*/  STL.64 [R1+0x7da0], R36 ;  /* 0x007da02401007387 */ /* 0x0003e80000100a00 */
[----:B-1----:R-:W3:Y:S04]  /*64a30*/  LDL.LU.64 R36, [R1+0x1570] ;  /* 0x0015700001247983 */ /* 0x002ee80000300a00 */
[----:B------:R-:W3:Y:S01]  /*64a40*/  LDL.LU.64 R38, [R1+0x1578] ;  /* 0x0015780001267983 */ /* 0x000ee20000300a00 */
[----:B--2---:R-:W-:-:S15]  /*64a50*/  HMMA.1688.F32.TF32 R32, R236, R16, R32 ;  /* 0x00000010ec20723c */ /* 0x004fde0000081020 */
[----:B------:R-:W-:-:S08]  /*64a60*/  NOP ;  /* 0x0000000000007918 */ /* 0x000fd00000000000 */
[----:B------:R-:W-:Y:S04]  /*64a70*/  STL.64 [R1+0x15b0], R32 ;  /* 0x0015b02001007387 */ /* 0x000fe80000100a00 */
[----:B------:R1:W-:Y:S04]  /*64a80*/  STL.64 [R1+0x15b8], R34 ;  /* 0x0015b82201007387 */ /* 0x0003e80000100a00 */
[----:B-1----:R-:W2:Y:S04]  /*64a90*/  LDL.LU.64 R34, [R1+0x7e48] ;  /* 0x007e480001227983 */ /* 0x002ea80000300a00 */
[----:B------:R-:W3:Y:S01]  /*64aa0*/  LDL.LU.64 R32, [R1+0x7e40] ;  /* 0x007e400001207983 */ /* 0x000ee20000300a00 */
[C---:B----4-:R-:W-:Y:S06]  /*64ab0*/  HMMA.1688.F32.TF32 R244, R236.reuse, R8, R244 ;  /* 0x00000008ecf4723c */ /* 0x050fec00000810f4 */
[C---:B------:R-:W-:Y:S06]  /*64ac0*/  HMMA.1688.F32.TF32 R248, R236.reuse, R52, R248 ;  /* 0x00000034ecf8723c */ /* 0x040fec00000810f8 */
[C---:B------:R-:W-:Y:S06]  /*64ad0*/  HMMA.1688.F32.TF32 R192, R236.reuse, R12, R192 ;  /* 0x0000000cecc0723c */ /* 0x040fec00000810c0 */
[C---:B------:R-:W-:Y:S06]  /*64ae0*/  HMMA.1688.F32.TF32 R128, R236.reuse, R60, R128 ;  /* 0x0000003cec80723c */ /* 0x040fec0000081080 */
[----:B---3--:R-:W-:-:S15]  /*64af0*/  HMMA.1688.F32.TF32 R36, R236, R32, R36 ;  /* 0x00000020ec24723c */ /* 0x008fde0000081024 */
[----:B------:R-:W-:-:S08]  /*64b00*/  NOP ;  /* 0x0000000000007918 */ /* 0x000fd00000000000 */
[----:B------:R-:W-:Y:S04]  /*64b10*/  STL.64 [R1+0x15a0], R36 ;  /* 0x0015a02401007387 */ /* 0x000fe80000100a00 */
[----:B------:R1:W-:Y:S02]  /*64b20*/  STL.64 [R1+0x15a8], R38 ;  /* 0x0015a82601007387 */ /* 0x0003e40000100a00 */
[----:B-1----:R-:W-:Y:S02]  /*64b30*/  HMMA.1688.F32.TF32 R36, R236, R40, R72 ;  /* 0x00000028ec24723c */ /* 0x002fe40000081048 */
[----:B------:R-:W-:Y:S04]  /*64b40*/  STL.64 [R1+0x1590], R244 ;  /* 0x001590f401007387 */ /* 0x000fe80000100a00 */
[----:B------:R-:W-:-:S15]  /*64b50*/  STL.64 [R1+0x1598], R246 ;  /* 0x001598f601007387 */ /* 0x000fde0000100a00 */
[----:B------:R-:W-:-:S02]  /*64b60*/  NOP ;  /* 0x0000000000007918 */ /* 0x000fc40000000000 */
[----:B------:R-:W-:Y:S04]  /*64b70*/  STL.64 [R1+0x1580], R36 ;  /* 0x0015802401007387 */ /* 0x000fe80000100a00 */
[----:B------:R1:W-:Y:S04]  /*64b80*/  STL.64 [R1+0x1588], R38 ;  /* 0x0015882601007387 */ /* 0x0003e80000100a00 */
[----:B------:R-:W3:Y:S04]  /*64b90*/  LDL.LU.64 R72, [R1+0x14e0] ;  /* 0x0014e00001487983 */ /* 0x000ee80000300a00 */
[----:B------:R-:W3:Y:S01]  /*64ba0*/  LDL.LU.64 R74, [R1+0x14e8] ;  /* 0x0014e800014a7983 */ /* 0x000ee20000300a00 */
[----:B-1----:R-:W-:Y:S03]  /*64bb0*/  HMMA.1688.F32.TF32 R36, R236, R28, R232 ;  /* 0x0000001cec24723c */ /* 0x002fe600000810e8 */
[----:B------:R-:W-:Y:S04]  /*64bc0*/  STL.64 [R1+0x1570], R248 ;  /* 0x001570f801007387 */ /* 0x000fe80000100a00 */
[----:B------:R-:W-:-:S15]  /*64bd0*/  STL.64 [R1+0x1578], R250 ;  /* 0x001578fa01007387 */ /* 0x000fde0000100a00 */
[----:B------:R-:W-:-:S01]  /*64be0*/  NOP ;  /* 0x0000000000007918 */ /* 0x000fc20000000000 */
[----:B------:R-:W-:Y:S04]  /*64bf0*/  STL.64 [R1+0x1560], R36 ;  /* 0x0015602401007387 */ /* 0x000fe80000100a00 */
[----:B------:R1:W-:Y:S02]  /*64c00*/  STL.64 [R1+0x1568], R38 ;  /* 0x0015682601007387 */ /* 0x0003e40000100a00 */
[C---:B-1----:R-:W-:Y:S02]  /*64c10*/  HMMA.1688.F32.TF32 R36, R236.reuse, R4, R48 ;  /* 0x00000004ec24723c */ /* 0x042fe40000081030 */
[----:B------:R-:W-:Y:S04]  /*64c20*/  STL.64 [R1+0x1550], R192 ;  /* 0x001550c001007387 */ /* 0x000fe80000100a00 */
[----:B------:R-:W-:Y:S04]  /*64c30*/  STL.64 [R1+0x1558], R194 ;  /* 0x001558c201007387 */ /* 0x000fe80000100a00 */
[----:B------:R-:W-:Y:S04]  /*64c40*/  STL.64 [R1+0x1540], R128 ;  /* 0x0015408001007387 */ /* 0x000fe80000100a00 */
[----:B------:R-:W-:Y:S04]  /*64c50*/  STL.64 [R1+0x1548], R130 ;  /* 0x0015488201007387 */ /* 0x000fe80000100a00 */
[----:B------:R-:W4:Y:S05]  /*64c60*/  LDL.LU.64 R48, [R1+0x14d0] ;  /* 0x0014d00001307983 */ /* 0x000f2a0000300a00 */
[----:B------:R-:W-:Y:S04]  /*64c70*/  STL.64 [R1+0x1530], R36 ;  /* 0x0015302401007387 */ /* 0x000fe80000100a00 */
[----:B------:R-:W-:Y:S04]  /*64c80*/  STL.64 [R1+0x1538], R38 ;  /* 0x0015382601007387 */ /* 0x000fe80000100a00 */
        /* <DEDUP_REMOVED lines=15> */
[----:B---3--:R-:W-:-:S15]  /*64d80*/  HMMA.1688.F32.TF32 R72, R236, R44, R72 ;  /* 0x0000002cec48723c */ /* 0x008fde0000081048 */
[----:B------:R-:W-:-:S08]  /*64d90*/  NOP ;  /* 0x0000000000007918 */ /* 0x000fd00000000000 */
[----:B------:R1:W-:Y:S04]  /*64da0*/  STL.64 [R1+0x1510], R72 ;  /* 0x0015104801007387 */ /* 0x0003e80000100a00 */
[----:B------:R3:W-:Y:S04]  /*64db0*/  STL.64 [R1+0x1518], R74 ;  /* 0x0015184a01007387 */ /* 0x0007e80000100a00 */
[----:B------:R-:W2:Y:S04]  /*64dc0*/  LDL.LU.64 R248, [R1+0x820] ;  /* 0x0008200001f87983 */ /* 0x000ea80000300a00 */
[----:B------:R-:W2:Y:S04]  /*64dd0*/  LDL.LU.64 R250, [R1+0x828] ;  /* 0x0008280001fa7983 */ /* 0x000ea80000300a00 */
[----:B-1----:R-:W2:Y:S04]  /*64de0*/  LDL.LU.64 R72, [R1+0x7e0] ;  /* 0x0007e00001487983 */ /* 0x002ea80000300a00 */
[----:B---3--:R-:W3:Y:S04]  /*64df0*/  LDL.LU.64 R74, [R1+0x7e8] ;  /* 0x0007e800014a7983 */ /* 0x008ee80000300a00 */
[----:B------:R-:W-:Y:S04]  /*64e00*/  STL.64 [R1+0x7d98], R46 ;  /* 0x007d982e01007387 */ /* 0x000fe80000100a00 */
[----:B------:R-:W-:Y:S01]  /*64e10*/  STL.64 [R1+0x7d90], R44 ;  /* 0x007d902c01007387 */ /* 0x000fe20000100a00 */
        /* <DEDUP_REMOVED lines=12> */
[----:B------:R-:W-:-:S02]  /*64ee0*/  IMAD.MOV.U32 R244, RZ, RZ, R203 ;  /* 0x000000fffff47224 */ /* 0x000fc400078e00cb */
[----:B------:R-:W-:-:S07]  /*64ef0*/  IMAD.MOV.U32 R245, RZ, RZ, R202 ;  /* 0x000000fffff57224 */ /* 0x000fce00078e00ca */
[----:B------:R-:W-:Y:S06]  /*64f00*/  HMMA.1688.F32.TF32 R244, R240, R244, R232 ;  /* 0x000000f4f0f4723c */ /* 0x000fec00000810e8 */
[----:B---3--:R-:W-:Y:S01]  /*64f10*/  HMMA.1688.F32.TF32 R36, R236, R20, R36 ;  /* 0x00000014ec24723c */ /* 0x008fe20000081024 */
[----:B------:R-:W3:Y:S04]  /*64f20*/  LDL.LU.64 R236, [R1+0x810] ;  /* 0x0008100001ec7983 */ /* 0x000ee80000300a00 */
[----:B------:R-:W3:-:S15]  /*64f30*/  LDL.LU.64 R238, [R1+0x818] ;  /* 0x0008180001ee7983 */ /* 0x000ede0000300a00 */
[----:B------:R-:W-:-:S03]  /*64f40*/  NOP ;  /* 0x0000000000007918 */ /* 0x000fc60000000000 */
[----:B------:R1:W-:Y:S04]  /*64f50*/  STL.64 [R1+0x8e0], R36 ;  /* 0x0008e02401007387 */ /* 0x0003e80000100a00 */
[----:B------:R4:W-:Y:S04]  /*64f60*/  STL.64 [R1+0x8e8], R38 ;  /* 0x0008e82601007387 */ /* 0x0009e80000100a00 */
[----:B-1----:R-:W3:Y:S04]  /*64f70*/  LDL.LU.64 R36, [R1+0x7d0] ;  /* 0x0007d00001247983 */ /* 0x002ee80000300a00 */
[----:B----4-:R-:W4:Y:S04]  /*64f80*/  LDL.LU.64 R38, [R1+0x7d8] ;  /* 0x0007d80001267983 */ /* 0x010f280000300a00 */
[----:B--2---:R-:W-:Y:S04]  /*64f90*/  STL.64 [R1+0x7d88], R22 ;  /* 0x007d881601007387 */ /* 0x004fe80000100a00 */
[----:B------:R1:W-:Y:S04]  /*64fa0*/  STL.64 [R1+0x7d80], R20 ;  /* 0x007d801401007387 */ /* 0x0003e80000100a00 */
[----:B------:R-:W2:Y:S04]  /*64fb0*/  LDL.LU.64 R234, [R1+0x7e18] ;  /* 0x007e180001ea7983 */ /* 0x000ea80000300a00 */
[----:B------:R-:W4:Y:S01]  /*64fc0*/  LDL.LU.64 R232, [R1+0x7e10] ;  /* 0x007e100001e87983 */ /* 0x000f220000300a00 */
[----:B-1----:R-:W-:-:S02]  /*64fd0*/  IMAD.MOV.U32 R20, RZ, RZ, R3 ;  /* 0x000000ffff147224 */ /* 0x002fc400078e0003 */
[----:B------:R-:W-:Y:S01]  /*64fe0*/  IMAD.MOV.U32 R21, RZ, RZ, R2 ;  /* 0x000000ffff157224 */ /* 0x000fe200078e0002 */
[----:B------:R-:W-:Y:S04]  /*64ff0*/  STL.64 [R1+0x8d0], R244 ;  /* 0x0008d0f401007387 */ /* 0x000fe80000100a00 */
[----:B------:R1:W-:Y:S02]  /*65000*/  STL.64 [R1+0x8d8], R246 ;  /* 0x0008d8f601007387 */ /* 0x0003e40000100a00 */
[----:B------:R-:W-:Y:S02]  /*65010*/  HMMA.1688.F32.TF32 R20, R240, R20, R248 ;  /* 0x00000014f014723c */ /* 0x000fe400000810f8 */
[----:B-1----:R-:W2:Y:S04]  /*65020*/  LDL.LU.64 R246, [R1+0x7e08] ;  /* 0x007e080001f67983 */ /* 0x002ea80000300a00 */
[----:B------:R-:W2:Y:S04]  /*65030*/  LDL.LU.64 R244, [R1+0x7e00] ;  /* 0x007e000001f47983 */ /* 0x000ea80000300a00 */
[----:B------:R-:W2:Y:S04]  /*65040*/  LDL.LU.64 R250, [R1+0x7df8] ;  /* 0x007df80001fa7983 */ /* 0x000ea80000300a00 */
[----:B------:R-:W2:Y:S01]  /*65050*/  LDL.LU.64 R248, [R1+0x7df0] ;  /* 0x007df00001f87983 */ /* 0x000ea20000300a00 */
[----:B------:R-:W-:-:S02]  /*65060*/  IMAD.MOV.U32 R44, RZ, RZ, R198 ;  /* 0x000000ffff2c7224 */ /* 0x000fc400078e00c6 */
[----:B------:R-:W-:-:S06]  /*65070*/  IMAD.MOV.U32 R45, RZ, RZ, R63 ;  /* 0x000000ffff2d7224 */ /* 0x000fcc00078e003f */
[----:B------:R-:W-:Y:S04]  /*65080*/  STL.64 [R1+0x8c0], R20 ;  /* 0x0008c01401007387 */ /* 0x000fe80000100a00 */
[----:B------:R3:W-:Y:S01]  /*65090*/  STL.64 [R1+0x8c8], R22 ;  /* 0x0008c81601007387 */ /* 0x0007e20000100a00 */
[C---:B------:R-:W-:Y:S06]  /*650a0*/  HMMA.1688.F32.TF32 R192, R240.reuse, R196, R192 ;  /* 0x000000c4f0c0723c */ /* 0x040fec00000810c0 */
[----:B---3--:R-:W-:-:S15]  /*650b0*/  HMMA.1688.F32.TF32 R20, R240, R44, R236 ;  /* 0x0000002cf014723c */ /* 0x008fde00000810ec */
[----:B------:R-:W-:-:S08]  /*650c0*/  NOP ;  /* 0x0000000000007918 */ /* 0x000fd00000000000 */
[----:B------:R1:W-:Y:S04]  /*650d0*/  STL.64 [R1+0x8b0], R20 ;  /* 0x0008b01401007387 */ /* 0x0003e80000100a00 */
[----:B------:R3:W-:Y:S04]  /*650e0*/  STL.64 [R1+0x8b8], R22 ;  /* 0x0008b81601007387 */ /* 0x0007e80000100a00 */
[----:B-1----:R-:W2:Y:S04]  /*650f0*/  LDL.LU.64 R20, [R1+0x7c0] ;  /* 0x0007c00001147983 */ /* 0x002ea80000300a00 */
[----:B------:R-:W-:Y:S04]  /*65100*/  STL.64 [R1+0x8a0], R192 ;  /* 0x0008a0c001007387 */ /* 0x000fe80000100a00 */
[----:B------:R-:W-:Y:S04]  /*65110*/  STL.64 [R1+0x8a8], R194 ;  /* 0x0008a8c201007387 */ /* 0x000fe80000100a00 */
[----:B---3--:R-:W3:Y:S01]  /*65120*/  LDL.LU.64 R22, [R1+0x7c8] ;  /* 0x0007c80001167983 */ /* 0x008ee20000300a00 */
[C---:B----4-:R-:W-:Y:S06]  /*65130*/  HMMA.1688.F32.TF32 R36, R240.reuse, R232, R36 ;  /* 0x000000e8f024723c */ /* 0x050fec0000081024 */
[----:B--2---:R-:W-:-:S15]  /*65140*/  HMMA.1688.F32.TF32 R44, R240, R248, R128 ;  /* 0x000000f8f02c723c */ /* 0x004fde0000081080 */
[----:B------:R-:W-:-:S08]  /*65150*/  NOP ;  /* 0x0000000000007918 */ /* 0x000fd00000000000 */
[----:B------:R-:W-:Y:S04]  /*65160*/  STL.64 [R1+0x890], R44 ;  /* 0x0008902c01007387 */ /* 0x000fe80000100a00 */
[----:B------:R1:W-:Y:S02]  /*65170*/  STL.64 [R1+0x898], R46 ;  /* 0x0008982e01007387 */ /* 0x0003e40000100a00 */
[C---:B-1----:R-:W-:Y:S02]  /*65180*/  HMMA.1688.F32.TF32 R44, R240.reuse, R244, R72 ;  /* 0x000000f4f02c723c */ /* 0x042fe40000081048 */
[----:B------:R-:W-:Y:S04]  /*65190*/  STL.64 [R1+0x7d08], R250 ;  /* 0x007d08fa01007387 */ /* 0x000fe80000100a00 */
[----:B------:R-:W-:Y:S04]  /*651a0*/  STL.64 [R1+0x7d00], R248 ;  /* 0x007d00f801007387 */ /* 0x000fe80000100a00 */
[----:B------:R-:W2:Y:S04]  /*651b0*/  LDL.LU.64 R192, [R1+0x7b0] ;  /* 0x0007b00001c07983 */ /* 0x000ea80000300a00 */
[----:B------:R-:W2:Y:S09]  /*651c0*/  LDL.LU.64 R194, [R1+0x7b8] ;  /* 0x0007b80001c27983 */ /* 0x000eb20000300a00 */
[----:B------:R1:W-:Y:S04]  /*651d0*/  STL.64 [R1+0x880], R44 ;  /* 0x0008802c01007387 */ /* 0x0003e80000100a00 */
[----:B------:R4:W-:Y:S04]  /*651e0*/  STL.64 [R1+0x888], R46 ;  /* 0x0008882e01007387 */ /* 0x0009e80000100a00 */
[----:B------:R-:W-:Y:S04]  /*651f0*/  STL.64 [R1+0x7d18], R246 ;  /* 0x007d18f601007387 */ /* 0x000fe80000100a00 */
[----:B------:R-:W-:Y:S04]  /*65200*/  STL.64 [R1+0x7d10], R244 ;  /* 0x007d10f401007387 */ /* 0x000fe80000100a00 */
[----:B------:R-:W2:Y:S04]  /*65210*/  LDL.LU.64 R128, [R1+0x7a0] ;  /* 0x0007a00001807983 */ /* 0x000ea80000300a00 */
[----:B------:R-:W2:Y:S04]  /*65220*/  LDL.LU.64 R130, [R1+0x7a8] ;  /* 0x0007a80001827983 */ /* 0x000ea80000300a00 */
[----:B------:R4:W-:Y:S04]  /*65230*/  STL.64 [R1+0x870], R36 ;  /* 0x0008702401007387 */ /* 0x0009e80000100a00 */
[----:B------:R4:W-:Y:S04]  /*65240*/  STL.64 [R1+0x878], R38 ;  /* 0x0008782601007387 */ /* 0x0009e80000100a00 */
[----:B------:R-:W2:Y:S04]  /*65250*/  LDL.LU.64 R72, [R1+0x790] ;  /* 0x0007900001487983 */ /* 0x000ea80000300a00 */
[----:B------:R-:W2:Y:S04]  /*65260*/  LDL.LU.64 R74, [R1+0x798] ;  /* 0x00079800014a7983 */ /* 0x000ea80000300a00 */
[----:B-1----:R-:W2:Y:S04]  /*65270*/  LDL.LU.64 R44, [R1+0x780] ;  /* 0x00078000012c7983 */ /* 0x002ea80000300a00 */
[----:B----4-:R-:W4:Y:S04]  /*65280*/  LDL.LU.64 R46, [R1+0x788] ;  /* 0x00078800012e7983 */ /* 0x010f280000300a00 */
[----:B------:R-:W-:Y:S04]  /*65290*/  STL.64 [R1+0x7d28], R234 ;  /* 0x007d28ea01007387 */ /* 0x000fe80000100a00 */
[----:B------:R-:W-:Y:S04]  /*652a0*/  STL.64 [R1+0x7d20], R232 ;  /* 0x007d20e801007387 */ /* 0x000fe80000100a00 */
[----:B------:R-:W4:Y:S04]  /*652b0*/  LDL.LU.64 R36, [R1+0x770] ;  /* 0x0007700001247983 */ /* 0x000f280000300a00 */
[----:B------:R-:W4:Y:S01]  /*652c0*/  LDL.LU.64 R38, [R1+0x778] ;  /* 0x0007780001267983 */ /* 0x000f220000300a00 */
[----:B---3--:R-:W-:-:S15]  /*652d0*/  HMMA.1688.F32.TF32 R20, R240, R228, R20 ;  /* 0x000000e4f014723c */ /* 0x008fde0000081014 */
[----:B------:R-:W-:-:S08]  /*652e0*/  NOP ;  /* 0x0000000000007918 */ /* 0x000fd00000000000 */
[----:B------:R1:W-:Y:S04]  /*652f0*/  STL.64 [R1+0x860], R20 ;  /* 0x0008601401007387 */ /* 0x0003e80000100a00 */
[----:B------:R3:W-:Y:S04]  /*65300*/  STL.64 [R1+0x868], R22 ;  /* 0x0008681601007387 */ /* 0x0007e80000100a00 */
[----:B-1----:R-:W4:Y:S04]  /*65310*/  LDL.LU.64 R20, [R1+0x760] ;  /* 0x0007600001147983 */ /* 0x002f280000300a00 */
[----:B---3--:R-:W3:Y:S04]  /*65320*/  LDL.LU.64 R22, [R1+0x768] ;  /* 0x0007680001167983 */ /* 0x008ee80000300a00 */
[----:B------:R-:W-:Y:S04]  /*65330*/  STL.64 [R1+0x7d38], R230 ;  /* 0x007d38e601007387 */ /* 0x000fe80000100a00 */
[----:B------:R-:W-:Y:S04]  /*65340*/  STL.64 [R1+0x7d30], R228 ;  /* 0x007d30e401007387 */ /* 0x000fe80000100a00 */
[----:B------:R-:W-:Y:S04]  /*65350*/  STL.64 [R1+0x7cf8], R226 ;  /* 0x007cf8e201007387 */ /* 0x000fe80000100a00 */
[----:B------:R-:W-:Y:S01]  /*65360*/  STL.64 [R1+0x7cf0], R224 ;  /* 0x007cf0e001007387 */ /* 0x000fe20000100a00 */
[C---:B--2---:R-:W-:Y:S06]  /*65370*/  HMMA.1688.F32.TF32 R192, R240.reuse, R224, R192 ;  /* 0x000000e0f0c0723c */ /* 0x044fec00000810c0 */
[----:B------:R-:W-:-:S15]  /*65380*/  HMMA.1688.F32.TF32 R128, R240, R220, R128 ;  /* 0x000000dcf080723c */ /* 0x000fde0000081080 */
[----:B------:R-:W-:-:S02]  /*65390*/  NOP ;  /* 0x0000000000007918 */ /* 0x000fc40000000000 */
[----:B------:R1:W-:Y:S01]  /*653a0*/  STL.64 [R1+0x850], R192 ;  /* 0x000850c001007387 */ /* 0x0003e20000100a00 */
[C---:B------:R-:W-:Y:S06]  /*653b0*/  HMMA.1688.F32.TF32 R72, R240.reuse, R216, R72 ;  /* 0x000000d8f048723c */ /* 0x040fec0000081048 */
[C---:B----4-:R-:W-:Y:S01]  /*653c0*/  HMMA.1688.F32.TF32 R44, R240.reuse, R212, R44 ;  /* 0x000000d4f02c723c */ /* 0x050fe2000008102c */
[----:B------:R2:W-:Y:S04]  /*653d0*/  STL.64 [R1+0x858], R194 ;  /* 0x000858c201007387 */ /* 0x0005e80000100a00 */
[----:B------:R-:W-:Y:S01]  /*653e0*/  STL.64 [R1+0x7d48], R222 ;  /* 0x007d48de01007387 */ /* 0x000fe20000100a00 */
[C---:B------:R-:W-:Y:S03]  /*653f0*/  HMMA.1688.F32.TF32 R36, R240.reuse, R208, R36 ;  /* 0x000000d0f024723c */ /* 0x040fe60000081024 */
[----:B------:R4:W-:Y:S04]  /*65400*/  STL.64 [R1+0x7d40], R220 ;  /* 0x007d40dc01007387 */ /* 0x0009e80000100a00 */
[----:B------:R-:W-:Y:S04]  /*65410*/  STL.64 [R1+0x840], R128 ;  /* 0x0008408001007387 */ /* 0x000fe80000100a00 */
[----:B------:R-:W-:Y:S04]  /*65420*/  STL.64 [R1+0x848], R130 ;  /* 0x0008488201007387 */ /* 0x000fe80000100a00 */
[----:B------:R-:W-:Y:S04]  /*65430*/  STL.64 [R1+0x7d58], R218 ;  /* 0x007d58da01007387 */ /* 0x000fe80000100a00 */
        /* <DEDUP_REMOVED lines=11> */
[----:B------:R-:W4:Y:S04]  /*654f0*/  LDL.LU.64 R196, [R1+0x750] ;  /* 0x0007500001c47983 */ /* 0x000f280000300a00 */
[----:B------:R-:W4:Y:S01]  /*65500*/  LDL.LU.64 R198, [R1+0x758] ;  /* 0x0007580001c67983 */ /* 0x000f220000300a00 */
[----:B---3--:R-:W-:-:S15]  /*65510*/  HMMA.1688.F32.TF32 R20, R240, R204, R20 ;  /* 0x000000ccf014723c */ /* 0x008fde0000081014 */
[----:B------:R-:W-:-:S08]  /*65520*/  NOP ;  /* 0x0000000000007918 */ /* 0x000fd00000000000 */
[----:B------:R3:W-:Y:S04]  /*65530*/  STL.64 [R1+0x800], R20 ;  /* 0x0008001401007387 */ /* 0x0007e80000100a00 */
[----:B------:R3:W-:Y:S04]  /*65540*/  STL.64 [R1+0x808], R22 ;  /* 0x0008081601007387 */ /* 0x0007e80000100a00 */
[----:B-1----:R-:W3:Y:S04]  /*65550*/  LDL.LU.64 R192, [R1+0x740] ;  /* 0x0007400001c07983 */ /* 0x002ee80000300a00 */
        /* <DEDUP_REMOVED lines=31> */
[----:B------:R-:W-:-:S15]  /*65750*/  HMMA.1688.F32.TF32 R196, R240, R200, R196 ;  /* 0x000000c8f0c4723c */ /* 0x000fde00000810c4 */
[----:B------:R-:W-:-:S08]  /*65760*/  NOP ;  /* 0x0000000000007918 */ /* 0x000fd00000000000 */
[----:B------:R-:W-:Y:S04]  /*65770*/  STL.64 [R1+0x7f0], R196 ;  /* 0x0007f0c401007387 */ /* 0x000fe80000100a00 */
[----:B------:R1:W-:Y:S04]  /*65780*/  STL.64 [R1+0x7f8], R198 ;  /* 0x0007f8c601007387 */ /* 0x0003e80000100a00 */
[----:B-1----:R-:W3:Y:S04]  /*65790*/  LDL.LU R199, [R1+0x7de8] ;  /* 0x007de80001c77983 */ /* 0x002ee80000300800 */
[----:B------:R-:W2:Y:S02]  /*657a0*/  LDL.LU.64 R196, [R1+0x7de0] ;  /* 0x007de00001c47983 */ /* 0x000ea40000300a00 */
[----:B--2---:R-:W-:-:S15]  /*657b0*/  HMMA.1688.F32.TF32 R192, R240, R196, R192 ;  /* 0x000000c4f0c0723c */ /* 0x004fde00000810c0 */
[----:B------:R-:W-:-:S08]  /*657c0*/  NOP ;  /* 0x0000000000007918 */ /* 0x000fd00000000000 */
[----:B------:R-:W-:Y:S04]  /*657d0*/  STL.64 [R1+0x7e0], R192 ;  /* 0x0007e0c001007387 */ /* 0x000fe80000100a00 */
[----:B------:R1:W-:Y:S04]  /*657e0*/  STL.64 [R1+0x7e8], R194 ;  /* 0x0007e8c201007387 */ /* 0x0003e80000100a00 */
[----:B-1----:R-:W2:Y:S04]  /*657f0*/  LDL.LU R194, [R1+0x7dd8] ;  /* 0x007dd80001c27983 */ /* 0x002ea80000300800 */
[----:B------:R-:W3:Y:S01]  /*65800*/  LDL.LU.64 R192, [R1+0x7dd0] ;  /* 0x007dd00001c07983 */ /* 0x000ee20000300a00 */
[C---:B------:R-:W-:Y:S06]  /*65810*/  HMMA.1688.F32.TF32 R244, R240.reuse, R188, R244 ;  /* 0x000000bcf0f4723c */ /* 0x040fec00000810f4 */
[C---:B------:R-:W-:Y:S06]  /*65820*/  HMMA.1688.F32.TF32 R236, R240.reuse, R184, R236 ;  /* 0x000000b8f0ec723c */ /* 0x040fec00000810ec */
[C---:B------:R-:W-:Y:S06]  /*65830*/  HMMA.1688.F32.TF32 R232, R240.reuse, R180, R232 ;  /* 0x000000b4f0e8723c */ /* 0x040fec00000810e8 */
[C---:B------:R-:W-:Y:S06]  /*65840*/  HMMA.1688.F32.TF32 R228, R240.reuse, R176, R228 ;  /* 0x000000b0f0e4723c */ /* 0x040fec00000810e4 */
[C---:B------:R-:W-:Y:S06]  /*65850*/  HMMA.1688.F32.TF32 R224, R240.reuse, R172, R224 ;  /* 0x000000acf0e0723c */ /* 0x040fec00000810e0 */
[C---:B----4-:R-:W-:Y:S06]  /*65860*/  HMMA.1688.F32.TF32 R220, R240.reuse, R168, R220 ;  /* 0x000000a8f0dc723c */ /* 0x050fec00000810dc */
[C---:B------:R-:W-:Y:S06]  /*65870*/  HMMA.1688.F32.TF32 R216, R240.reuse, R164, R216 ;  /* 0x000000a4f0d8723c */ /* 0x040fec00000810d8 */
[C---:B------:R-:W-:Y:S06]  /*65880*/  HMMA.1688.F32.TF32 R212, R240.reuse, R160, R212 ;  /* 0x000000a0f0d4723c */ /* 0x040fec00000810d4 */
        /* <DEDUP_REMOVED lines=33> */
[----:B-1----:R-:W2:Y:S04]  /*65aa0*/  LDL.LU.64 R128, [R1+0x14b0] ;  /* 0x0014b00001807983 */ /* 0x002ea80000300a00 */
[----:B------:R1:W-:Y:S04]  /*65ab0*/  STL.64 [R1+0x700], R36 ;  /* 0x0007002401007387 */ /* 0x0003e80000100a00 */
[----:B------:R1:W-:Y:S04]  /*65ac0*/  STL.64 [R1+0x708], R38 ;  /* 0x0007082601007387 */ /* 0x0003e80000100a00 */
[----:B---3--:R-:W3:Y:S01]  /*65ad0*/  LDL.LU.64 R130, [R1+0x14b8] ;  /* 0x0014b80001827983 */ /* 0x008ee20000300a00 */
[C---:B------:R-:W-:Y:S03]  /*65ae0*/  HMMA.1688.F32.TF32 R20, R240.reuse, R136, R20 ;  /* 0x00000088f014723c */ /* 0x040fe60000081014 */
[----:B------:R-:W-:Y:S04]  /*65af0*/  LDS R236, [R252+UR7+0x20180] ;  /* 0x02018007fcec7984 */ /* 0x000fe80008000800 */
[----:B------:R-:W-:Y:S04]  /*65b00*/  LDS R238, [R252+UR7+0x20980] ;  /* 0x02098007fcee7984 */ /* 0x000fe80008000800 */
[----:B------:R-:W-:Y:S04]  /*65b10*/  LDS R237, [R0+UR7+0x20180] ;  /* 0x0201800700ed7984 */ /* 0x000fe80008000800 */
[----:B------:R-:W3:Y:S08]  /*65b20*/  LDS R239, [R0+UR7+0x20980] ;  /* 0x0209800700ef7984 */ /* 0x000ef00008000800 */
[----:B------:R1:W-:Y:S04]  /*65b30*/  STL.64 [R1+0x6f0], R20 ;  /* 0x0006f01401007387 */ /* 0x0003e80000100a00 */
[----:B------:R1:W-:Y:S04]  /*65b40*/  STL.64 [R1+0x6f8], R22 ;  /* 0x0006f81601007387 */ /* 0x0003e80000100a00 */
        /* <DEDUP_REMOVED lines=18> */
[----:B----4-:R-:W4:Y:S04]  /*65c70*/  LDL.LU.64 R72, [R1+0x1440] ;  /* 0x0014400001487983 */ /* 0x010f280000300a00 */
[----:B--2---:R-:W4:Y:S04]  /*65c80*/  LDL.LU.64 R74, [R1+0x1448] ;  /* 0x00144800014a7983 */ /* 0x004f280000300a00 */
[----:B------:R-:W2:Y:S04]  /*65c90*/  LDL.LU.64 R44, [R1+0x22f0] ;  /* 0x0022f000012c7983 */ /* 0x000ea80000300a00 */
[----:B------:R-:W2:Y:S04]  /*65ca0*/  LDL.LU.64 R46, [R1+0x22f8] ;  /* 0x0022f800012e7983 */ /* 0x000ea80000300a00 */
[----:B-1----:R-:W2:Y:S04]  /*65cb0*/  LDL.LU.64 R36, [R1+0x1420] ;  /* 0x0014200001247983 */ /* 0x002ea80000300a00 */
[----:B------:R-:W2:Y:S04]  /*65cc0*/  LDL.LU.64 R38, [R1+0x1428] ;  /* 0x0014280001267983 */ /* 0x000ea80000300a00 */
[----:B------:R-:W2:Y:S04]  /*65cd0*/  LDL.LU.64 R20, [R1+0x1410] ;  /* 0x0014100001147983 */ /* 0x000ea80000300a00 */
[----:B------:R-:W2:Y:S01]  /*65ce0*/  LDL.LU.64 R22, [R1+0x1418] ;  /* 0x0014180001167983 */ /* 0x000ea20000300a00 */
[----:B---3--:R-:W-:-:S15]  /*65cf0*/  HMMA.1688.F32.TF32 R128, R240, R132, R128 ;  /* 0x00000084f080723c */ /* 0x008fde0000081080 */
[----:B------:R-:W-:-:S08]  /*65d00*/  NOP ;  /* 0x0000000000007918 */ /* 0x000fd00000000000 */
[----:B------:R-:W-:Y:S04]  /*65d10*/  STL.64 [R1+0x14e0], R128 ;  /* 0x0014e08001007387 */ /* 0x000fe80000100a00 */
[----:B------:R1:W-:Y:S04]  /*65d20*/  STL.64 [R1+0x14e8], R130 ;  /* 0x0014e88201007387 */ /* 0x0003e80000100a00 */
[----:B-1----:R-:W3:Y:S04]  /*65d30*/  LDL.LU.64 R130, [R1+0x7dc8] ;  /* 0x007dc80001827983 */ /* 0x002ee80000300a00 */
[----:B------:R-:W3:Y:S01]  /*65d40*/  LDL.LU.64 R128, [R1+0x7dc0] ;  /* 0x007dc00001807983 */ /* 0x000ee20000300a00 */
[C---:B------:R-:W-:Y:S06]  /*65d50*/  HMMA.1688.F32.TF32 R244, R240.reuse, R124, R244 ;  /* 0x0000007cf0f4723c */ /* 0x040fec00000810f4 */
[C---:B------:R-:W-:Y:S06]  /*65d60*/  HMMA.1688.F32.TF32 R232, R240.reuse, R120, R232 ;  /* 0x00000078f0e8723c */ /* 0x040fec00000810e8 */
[C---:B------:R-:W-:Y:S06]  /*65d70*/  HMMA.1688.F32.TF32 R228, R240.reuse, R116, R228 ;  /* 0x00000074f0e4723c */ /* 0x040fec00000810e4 */
[C---:B------:R-:W-:Y:S06]  /*65d80*/  HMMA.1688.F32.TF32 R224, R240.reuse, R112, R224 ;  /* 0x00000070f0e0723c */ /* 0x040fec00000810e0 */
[C---:B------:R-:W-:Y:S06]  /*65d90*/  HMMA.1688.F32.TF32 R220, R240.reuse, R108, R220 ;  /* 0x0000006cf0dc723c */ /* 0x040fec00000810dc */
[C---:B------:R-:W-:Y:S06]  /*65da0*/  HMMA.1688.F32.TF32 R216, R240.reuse, R104, R216 ;  /* 0x00000068f0d8723c */ /* 0x040fec00000810d8 */
[C---:B------:R-:W-:Y:S06]  /*65db0*/  HMMA.1688.F32.TF32 R212, R240.reuse, R100, R212 ;  /* 0x00000064f0d4723c */ /* 0x040fec00000810d4 */
[C---:B------:R-:W-:Y:S06]  /*65dc0*/  HMMA.1688.F32.TF32 R208, R240.reuse, R96, R208 ;  /* 0x00000060f0d0723c */ /* 0x040fec00000810d0 */
[C---:B----4-:R-:W-:Y:S06]  /*65dd0*/  HMMA.1688.F32.TF32 R72, R240.reuse, R92, R72 ;  /* 0x0000005cf048723c */ /* 0x050fec0000081048 */
[C---:B--2---:R-:W-:Y:S06]  /*65de0*/  HMMA.1688.F32.TF32 R44, R240.reuse, R88, R44 ;  /* 0x00000058f02c723c */ /* 0x044fec000008102c */
        /* <DEDUP_REMOVED lines=23> */
[----:B------:R-:W-:Y:S04]  /*65f60*/  STL.64 [R1+0x1430], R44 ;  /* 0x0014302c01007387 */ /* 0x000fe80000100a00 */
[----:B------:R-:W-:Y:S04]  /*65f70*/  STL.64 [R1+0x1438], R46 ;  /* 0x0014382e01007387 */ /* 0x000fe80000100a00 */
[----:B-1----:R-:W3:Y:S04]  /*65f80*/  LDL.LU.64 R72, [R1+0x1400] ;  /* 0x0014000001487983 */ /* 0x002ee80000300a00 */
[----:B------:R-:W-:Y:S04]  /*65f90*/  STL.64 [R1+0x1420], R36 ;  /* 0x0014202401007387 */ /* 0x000fe80000100a00 */
[----:B------:R-:W-:Y:S04]  /*65fa0*/  STL.64 [R1+0x1428], R38 ;  /* 0x0014282601007387 */ /* 0x000fe80000100a00 */
[----:B--2---:R-:W3:Y:S01]  /*65fb0*/  LDL.LU.64 R74, [R1+0x1408] ;  /* 0x00140800014a7983 */ /* 0x004ee20000300a00 */
[----:B------:R-:W-:-:S15]  /*65fc0*/  HMMA.1688.F32.TF32 R20, R240, R80, R20 ;  /* 0x00000050f014723c */ /* 0x000fde0000081014 */
[----:B------:R-:W-:-:S08]  /*65fd0*/  NOP ;  /* 0x0000000000007918 */ /* 0x000fd00000000000 */
[----:B------:R1:W-:Y:S04]  /*65fe0*/  STL.64 [R1+0x1410], R20 ;  /* 0x0014101401007387 */ /* 0x0003e80000100a00 */
[----:B------:R2:W-:Y:S04]  /*65ff0*/  STL.64 [R1+0x1418], R22 ;  /* 0x0014181601007387 */ /* 0x0005e80000100a00 */
[----:B------:R-:W4:Y:S04]  /*66000*/  LDL.LU.64 R248, [R1+0x13f0] ;  /* 0x0013f00001f87983 */ /* 0x000f280000300a00 */
[----:B------:R-:W4:Y:S04]  /*66010*/  LDL.LU.64 R250, [R1+0x13f8] ;  /* 0x0013f80001fa7983 */ /* 0x000f280000300a00 */
[----:B-1----:R-:W4:Y:S04]  /*66020*/  LDL.LU.64 R20, [R1+0x22e0] ;  /* 0x0022e00001147983 */ /* 0x002f280000300a00 */
[----:B--2---:R-:W4:Y:S04]  /*66030*/  LDL.LU.64 R22, [R1+0x22e8] ;  /* 0x0022e80001167983 */ /* 0x004f280000300a00 */
        /* <DEDUP_REMOVED lines=24> */
[C---:B----4-:R-:W-:Y:S06]  /*661c0*/  HMMA.1688.F32.TF32 R20, R240.reuse, R68, R20 ;  /* 0x00000044f014723c */ /* 0x050fec0000081014 */
[C---:B--2---:R-:W-:Y:S06]  /*661d0*/  HMMA.1688.F32.TF32 R36, R240.reuse, R64, R36 ;  /* 0x00000040f024723c */ /* 0x044fec0000081024 */
[----:B---3--:R-:W-:-:S15]  /*661e0*/  HMMA.1688.F32.TF32 R248, R240, R72, R248 ;  /* 0x00000048f0f8723c */ /* 0x008fde00000810f8 */
[----:B------:R-:W-:-:S08]  /*661f0*/  NOP ;  /* 0x0000000000007918 */ /* 0x000fd00000000000 */
[----:B------:R1:W-:Y:S04]  /*66200*/  STL.64 [R1+0x13f0], R248 ;  /* 0x0013f0f801007387 */ /* 0x0003e80000100a00 */
[----:B------:R-:W-:Y:S04]  /*66210*/  STL.64 [R1+0x13f8], R250 ;  /* 0x0013f8fa01007387 */ /* 0x000fe80000100a00 */
[----:B-1----:R-:W2:Y:S04]  /*66220*/  LDL.LU.64 R248, [R1] ;  /* 0x0000000001f87983 */ /* 0x002ea80000300a00 */
[----:B------:R1:W-:Y:S04]  /*66230*/  STL.64 [R1+0x13e0], R20 ;  /* 0x0013e01401007387 */ /* 0x0003e80000100a00 */
[----:B------:R3:W-:Y:S04]  /*66240*/  STL.64 [R1+0x13e8], R22 ;  /* 0x0013e81601007387 */ /* 0x0007e80000100a00 */
[----:B-1----:R-:W4:Y:S04]  /*66250*/  LDL.LU.64 R20, [R1+0x1300] ;  /* 0x0013000001147983 */ /* 0x002f280000300a00 */
[----:B---3--:R-:W4:Y:S04]  /*66260*/  LDL.LU.64 R22, [R1+0x1308] ;  /* 0x0013080001167983 */ /* 0x008f280000300a00 */
[----:B------:R-:W-:Y:S04]  /*66270*/  STL.64 [R1+0x13d0], R36 ;  /* 0x0013d02401007387 */ /* 0x000fe80000100a00 */
[----:B------:R1:W-:Y:S04]  /*66280*/  STL.64 [R1+0x13d8], R38 ;  /* 0x0013d82601007387 */ /* 0x0003e80000100a00 */
[----:B-1----:R-:W3:Y:S04]  /*66290*/  LDL.LU.64 R38, [R1+0x7da8] ;  /* 0x007da80001267983 */ /* 0x002ee80000300a00 */
[----:B------:R-:W2:Y:S01]  /*662a0*/  LDL.LU.64 R36, [R1+0x7da0] ;  /* 0x007da00001247983 */ /* 0x000ea20000300a00 */
[C---:B------:R-:W-:Y:S06]  /*662b0*/  HMMA.1688.F32.TF32 R232, R240.reuse, R16, R232 ;  /* 0x00000010f0e8723c */ /* 0x040fec00000810e8 */
[C---:B------:R-:W-:Y:S06]  /*662c0*/  HMMA.1688.F32.TF32 R224, R240.reuse, R32, R224 ;  /* 0x00000020f0e0723c */ /* 0x040fec00000810e0 */
[C---:B------:R-:W-:Y:S06]  /*662d0*/  HMMA.1688.F32.TF32 R220, R240.reuse, R8, R220 ;  /* 0x00000008f0dc723c */ /* 0x040fec00000810dc */
[C---:B------:R-:W-:Y:S06]  /*662e0*/  HMMA.1688.F32.TF32 R212, R240.reuse, R40, R212 ;  /* 0x00000028f0d4723c */ /* 0x040fec00000810d4 */
[C---:B------:R-:W-:Y:S06]  /*662f0*/  HMMA.1688.F32.TF32 R208, R240.reuse, R52, R208 ;  /* 0x00000034f0d0723c */ /* 0x040fec00000810d0 */
[C---:B------:R-:W-:Y:S06]  /*66300*/  HMMA.1688.F32.TF32 R44, R240.reuse, R28, R44 ;  /* 0x0000001cf02c723c */ /* 0x040fec000008102c */
[----:B--2---:R-:W-:-:S15]  /*66310*/  HMMA.1688.F32.TF32 R244, R240, R36, R244 ;  /* 0x00000024f0f4723c */ /* 0x004fde00000810f4 */
[----:B------:R-:W-:-:S08]  /*66320*/  NOP ;  /* 0x0000000000007918 */ /* 0x000fd00000000000 */
        /* <DEDUP_REMOVED lines=9> */
[----:B------:R-:W-:Y:S04]  /*663c0*/  STL.64 [R1+0x1380], R212 ;  /* 0x001380d401007387 */ /* 0x000fe80000100a00 */
[----:B------:R-:W-:Y:S04]  /*663d0*/  STL.64 [R1+0x1388], R214 ;  /* 0x001388d601007387 */ /* 0x000fe80000100a00 */
[----:B--2---:R-:W3:Y:S04]  /*663e0*/  LDL.LU.64 R222, [R1+0x12f8] ;  /* 0x0012f80001de7983 */ /* 0x004ee80000300a00 */
[----:B------:R-:W-:Y:S04]  /*663f0*/  STL.64 [R1+0x1370], R208 ;  /* 0x001370d001007387 */ /* 0x000fe80000100a00 */
[----:B------:R-:W-:Y:S04]  /*66400*/  STL.64 [R1+0x1378], R210 ;  /* 0x001378d201007387 */ /* 0x000fe80000100a00 */
[----:B------:R-:W2:Y:S04]  /*66410*/  LDL.LU.64 R232, [R1+0x12e0] ;  /* 0x0012e00001e87983 */ /* 0x000ea80000300a00 */
[----:B------:R-:W2:Y:S04]  /*66420*/  LDL.LU.64 R234, [R1+0x12e8] ;  /* 0x0012e80001ea7983 */ /* 0x000ea80000300a00 */
[----:B------:R1:W-:Y:S04]  /*66430*/  STL.64 [R1+0x1360], R44 ;  /* 0x0013602c01007387 */ /* 0x0003e80000100a00 */
[----:B------:R4:W-:Y:S04]  /*66440*/  STL.64 [R1+0x1368], R46 ;  /* 0x0013682e01007387 */ /* 0x0009e80000100a00 */
[----:B-1----:R-:W2:Y:S04]  /*66450*/  LDL.LU.64 R44, [R1+0x12d0] ;  /* 0x0012d000012c7983 */ /* 0x002ea80000300a00 */
[----:B----4-:R-:W4:Y:S01]  /*66460*/  LDL.LU.64 R46, [R1+0x12d8] ;  /* 0x0012d800012e7983 */ /* 0x010f220000300a00 */
[C---:B------:R-:W-:Y:S03]  /*66470*/  HMMA.1688.F32.TF32 R20, R240.reuse, R12, R20 ;  /* 0x0000000cf014723c */ /* 0x040fe60000081014 */
[----:B------:R-:W4:Y:S04]  /*66480*/  LDL.LU.64 R244, [R1+0x12c0] ;  /* 0x0012c00001f47983 */ /* 0x000f280000300a00 */
[----:B------:R-:W4:Y:S04]  /*66490*/  LDL.LU.64 R246, [R1+0x12c8] ;  /* 0x0012c80001f67983 */ /* 0x000f280000300a00 */
[----:B------:R-:W4:Y:S04]  /*664a0*/  LDL.LU.64 R224, [R1+0x12b0] ;  /* 0x0012b00001e07983 */ /* 0x000f280000300a00 */
[----:B------:R-:W4:Y:S08]  /*664b0*/  LDL.LU.64 R226, [R1+0x12b8] ;  /* 0x0012b80001e27983 */ /* 0x000f300000300a00 */
[----:B------:R1:W-:Y:S04]  /*664c0*/  STL.64 [R1+0x1350], R20 ;  /* 0x0013501401007387 */ /* 0x0003e80000100a00 */
[----:B------:R1:W-:Y:S04]  /*664d0*/  STL.64 [R1+0x1358], R22 ;  /* 0x0013581601007387 */ /* 0x0003e80000100a00 */
[----:B-1----:R-:W4:Y:S04]  /*664e0*/  LDL.LU.64 R20, [R1+0x2380] ;  /* 0x0023800001147983 */ /* 0x002f280000300a00 */
[----:B------:R-:W4:Y:S04]  /*664f0*/  LDL.LU.64 R22, [R1+0x2388] ;  /* 0x0023880001167983 */ /* 0x000f280000300a00 */
[----:B------:R-:W4:Y:S04]  /*66500*/  LDL.LU.64 R208, [R1+0x23e0] ;  /* 0x0023e00001d07983 */ /* 0x000f280000300a00 */
[----:B------:R-:W4:Y:S04]  /*66510*/  LDL.LU.64 R210, [R1+0x23e8] ;  /* 0x0023e80001d27983 */ /* 0x000f280000300a00 */
[----:B------:R-:W4:Y:S04]  /*66520*/  LDL.LU.64 R212, [R1+0x640] ;  /* 0x0006400001d47983 */ /* 0x000f280000300a00 */
[----:B------:R-:W4:Y:S01]  /*66530*/  LDL.LU.64 R214, [R1+0x648] ;  /* 0x0006480001d67983 */ /* 0x000f220000300a00 */
[C---:B---3--:R-:W-:Y:S06]  /*66540*/  HMMA.1688.F32.TF32 R220, R240.reuse, R60, R220 ;  /* 0x0000003cf0dc723c */ /* 0x048fec00000810dc */
[C---:B--2---:R-:W-:Y:S06]  /*66550*/  HMMA.1688.F32.TF32 R232, R240.reuse, R4, R232 ;  /* 0x00000004f0e8723c */ /* 0x044fec00000810e8 */
[C---:B----4-:R-:W-:Y:S11]  /*66560*/  HMMA.1688.F32.TF32 R44, R240.reuse, R24, R44 ;  /* 0x00000018f02c723c */ /* 0x050ff6000008102c */
[----:B------:R1:W-:Y:S04]  /*66570*/  STL.64 [R1+0x1340], R220 ;  /* 0x001340dc01007387 */ /* 0x0003e80000100a00 */
[----:B------:R2:W-:Y:S04]  /*66580*/  STL.64 [R1+0x1348], R222 ;  /* 0x001348de01007387 */ /* 0x0005e80000100a00 */
[----:B-1----:R-:W3:Y:S04]  /*66590*/  LDL.LU.64 R220, [R1+0x630] ;  /* 0x0006300001dc7983 */ /* 0x002ee80000300a00 */
[----:B--2---:R-:W3:Y:S04]  /*665a0*/  LDL.LU.64 R222, [R1+0x638] ;  /* 0x0006380001de7983 */ /* 0x004ee80000300a00 */
[----:B------:R1:W-:Y:S04]  /*665b0*/  STL.64 [R1+0x1330], R232 ;  /* 0x001330e801007387 */ /* 0x0003e80000100a00 */
[----:B------:R2:W-:Y:S04]  /*665c0*/  STL.64 [R1+0x1338], R234 ;  /* 0x001338ea01007387 */ /* 0x0005e80000100a00 */
[----:B-1----:R-:W4:Y:S04]  /*665d0*/  LDL.LU.64 R232, [R1+0x620] ;  /* 0x0006200001e87983 */ /* 0x002f280000300a00 */
[----:B--2---:R-:W4:Y:S04]  /*665e0*/  LDL.LU.64 R234, [R1+0x628] ;  /* 0x0006280001ea7983 */ /* 0x004f280000300a00 */
        /* <DEDUP_REMOVED lines=11> */
[----:B---3--:R-:W4:Y:S04]  /*666a0*/  LDL.LU.64 R246, [R1+0x618] ;  /* 0x0006180001f67983 */ /* 0x008f280000300a00 */
[----:B------:R1:W-:Y:S04]  /*666b0*/  STL.64 [R1+0x1300], R224 ;  /* 0x001300e001007387 */ /* 0x0003e80000100a00 */
[----:B------:R3:W-:Y:S04]  /*666c0*/  STL.64 [R1+0x1308], R226 ;  /* 0x001308e201007387 */ /* 0x0007e80000100a00 */
[----:B-1----:R-:W2:Y:S04]  /*666d0*/  LDL.LU.64 R224, [R1+0x600] ;  /* 0x0006000001e07983 */ /* 0x002ea80000300a00 */
[----:B---3--:R-:W2:Y:S04]  /*666e0*/  LDL.LU.64 R226, [R1+0x608] ;  /* 0x0006080001e27983 */ /* 0x008ea80000300a00 */
[----:B------:R-:W-:Y:S04]  /*666f0*/  STL.64 [R1+0x12f0], R20 ;  /* 0x0012f01401007387 */ /* 0x000fe80000100a00 */
[----:B------:R1:W-:Y:S04]  /*66700*/  STL.64 [R1+0x12f8], R22 ;  /* 0x0012f81601007387 */ /* 0x0003e80000100a00 */
[----:B-1----:R-:W3:Y:S04]  /*66710*/  LDL.LU.64 R22, [R1+0x7d88] ;  /* 0x007d880001167983 */ /* 0x002ee80000300a00 */
[----:B------:R-:W4:Y:S02]  /*66720*/  LDL.LU.64 R20, [R1+0x7d80] ;  /* 0x007d800001147983 */ /* 0x000f240000300a00 */
[----:B----4-:R-:W-:Y:S02]  /*66730*/  HMMA.1688.F32.TF32 R240, R240, R20, R208 ;  /* 0x00000014f0f0723c */ /* 0x010fe400000810d0 */
[----:B------:R-:W4:Y:S04]  /*66740*/  LDL.LU.64 R210, [R1+0x7d78] ;  /* 0x007d780001d27983 */ /* 0x000f280000300a00 */
[----:B------:R-:W3:-:S15]  /*66750*/  LDL.LU.64 R208, [R1+0x7d70] ;  /* 0x007d700001d07983 */ /* 0x000ede0000300a00 */
[----:B------:R-:W-:-:S02]  /*66760*/  NOP ;  /* 0x0000000000007918 */ /* 0x000fc40000000000 */
[----:B------:R1:W-:Y:S04]  /*66770*/  STL.64 [R1+0x6e0], R240 ;  /* 0x0006e0f001007387 */ /* 0x0003e80000100a00 */
[----:B------:R-:W-:Y:S04]  /*66780*/  STL.64 [R1+0x6e8], R242 ;  /* 0x0006e8f201007387 */ /* 0x000fe80000100a00 */
[----:B-1----:R-:W2:Y:S01]  /*66790*/  LDL.LU.64 R240, [R1+0x10] ;  /* 0x0000100001f07983 */ /* 0x002ea20000300a00 */
[C---:B------:R-:W-:Y:S06]  /*667a0*/  HMMA.1688.F32.TF32 R212, R236.reuse, R216, R212 ;  /* 0x000000d8ecd4723c */ /* 0x040fec00000810d4 */
[C---:B------:R-:W-:Y:S06]  /*667b0*/  HMMA.1688.F32.TF32 R220, R236.reuse, R228, R220 ;  /* 0x000000e4ecdc723c */ /* 0x040fec00000810dc */
[----:B------:R-:W-:Y:S01]  /*667c0*/  HMMA.1688.F32.TF32 R244, R236, R248, R244 ;  /* 0x000000f8ecf4723c */ /* 0x000fe200000810f4 */
[----:B------:R-:W-:-:S02]  /*667d0*/  IMAD.MOV.U32 R3, RZ, RZ, R216 ;  /* 0x000000ffff037224 */ /* 0x000fc400078e00d8 */
[----:B------:R-:W-:-:S08]  /*667e0*/  IMAD.MOV.U32 R2, RZ, RZ, R217 ;  /* 0x000000ffff027224 */ /* 0x000fd000078e00d9 */
[----:B------:R-:W-:Y:S04]  /*667f0*/  STL.64 [R1+0x6d0], R212 ;  /* 0x0006d0d401007387 */ /* 0x000fe80000100a00 */
[----:B------:R1:W-:Y:S01]  /*66800*/  STL.64 [R1+0x6d8], R214 ;  /* 0x0006d8d601007387 */ /* 0x0003e20000100a00 */
[----:B------:R-:W-:Y:S02]  /*66810*/  IMAD.MOV.U32 R207, RZ, RZ, R228 ;  /* 0x000000ffffcf7224 */ /* 0x000fe400078e00e4 */
[----:B------:R-:W-:Y:S01]  /*66820*/  IMAD.MOV.U32 R63, RZ, RZ, R229 ;  /* 0x000000ffff3f7224 */ /* 0x000fe200078e00e5 */
[----:B-1----:R-:W4:Y:S04]  /*66830*/  LDL.LU.64 R214, [R1+0x7d68] ;  /* 0x007d680001d67983 */ /* 0x002f280000300a00 */
[----:B------:R-:W3:Y:S04]  /*66840*/  LDL.LU.64 R212, [R1+0x7d60] ;  /* 0x007d600001d47983 */ /* 0x000ee80000300a00 */
[----:B------:R-:W4:Y:S04]  /*66850*/  LDL.LU.64 R218, [R1+0x7d58] ;  /* 0x007d580001da7983 */ /* 0x000f280000300a00 */
[----:B------:R-:W3:Y:S04]  /*66860*/  LDL.LU.64 R216, [R1+0x7d50] ;  /* 0x007d500001d87983 */ /* 0x000ee80000300a00 */
[----:B------:R-:W-:Y:S04]  /*66870*/  STL.64 [R1+0x6c0], R220 ;  /* 0x0006c0dc01007387 */ /* 0x000fe80000100a00 */
[----:B------:R1:W-:Y:S04]  /*66880*/  STL.64 [R1+0x6c8], R222 ;  /* 0x0006c8de01007387 */ /* 0x0003e80000100a00 */
[----:B-1----:R-:W4:Y:S04]  /*66890*/  LDL.LU.64 R222, [R1+0x7d48] ;  /* 0x007d480001de7983 */ /* 0x002f280000300a00 */
[----:B------:R-:W3:Y:S04]  /*668a0*/  LDL.LU.64 R220, [R1+0x7d40] ;  /* 0x007d400001dc7983 */ /* 0x000ee80000300a00 */
[----:B------:R-:W4:Y:S04]  /*668b0*/  LDL.LU.64 R230, [R1+0x7d38] ;  /* 0x007d380001e67983 */ /* 0x000f280000300a00 */
[----:B------:R-:W3:Y:S01]  /*668c0*/  LDL.LU.64 R228, [R1+0x7d30] ;  /* 0x007d300001e47983 */ /* 0x000ee20000300a00 */
[----:B------:R-:W-:-:S02]  /*668d0*/  IMAD.MOV.U32 R203, RZ, RZ, R248 ;  /* 0x000000ffffcb7224 */ /* 0x000fc400078e00f8 */
[----:B------:R-:W-:Y:S01]  /*668e0*/  IMAD.MOV.U32 R202, RZ, RZ, R249 ;  /* 0x000000ffffca7224 */ /* 0x000fe200078e00f9 */
[----:B--2---:R-:W-:Y:S06]  /*668f0*/  HMMA.1688.F32.TF32 R232, R236, R240, R232 ;  /* 0x000000f0ece8723c */ /* 0x004fec00000810e8 */
[----:B------:R-:W-:Y:S02]  /*66900*/  IMAD.MOV.U32 R195, RZ, RZ, R240 ;  /* 0x000000ffffc37224 */ /* 0x000fe400078e00f0 */
[----:B------:R-:W-:-:S15]  /*66910*/  IMAD.MOV.U32 R198, RZ, RZ, R241 ;  /* 0x000000ffffc67224 */ /* 0x000fde00078e00f1 */
[----:B------:R-:W-:Y:S04]  /*66920*/  STL.64 [R1+0x6b0], R232 ;  /* 0x0006b0e801007387 */ /* 0x000fe80000100a00 */
[----:B------:R1:W-:Y:S04]  /*66930*/  STL.64 [R1+0x6b8], R234 ;  /* 0x0006b8ea01007387 */ /* 0x0003e80000100a00 */
[----:B-1----:R-:W2:Y:S04]  /*66940*/  LDL.LU.64 R234, [R1+0x7d28] ;  /* 0x007d280001ea7983 */ /* 0x002ea80000300a00 */
[----:B------:R-:W4:Y:S04]  /*66950*/  LDL.LU.64 R232, [R1+0x7d20] ;  /* 0x007d200001e87983 */ /* 0x000f280000300a00 */
[----:B------:R-:W4:Y:S04]  /*66960*/  LDL.LU.64 R240, [R1+0x5e0] ;  /* 0x0005e00001f07983 */ /* 0x000f280000300a00 */
[----:B------:R-:W4:Y:S04]  /*66970*/  LDL.LU.64 R242, [R1+0x5e8] ;  /* 0x0005e80001f27983 */ /* 0x000f280000300a00 */
[----:B------:R-:W-:Y:S04]  /*66980*/  STL.64 [R1+0x6a0], R244 ;  /* 0x0006a0f401007387 */ /* 0x000fe80000100a00 */
[----:B------:R1:W-:Y:S04]  /*66990*/  STL.64 [R1+0x6a8], R246 ;  /* 0x0006a8f601007387 */ /* 0x0003e80000100a00 */
[----:B-1----:R-:W2:Y:S04]  /*669a0*/  LDL.LU.64 R246, [R1+0x7d18] ;  /* 0x007d180001f67983 */ /* 0x002ea80000300a00 */
[----:B------:R-:W2:Y:S04]  /*669b0*/  LDL.LU.64 R244, [R1+0x7d10] ;  /* 0x007d100001f47983 */ /* 0x000ea80000300a00 */
[----:B------:R-:W3:Y:S04]  /*669c0*/  LDL.LU.64 R250, [R1+0x7d08] ;  /* 0x007d080001fa7983 */ /* 0x000ee80000300a00 */
[----:B------:R-:W4:Y:S02]  /*669d0*/  LDL.LU.64 R248, [R1+0x7d00] ;  /* 0x007d000001f87983 */ /* 0x000f240000300a00 */
[----:B----4-:R-:W-:-:S15]  /*669e0*/  HMMA.1688.F32.TF32 R224, R236, R248, R224 ;  /* 0x000000f8ece0723c */ /* 0x010fde00000810e0 */
[----:B------:R-:W-:-:S08]  /*669f0*/  NOP ;  /* 0x0000000000007918 */ /* 0x000fd00000000000 */
[----:B------:R1:W-:Y:S04]  /*66a00*/  STL.64 [R1+0x690], R224 ;  /* 0x000690e001007387 */ /* 0x0003e80000100a00 */
[----:B------:R4:W-:Y:S04]  /*66a10*/  STL.64 [R1+0x698], R226 ;  /* 0x000698e201007387 */ /* 0x0009e80000100a00 */
[----:B-1----:R-:W2:Y:S04]  /*66a20*/  LDL.LU.64 R224, [R1+0x5d0] ;  /* 0x0005d00001e07983 */ /* 0x002ea80000300a00 */
[----:B----4-:R-:W2:Y:S04]  /*66a30*/  LDL.LU.64 R226, [R1+0x5d8] ;  /* 0x0005d80001e27983 */ /* 0x010ea80000300a00 */
[----:B---3--:R-:W-:Y:S04]  /*66a40*/  STL.64 [R1+0x7c50], R250 ;  /* 0x007c50fa01007387 */ /* 0x008fe80000100a00 */
[----:B------:R1:W-:Y:S04]  /*66a50*/  STL.64 [R1+0x7c48], R248 ;  /* 0x007c48f801007387 */ /* 0x0003e80000100a00 */
[----:B-1----:R-:W3:Y:S04]  /*66a60*/  LDL.LU.64 R248, [R1+0x5f0] ;  /* 0x0005f00001f87983 */ /* 0x002ee80000300a00 */
[----:B------:R-:W3:Y:S01]  /*66a70*/  LDL.LU.64 R250, [R1+0x5f8] ;  /* 0x0005f80001fa7983 */ /* 0x000ee20000300a00 */
[C---:B------:R-:W-:Y:S06]  /*66a80*/  HMMA.1688.F32.TF32 R240, R236.reuse, R232, R240 ;  /* 0x000000e8ecf0723c */ /* 0x040fec00000810f0 */
[C---:B--2---:R-:W-:Y:S06]  /*66a90*/  HMMA.1688.F32.TF32 R224, R236.reuse, R228, R224 ;  /* 0x000000e4ece0723c */ /* 0x044fec00000810e0 */
[----:B---3--:R-:W-:-:S15]  /*66aa0*/  HMMA.1688.F32.TF32 R248, R236, R244, R248 ;  /* 0x000000f4ecf8723c */ /* 0x008fde00000810f8 */
[----:B------:R-:W-:-:S08]  /*66ab0*/  NOP ;  /* 0x0000000000007918 */ /* 0x000fd00000000000 */
        /* <DEDUP_REMOVED lines=17> */
[----:B------:R1:W-:Y:S04]  /*66bd0*/  STL.64 [R1+0x668], R226 ;  /* 0x000668e201007387 */ /* 0x0003e80000100a00 */
[----:B-1----:R-:W3:Y:S04]  /*66be0*/  LDL.LU.64 R226, [R1+0x7cf8] ;  /* 0x007cf80001e27983 */ /* 0x002ee80000300a00 */
[----:B------:R-:W2:Y:S04]  /*66bf0*/  LDL.LU.64 R224, [R1+0x7cf0] ;  /* 0x007cf00001e07983 */ /* 0x000ea80000300a00 */
[----:B------:R-:W-:Y:S04]  /*66c00*/  STL.64 [R1+0x7c80], R230 ;  /* 0x007c80e601007387 */ /* 0x000fe80000100a00 */
[----:B------:R2:W-:Y:S04]  /*66c10*/  STL.64 [R1+0x7c78], R228 ;  /* 0x007c78e401007387 */ /* 0x0005e80000100a00 */
[----:B---3--:R-:W-:Y:S01]  /*66c20*/  STL.64 [R1+0x7c90], R226 ;  /* 0x007c90e201007387 */ /* 0x008fe20000100a00 */
[C---:B--2---:R-:W-:Y:S06]  /*66c30*/  HMMA.1688.F32.TF32 R228, R236.reuse, R224, R232 ;  /* 0x000000e0ece4723c */ /* 0x044fec00000810e8 */
[----:B------:R1:W-:Y:S02]  /*66c40*/  STL.64 [R1+0x7c88], R224 ;  /* 0x007c88e001007387 */ /* 0x0003e40000100a00 */
[----:B-1----:R-:W-:-:S15]  /*66c50*/  HMMA.1688.F32.TF32 R224, R236, R220, R244 ;  /* 0x000000dcece0723c */ /* 0x002fde00000810f4 */
[----:B------:R-:W-:Y:S04]  /*66c60*/  STL.64 [R1+0x650], R228 ;  /* 0x000650e401007387 */ /* 0x000fe80000100a00 */
[----:B------:R-:W-:Y:S04]  /*66c70*/  STL.64 [R1+0x658], R230 ;  /* 0x000658e601007387 */ /* 0x000fe80000100a00 */
[----:B------:R-:W-:Y:S04]  /*66c80*/  STL.64 [R1+0x7ca0], R222 ;  /* 0x007ca0de01007387 */ /* 0x000fe80000100a00 */
[----:B------:R1:W-:Y:S04]  /*66c90*/  STL.64 [R1+0x7c98], R220 ;  /* 0x007c98dc01007387 */ /* 0x0003e80000100a00 */
[----:B------:R-:W-:Y:S04]  /*66ca0*/  STL.64 [R1+0x640], R224 ;  /* 0x000640e001007387 */ /* 0x000fe80000100a00 */
[----:B------:R-:W-:Y:S01]  /*66cb0*/  STL.64 [R1+0x648], R226 ;  /* 0x000648e201007387 */ /* 0x000fe20000100a00 */
[----:B-1----:R-:W-:Y:S03]  /*66cc0*/  HMMA.1688.F32.TF32 R220, R236, R216, R248 ;  /* 0x000000d8ecdc723c */ /* 0x002fe600000810f8 */
[----:B------:R-:W2:Y:S04]  /*66cd0*/  LDL.LU.64 R248, [R1+0x580] ;  /* 0x0005800001f87983 */ /* 0x000ea80000300a00 */
[----:B------:R-:W2:-:S15]  /*66ce0*/  LDL.LU.64 R250, [R1+0x588] ;  /* 0x0005880001fa7983 */ /* 0x000e9e0000300a00 */
[----:B------:R-:W-:-:S01]  /*66cf0*/  NOP ;  /* 0x0000000000007918 */ /* 0x000fc20000000000 */
[----:B------:R-:W-:Y:S04]  /*66d00*/  STL.64 [R1+0x630], R220 ;  /* 0x000630dc01007387 */ /* 0x000fe80000100a00 */
[----:B------:R-:W-:Y:S04]  /*66d10*/  STL.64 [R1+0x638], R222 ;  /* 0x000638de01007387 */ /* 0x000fe80000100a00 */
[----:B------:R-:W-:Y:S04]  /*66d20*/  STL.64 [R1+0x7cb0], R218 ;  /* 0x007cb0da01007387 */ /* 0x000fe80000100a00 */
[----:B------:R4:W-:Y:S04]  /*66d30*/  STL.64 [R1+0x7ca8], R216 ;  /* 0x007ca8d801007387 */ /* 0x0009e80000100a00 */
[----:B------:R-:W3:Y:S04]  /*66d40*/  LDL.LU.64 R244, [R1+0x570] ;  /* 0x0005700001f47983 */ /* 0x000ee80000300a00 */
[----:B------:R-:W3:Y:S01]  /*66d50*/  LDL.LU.64 R246, [R1+0x578] ;  /* 0x0005780001f67983 */ /* 0x000ee20000300a00 */
[----:B----4-:R-:W-:-:S15]  /*66d60*/  HMMA.1688.F32.TF32 R216, R236, R212, R240 ;  /* 0x000000d4ecd8723c */ /* 0x010fde00000810f0 */
[----:B------:R-:W-:-:S08]  /*66d70*/  NOP ;  /* 0x0000000000007918 */ /* 0x000fd00000000000 */
        /* <DEDUP_REMOVED lines=13> */
[----:B------:R2:W-:Y:S04]  /*66e50*/  STL.64 [R1+0x7cb8], R212 ;  /* 0x007cb8d401007387 */ /* 0x0005e80000100a00 */
[----:B-1----:R-:W3:Y:S04]  /*66e60*/  LDL.LU.64 R216, [R1+0x510] ;  /* 0x0005100001d87983 */ /* 0x002ee80000300a00 */
[----:B----4-:R-:W4:Y:S01]  /*66e70*/  LDL.LU.64 R218, [R1+0x518] ;  /* 0x0005180001da7983 */ /* 0x010f220000300a00 */
[----:B--2---:R-:W-:-:S15]  /*66e80*/  HMMA.1688.F32.TF32 R212, R236, R208, R248 ;  /* 0x000000d0ecd4723c */ /* 0x004fde00000810f8 */
[----:B------:R-:W-:-:S08]  /*66e90*/  NOP ;  /* 0x0000000000007918 */ /* 0x000fd00000000000 */
[----:B------:R1:W-:Y:S04]  /*66ea0*/  STL.64 [R1+0x610], R212 ;  /* 0x000610d401007387 */ /* 0x0003e80000100a00 */
[----:B------:R2:W-:Y:S04]  /*66eb0*/  STL.64 [R1+0x618], R214 ;  /* 0x000618d601007387 */ /* 0x0005e80000100a00 */
[----:B-1----:R-:W4:Y:S04]  /*66ec0*/  LDL.LU.64 R212, [R1+0x500] ;  /* 0x0005000001d47983 */ /* 0x002f280000300a00 */
[----:B--2---:R-:W2:Y:S01]  /*66ed0*/  LDL.LU.64 R214, [R1+0x508] ;  /* 0x0005080001d67983 */ /* 0x004ea20000300a00 */
[----:B---3--:R-:W-:Y:S03]  /*66ee0*/  HMMA.1688.F32.TF32 R244, R236, R204, R244 ;  /* 0x000000ccecf4723c */ /* 0x008fe600000810f4 */
[----:B------:R-:W-:Y:S04]  /*66ef0*/  STL.64 [R1+0x7cd0], R210 ;  /* 0x007cd0d201007387 */ /* 0x000fe80000100a00 */
[----:B------:R1:W-:Y:S04]  /*66f00*/  STL.64 [R1+0x7cc8], R208 ;  /* 0x007cc8d001007387 */ /* 0x0003e80000100a00 */
[----:B-1----:R-:W3:-:S12]  /*66f10*/  LDL.LU.64 R208, [R1+0x4f0] ;  /* 0x0004f00001d07983 */ /* 0x002ed80000300a00 */
[----:B------:R-:W-:Y:S04]  /*66f20*/  STL.64 [R1+0x600], R244 ;  /* 0x000600f401007387 */ /* 0x000fe80000100a00 */
[----:B------:R-:W-:Y:S04]  /*66f30*/  STL.64 [R1+0x608], R246 ;  /* 0x000608f601007387 */ /* 0x000fe80000100a00 */
[----:B------:R-:W3:Y:S01]  /*66f40*/  LDL.LU.64 R210, [R1+0x4f8] ;  /* 0x0004f80001d27983 */ /* 0x000ee20000300a00 */
[C---:B------:R-:W-:Y:S06]  /*66f50*/  HMMA.1688.F32.TF32 R240, R236.reuse, R200, R240 ;  /* 0x000000c8ecf0723c */ /* 0x040fec00000810f0 */
[C---:B------:R-:W-:Y:S06]  /*66f60*/  HMMA.1688.F32.TF32 R232, R236.reuse, R196, R232 ;  /* 0x000000c4ece8723c */ /* 0x040fec00000810e8 */
[C---:B------:R-:W-:Y:S11]  /*66f70*/  HMMA.1688.F32.TF32 R228, R236.reuse, R192, R228 ;  /* 0x000000c0ece4723c */ /* 0x040ff600000810e4 */
[----:B------:R-:W-:Y:S01]  /*66f80*/  STL.64 [R1+0x5f0], R240 ;  /* 0x0005f0f001007387 */ /* 0x000fe20000100a00 */
[C---:B------:R-:W-:Y:S03]  /*66f90*/  HMMA.1688.F32.TF32 R224, R236.reuse, R188, R224 ;  /* 0x000000bcece0723c */ /* 0x040fe600000810e0 */
[----:B------:R-:W-:Y:S04]  /*66fa0*/  STL.64 [R1+0x5f8], R242 ;  /* 0x0005f8f201007387 */ /* 0x000fe80000100a00 */
[----:B------:R-:W-:Y:S04]  /*66fb0*/  STL.64 [R1+0x5e0], R232 ;  /* 0x0005e0e801007387 */ /* 0x000fe80000100a00 */
[----:B------:R-:W-:Y:S04]  /*66fc0*/  STL.64 [R1+0x5e8], R234 ;  /* 0x0005e8ea01007387 */ /* 0x000fe80000100a00 */
[----:B------:R-:W-:Y:S04]  /*66fd0*/  STL.64 [R1+0x7c40], R190 ;  /* 0x007c40be01007387 */ /* 0x000fe80000100a00 */
[----:B------:R-:W-:Y:S04]  /*66fe0*/  STL.64 [R1+0x5d0], R228 ;  /* 0x0005d0e401007387 */ /* 0x000fe80000100a00 */
[----:B------:R-:W-:Y:S04]  /*66ff0*/  STL.64 [R1+0x5d8], R230 ;  /* 0x0005d8e601007387 */ /* 0x000fe80000100a00 */
[----:B------:R1:W-:Y:S02]  /*67000*/  STL.64 [R1+0x7c38], R188 ;  /* 0x007c38bc01007387 */ /* 0x0003e40000100a00 */
[C---:B-1----:R-:W-:Y:S02]  /*67010*/  HMMA.1688.F32.TF32 R188, R236.reuse, R184, R220 ;  /* 0x000000b8ecbc723c */ /* 0x042fe400000810dc */
[----:B------:R-:W-:Y:S04]  /*67020*/  STL.64 [R1+0x5c0], R224 ;  /* 0x0005c0e001007387 */ /* 0x000fe80000100a00 */
[----:B------:R-:W-:Y:S04]  /*67030*/  STL.64 [R1+0x5c8], R226 ;  /* 0x0005c8e201007387 */ /* 0x000fe80000100a00 */
[----:B------:R-:W-:Y:S04]  /*67040*/  STL.64 [R1+0x7c30], R186 ;  /* 0x007c30ba01007387 */ /* 0x000fe80000100a00 */
[----:B------:R4:W-:Y:S09]  /*67050*/  STL.64 [R1+0x7c28], R184 ;  /* 0x007c28b801007387 */ /* 0x0009f20000100a00 */
[----:B------:R-:W-:Y:S01]  /*67060*/  STL.64 [R1+0x5b0], R188 ;  /* 0x0005b0bc01007387 */ /* 0x000fe20000100a00 */
[----:B----4-:R-:W-:Y:S03]  /*67070*/  HMMA.1688.F32.TF32 R184, R236, R180, R216 ;  /* 0x000000b4ecb8723c */ /* 0x010fe600000810d8 */
[----:B------:R-:W-:Y:S04]  /*67080*/  STL.64 [R1+0x5b8], R190 ;  /* 0x0005b8be01007387 */ /* 0x000fe80000100a00 */
[----:B------:R-:W-:Y:S04]  /*67090*/  STL.64 [R1+0x7c20], R182 ;  /* 0x007c20b601007387 */ /* 0x000fe80000100a00 */
[----:B------:R2:W-:-:S12]  /*670a0*/  STL.64 [R1+0x7c18], R180 ;  /* 0x007c18b401007387 */ /* 0x0005d80000100a00 */
[----:B------:R-:W-:Y:S04]  /*670b0*/  STL.64 [R1+0x5a0], R184 ;  /* 0x0005a0b801007387 */ /* 0x000fe80000100a00 */
[----:B------:R-:W-:Y:S04]  /*670c0*/  STL.64 [R1+0x5a8], R186 ;  /* 0x0005a8ba01007387 */ /* 0x000fe80000100a00 */
[----:B------:R-:W4:Y:S04]  /*670d0*/  LDL.LU.64 R220, [R1+0x4e0] ;  /* 0x0004e00001dc7983 */ /* 0x000f280000300a00 */
[----:B------:R-:W4:Y:S01]  /*670e0*/  LDL.LU.64 R222, [R1+0x4e8] ;  /* 0x0004e80001de7983 */ /* 0x000f220000300a00 */
[----:B--2---:R-:W-:-:S15]  /*670f0*/  HMMA.1688.F32.TF32 R180, R236, R176, R212 ;  /* 0x000000b0ecb4723c */ /* 0x004fde00000810d4 */
[----:B------:R-:W-:-:S08]  /*67100*/  NOP ;  /* 0x0000000000007918 */ /* 0x000fd00000000000 */
[----:B------:R-:W-:Y:S04]  /*67110*/  STL.64 [R1+0x590], R180 ;  /* 0x000590b401007387 */ /* 0x000fe80000100a00 */
[----:B------:R-:W-:Y:S04]  /*67120*/  STL.64 [R1+0x598], R182 ;  /* 0x000598b601007387 */ /* 0x000fe80000100a00 */
[----:B------:R-:W-:Y:S04]  /*67130*/  STL.64 [R1+0x7c10], R178 ;  /* 0x007c10b201007387 */ /* 0x000fe80000100a00 */
[----:B------:R3:W-:Y:S04]  /*67140*/  STL.64 [R1+0x7c08], R176 ;  /* 0x007c08b001007387 */ /* 0x0007e80000100a00 */
        /* <DEDUP_REMOVED lines=17> */
[----:B---3--:R-:W3:Y:S04]  /*67260*/  LDL.LU.64 R178, [R1+0x468] ;  /* 0x0004680001b27983 */ /* 0x008ee80000300a00 */
[----:B------:R-:W-:Y:S04]  /*67270*/  STL.64 [R1+0x7c00], R174 ;  /* 0x007c00ae01007387 */ /* 0x000fe80000100a00 */
[----:B------:R4:W-:Y:S04]  /*67280*/  STL.64 [R1+0x7bf8], R172 ;  /* 0x007bf8ac01007387 */ /* 0x0009e80000100a00 */
[----:B------:R-:W-:Y:S04]  /*67290*/  STL.64 [R1+0x7bf0], R170 ;  /* 0x007bf0aa01007387 */ /* 0x000fe80000100a00 */
[----:B------:R2:W-:Y:S01]  /*672a0*/  STL.64 [R1+0x7be8], R168 ;  /* 0x007be8a801007387 */ /* 0x0005e20000100a00 */
[----:B----4-:R-:W-:-:S15]  /*672b0*/  HMMA.1688.F32.TF32 R172, R236, R168, R220 ;  /* 0x000000a8ecac723c */ /* 0x010fde00000810dc */
[----:B------:R-:W-:-:S08]  /*672c0*/  NOP ;  /* 0x0000000000007918 */ /* 0x000fd00000000000 */
[----:B------:R-:W-:Y:S04]  /*672d0*/  STL.64 [R1+0x570], R172 ;  /* 0x000570ac01007387 */ /* 0x000fe80000100a00 */
[----:B------:R1:W-:Y:S04]  /*672e0*/  STL.64 [R1+0x578], R174 ;  /* 0x000578ae01007387 */ /* 0x0003e80000100a00 */
[----:B------:R-:W-:Y:S04]  /*672f0*/  STL.64 [R1+0x7be0], R166 ;  /* 0x007be0a601007387 */ /* 0x000fe80000100a00 */
[----:B------:R4:W-:Y:S01]  /*67300*/  STL.64 [R1+0x7bd8], R164 ;  /* 0x007bd8a401007387 */ /* 0x0009e20000100a00 */
[C---:B--2---:R-:W-:Y:S06]  /*67310*/  HMMA.1688.F32.TF32 R168, R236.reuse, R164, R216 ;  /* 0x000000a4eca8723c */ /* 0x044fec00000810d8 */
[----:B-1----:R-:W-:-:S15]  /*67320*/  HMMA.1688.F32.TF32 R172, R236, R160, R212 ;  /* 0x000000a0ecac723c */ /* 0x002fde00000810d4 */
[----:B------:R-:W-:-:S02]  /*67330*/  NOP ;  /* 0x0000000000007918 */ /* 0x000fc40000000000 */
[----:B------:R-:W-:Y:S04]  /*67340*/  STL.64 [R1+0x560], R168 ;  /* 0x000560a801007387 */ /* 0x000fe80000100a00 */
[----:B------:R1:W-:Y:S04]  /*67350*/  STL.64 [R1+0x568], R170 ;  /* 0x000568aa01007387 */ /* 0x0003e80000100a00 */
[----:B----4-:R-:W2:Y:S04]  /*67360*/  LDL.LU.64 R164, [R1+0x450] ;  /* 0x0004500001a47983 */ /* 0x010ea80000300a00 */
[----:B------:R-:W-:Y:S04]  /*67370*/  STL.64 [R1+0x550], R172 ;  /* 0x000550ac01007387 */ /* 0x000fe80000100a00 */
[----:B------:R4:W-:Y:S04]  /*67380*/  STL.64 [R1+0x558], R174 ;  /* 0x000558ae01007387 */ /* 0x0009e80000100a00 */
[----:B------:R-:W2:Y:S01]  /*67390*/  LDL.LU.64 R166, [R1+0x458] ;  /* 0x0004580001a67983 */ /* 0x000ea20000300a00 */
[C---:B-1----:R-:W-:Y:S06]  /*673a0*/  HMMA.1688.F32.TF32 R168, R236.reuse, R156, R208 ;  /* 0x0000009ceca8723c */ /* 0x042fec00000810d0 */
[C---:B------:R-:W-:Y:S06]  /*673b0*/  HMMA.1688.F32.TF32 R188, R236.reuse, R152, R188 ;  /* 0x00000098ecbc723c */ /* 0x040fec00000810bc */
[C---:B----4-:R-:W-:Y:S11]  /*673c0*/  HMMA.1688.F32.TF32 R172, R236.reuse, R148, R184 ;  /* 0x00000094ecac723c */ /* 0x050ff600000810b8 */
[----:B------:R-:W-:Y:S04]  /*673d0*/  STL.64 [R1+0x540], R168 ;  /* 0x000540a801007387 */ /* 0x000fe80000100a00 */
[----:B------:R1:W-:Y:S02]  /*673e0*/  STL.64 [R1+0x548], R170 ;  /* 0x000548aa01007387 */ /* 0x0003e40000100a00 */
[C---:B-1----:R-:W-:Y:S02]  /*673f0*/  HMMA.1688.F32.TF32 R168, R236.reuse, R144, R180 ;  /* 0x00000090eca8723c */ /* 0x042fe400000810b4 */
[----:B------:R1:W-:Y:S04]  /*67400*/  STL.64 [R1+0x530], R188 ;  /* 0x000530bc01007387 */ /* 0x0003e80000100a00 */
[----:B------:R4:W-:Y:S04]  /*67410*/  STL.64 [R1+0x538], R190 ;  /* 0x000538be01007387 */ /* 0x0009e80000100a00 */
[----:B------:R-:W2:Y:S04]  /*67420*/  LDL.LU.64 R208, [R1+0x1240] ;  /* 0x0012400001d07983 */ /* 0x000ea80000300a00 */
[----:B------:R-:W-:Y:S04]  /*67430*/  STL.64 [R1+0x520], R172 ;  /* 0x000520ac01007387 */ /* 0x000fe80000100a00 */
[----:B------:R-:W-:Y:S04]  /*67440*/  STL.64 [R1+0x528], R174 ;  /* 0x000528ae01007387 */ /* 0x000fe80000100a00 */
[----:B------:R-:W2:Y:S04]  /*67450*/  LDL.LU.64 R210, [R1+0x1248] ;  /* 0x0012480001d27983 */ /* 0x000ea80000300a00 */
[----:B------:R-:W-:Y:S04]  /*67460*/  STL.64 [R1+0x510], R168 ;  /* 0x000510a801007387 */ /* 0x000fe80000100a00 */
[----:B------:R3:W-:Y:S04]  /*67470*/  STL.64 [R1+0x518], R170 ;  /* 0x000518aa01007387 */ /* 0x0007e80000100a00 */
[----:B-1----:R-:W2:Y:S04]  /*67480*/  LDL.LU.64 R188, [R1+0x1230] ;  /* 0x0012300001bc7983 */ /* 0x002ea80000300a00 */
[----:B----4-:R-:W4:Y:S01]  /*67490*/  LDL.LU.64 R190, [R1+0x1238] ;  /* 0x0012380001be7983 */ /* 0x010f220000300a00 */
[----:B---3--:R-:W-:-:S15]  /*674a0*/  HMMA.1688.F32.TF32 R168, R236, R140, R176 ;  /* 0x0000008ceca8723c */ /* 0x008fde00000810b0 */
        /* <DEDUP_REMOVED lines=12> */
[----:B---3--:R-:W3:Y:S01]  /*67570*/  LDL.LU.64 R170, [R1+0x1288] ;  /* 0x0012880001aa7983 */ /* 0x008ee20000300a00 */
[----:B--2---:R-:W-:-:S15]  /*67580*/  HMMA.1688.F32.TF32 R164, R236, R136, R164 ;  /* 0x00000088eca4723c */ /* 0x004fde00000810a4 */
[----:B------:R-:W-:-:S08]  /*67590*/  NOP ;  /* 0x0000000000007918 */ /* 0x000fd00000000000 */
[----:B------:R1:W-:Y:S04]  /*675a0*/  STL.64 [R1+0x4f0], R164 ;  /* 0x0004f0a401007387 */ /* 0x0003e80000100a00 */
[----:B------:R2:W-:Y:S04]  /*675b0*/  STL.64 [R1+0x4f8], R166 ;  /* 0x0004f8a601007387 */ /* 0x0005e80000100a00 */
[----:B-1----:R-:W3:Y:S04]  /*675c0*/  LDL.LU.64 R164, [R1+0x1270] ;  /* 0x0012700001a47983 */ /* 0x002ee80000300a00 */
[----:B--2---:R-:W2:Y:S04]  /*675d0*/  LDL.LU.64 R166, [R1+0x1278] ;  /* 0x0012780001a67983 */ /* 0x004ea80000300a00 */
[----:B------:R-:W-:Y:S04]  /*675e0*/  STL.64 [R1+0x7bd0], R134 ;  /* 0x007bd08601007387 */ /* 0x000fe80000100a00 */
[----:B------:R1:W-:Y:S01]  /*675f0*/  STL.64 [R1+0x7bc8], R132 ;  /* 0x007bc88401007387 */ /* 0x0003e20000100a00 */
[C---:B------:R-:W-:Y:S06]  /*67600*/  HMMA.1688.F32.TF32 R208, R236.reuse, R132, R208 ;  /* 0x00000084ecd0723c */ /* 0x040fec00000810d0 */
[----:B----4-:R-:W-:-:S15]  /*67610*/  HMMA.1688.F32.TF32 R188, R236, R128, R188 ;  /* 0x00000080ecbc723c */ /* 0x010fde00000810bc */
[----:B------:R-:W-:-:S02]  /*67620*/  NOP ;  /* 0x0000000000007918 */ /* 0x000fc40000000000 */
[----:B------:R-:W-:Y:S04]  /*67630*/  STL.64 [R1+0x12e0], R208 ;  /* 0x0012e0d001007387 */ /* 0x000fe80000100a00 */
[----:B------:R-:W-:Y:S01]  /*67640*/  STL.64 [R1+0x12e8], R210 ;  /* 0x0012e8d201007387 */ /* 0x000fe20000100a00 */
[C---:B------:R-:W-:Y:S06]  /*67650*/  HMMA.1688.F32.TF32 R184, R236.reuse, R124, R184 ;  /* 0x0000007cecb8723c */ /* 0x040fec00000810b8 */
[C---:B-1----:R-:W-:Y:S06]  /*67660*/  HMMA.1688.F32.TF32 R132, R236.reuse, R120, R180 ;  /* 0x00000078ec84723c */ /* 0x042fec00000810b4 */
[C---:B------:R-:W-:Y:S01]  /*67670*/  HMMA.1688.F32.TF32 R176, R236.reuse, R116, R176 ;  /* 0x00000074ecb0723c */ /* 0x040fe200000810b0 */
[----:B------:R-:W-:Y:S04]  /*67680*/  STL.64 [R1+0x12d0], R188 ;  /* 0x0012d0bc01007387 */ /* 0x000fe80000100a00 */
[----:B------:R-:W-:Y:S06]  /*67690*/  STL.64 [R1+0x12d8], R190 ;  /* 0x0012d8be01007387 */ /* 0x000fec0000100a00 */
[----:B------:R-:W-:Y:S04]  /*676a0*/  STL.64 [R1+0x12c0], R184 ;  /* 0x0012c0b801007387 */ /* 0x000fe80000100a00 */
[----:B------:R-:W-:Y:S04]  /*676b0*/  STL.64 [R1+0x12c8], R186 ;  /* 0x0012c8ba01007387 */ /* 0x000fe80000100a00 */
[----:B------:R1:W-:Y:S01]  /*676c0*/  STL.64 [R1+0x12b0], R132 ;  /* 0x0012b08401007387 */ /* 0x0003e20000100a00 */
[C---:B------:R-:W-:Y:S03]  /*676d0*/  HMMA.1688.F32.TF32 R172, R236.reuse, R112, R172 ;  /* 0x00000070ecac723c */ /* 0x040fe600000810ac */
[----:B------:R4:W-:Y:S04]  /*676e0*/  STL.64 [R1+0x12b8], R134 ;  /* 0x0012b88601007387 */ /* 0x0009e80000100a00 */
[----:B-1----:R-:W2:Y:S04]  /*676f0*/  LDL.LU.64 R132, [R1+0x1260] ;  /* 0x0012600001847983 */ /* 0x002ea80000300a00 */
[----:B------:R-:W-:Y:S04]  /*67700*/  STL.64 [R1+0x12a0], R176 ;  /* 0x0012a0b001007387 */ /* 0x000fe80000100a00 */
[----:B------:R-:W-:Y:S04]  /*67710*/  STL.64 [R1+0x12a8], R178 ;  /* 0x0012a8b201007387 */ /* 0x000fe80000100a00 */
[----:B----4-:R-:W4:Y:S04]  /*67720*/  LDL.LU.64 R134, [R1+0x1268] ;  /* 0x0012680001867983 */ /* 0x010f280000300a00 */
[----:B------:R-:W-:Y:S04]  /*67730*/  STL.64 [R1+0x1290], R172 ;  /* 0x001290ac01007387 */ /* 0x000fe80000100a00 */
[----:B------:R3:W-:Y:S02]  /*67740*/  STL.64 [R1+0x1298], R174 ;  /* 0x001298ae01007387 */ /* 0x0007e40000100a00 */
[----:B---3--:R-:W-:Y:S02]  /*67750*/  HMMA.1688.F32.TF32 R172, R236, R108, R168 ;  /* 0x0000006cecac723c */ /* 0x008fe400000810a8 */
[----:B------:R-:W3:Y:S04]  /*67760*/  LDL.LU.64 R168, [R1+0x1250] ;  /* 0x0012500001a87983 */ /* 0x000ee80000300a00 */
[----:B------:R-:W3:-:S15]  /*67770*/  LDL.LU.64 R170, [R1+0x1258] ;  /* 0x0012580001aa7983 */ /* 0x000ede0000300a00 */
[----:B------:R-:W-:-:S02]  /*67780*/  NOP ;  /* 0x0000000000007918 */ /* 0x000fc40000000000 */
[----:B------:R1:W-:Y:S04]  /*67790*/  STL.64 [R1+0x1280], R172 ;  /* 0x001280ac01007387 */ /* 0x0003e80000100a00 */
[----:B------:R1:W-:Y:S04]  /*677a0*/  STL.64 [R1+0x1288], R174 ;  /* 0x001288ae01007387 */ /* 0x0003e80000100a00 */
[----:B------:R-:W3:Y:S04]  /*677b0*/  LDL.LU.64 R208, [R1+0x2260] ;  /* 0x0022600001d07983 */ /* 0x000ee80000300a00 */
[----:B------:R-:W3:Y:S01]  /*677c0*/  LDL.LU.64 R210, [R1+0x2268] ;  /* 0x0022680001d27983 */ /* 0x000ee20000300a00 */
[----:B--2---:R-:W-:-:S15]  /*677d0*/  HMMA.1688.F32.TF32 R164, R236, R104, R164 ;  /* 0x00000068eca4723c */ /* 0x004fde00000810a4 */
        /* <DEDUP_REMOVED lines=12> */
[----:B------:R-:W3:Y:S04]  /*678a0*/  LDL.LU.64 R174, [R1+0x11f8] ;  /* 0x0011f80001ae7983 */ /* 0x000ee80000300a00 */
[----:B--2---:R-:W2:Y:S04]  /*678b0*/  LDL.LU.64 R164, [R1+0x11e0] ;  /* 0x0011e00001a47983 */ /* 0x004ea80000300a00 */
[----:B------:R-:W2:Y:S01]  /*678c0*/  LDL.LU.64 R166, [R1+0x11e8] ;  /* 0x0011e80001a67983 */ /* 0x000ea20000300a00 */
[----:B----4-:R-:W-:Y:S03]  /*678d0*/  HMMA.1688.F32.TF32 R212, R236, R100, R132 ;  /* 0x00000064ecd4723c */ /* 0x010fe60000081084 */
[----:B------:R-:W4:Y:S04]  /*678e0*/  LDL.LU.64 R132, [R1+0x11d0] ;  /* 0x0011d00001847983 */ /* 0x000f280000300a00 */
[----:B------:R-:W4:-:S15]  /*678f0*/  LDL.LU.64 R134, [R1+0x11d8] ;  /* 0x0011d80001867983 */ /* 0x000f1e0000300a00 */
        /* <DEDUP_REMOVED lines=16> */
[----:B------:R1:W-:Y:S01]  /*67a00*/  STL.64 [R1+0x1248], R98 ;  /* 0x0012486201007387 */ /* 0x0003e20000100a00 */
[C---:B------:R-:W-:Y:S06]  /*67a10*/  HMMA.1688.F32.TF32 R188, R236.reuse, R88, R188 ;  /* 0x00000058ecbc723c */ /* 0x040fec00000810bc */
[C---:B-1----:R-:W-:Y:S06]  /*67a20*/  HMMA.1688.F32.TF32 R96, R236.reuse, R84, R184 ;  /* 0x00000054ec60723c */ /* 0x042fec00000810b8 */
[C---:B------:R-:W-:Y:S11]  /*67a30*/  HMMA.1688.F32.TF32 R92, R236.reuse, R80, R180 ;  /* 0x00000050ec5c723c */ /* 0x040ff600000810b4 */
[----:B------:R-:W-:Y:S01]  /*67a40*/  STL.64 [R1+0x1230], R188 ;  /* 0x001230bc01007387 */ /* 0x000fe20000100a00 */
[C---:B------:R-:W-:Y:S03]  /*67a50*/  HMMA.1688.F32.TF32 R176, R236.reuse, R76, R176 ;  /* 0x0000004cecb0723c */ /* 0x040fe600000810b0 */
[----:B------:R-:W-:Y:S04]  /*67a60*/  STL.64 [R1+0x1238], R190 ;  /* 0x001238be01007387 */ /* 0x000fe80000100a00 */
[----:B------:R-:W-:Y:S04]  /*67a70*/  STL.64 [R1+0x1220], R96 ;  /* 0x0012206001007387 */ /* 0x000fe80000100a00 */
[----:B------:R1:W-:Y:S02]  /*67a80*/  STL.64 [R1+0x1228], R98 ;  /* 0x0012286201007387 */ /* 0x0003e40000100a00 */
[C---:B-1----:R-:W-:Y:S02]  /*67a90*/  HMMA.1688.F32.TF32 R96, R236.reuse, R72, R172 ;  /* 0x00000048ec60723c */ /* 0x042fe400000810ac */
[----:B------:R-:W-:Y:S04]  /*67aa0*/  STL.64 [R1+0x1210], R92 ;  /* 0x0012105c01007387 */ /* 0x000fe80000100a00 */
[----:B------:R2:W-:Y:S04]  /*67ab0*/  STL.64 [R1+0x1218], R94 ;  /* 0x0012185e01007387 */ /* 0x0005e80000100a00 */
[----:B------:R-:W-:Y:S04]  /*67ac0*/  STL.64 [R1+0x1200], R176 ;  /* 0x001200b001007387 */ /* 0x000fe80000100a00 */
[----:B------:R-:W-:Y:S01]  /*67ad0*/  STL.64 [R1+0x1208], R178 ;  /* 0x001208b201007387 */ /* 0x000fe20000100a00 */
[C---:B--2---:R-:W-:Y:S03]  /*67ae0*/  HMMA.1688.F32.TF32 R92, R236.reuse, R68, R164 ;  /* 0x00000044ec5c723c */ /* 0x044fe600000810a4 */
[----:B------:R-:W2:Y:S05]  /*67af0*/  LDL.LU.64 R164, [R1+0x11b0] ;  /* 0x0011b00001a47983 */ /* 0x000eaa0000300a00 */
[----:B------:R-:W-:Y:S04]  /*67b00*/  STL.64 [R1+0x11f0], R96 ;  /* 0x0011f06001007387 */ /* 0x000fe80000100a00 */
[----:B------:R-:W-:Y:S04]  /*67b10*/  STL.64 [R1+0x11f8], R98 ;  /* 0x0011f86201007387 */ /* 0x000fe80000100a00 */
[----:B------:R-:W2:Y:S07]  /*67b20*/  LDL.LU.64 R166, [R1+0x11b8] ;  /* 0x0011b80001a67983 */ /* 0x000eae0000300a00 */
[----:B------:R-:W-:Y:S04]  /*67b30*/  STL.64 [R1+0x11e0], R92 ;  /* 0x0011e05c01007387 */ /* 0x000fe80000100a00 */
[----:B------:R4:W-:Y:S02]  /*67b40*/  STL.64 [R1+0x11e8], R94 ;  /* 0x0011e85e01007387 */ /* 0x0009e40000100a00 */
[----:B----4-:R-:W-:Y:S02]  /*67b50*/  HMMA.1688.F32.TF32 R92, R236, R64, R132 ;  /* 0x00000040ec5c723c */ /* 0x010fe40000081084 */
[----:B------:R-:W4:Y:S04]  /*67b60*/  LDL.LU.64 R132, [R1+0x11a0] ;  /* 0x0011a00001847983 */ /* 0x000f280000300a00 */
[----:B------:R-:W4:-:S15]  /*67b70*/  LDL.LU.64 R134, [R1+0x11a8] ;  /* 0x0011a80001867983 */ /* 0x000f1e0000300a00 */
[----:B------:R-:W-:-:S02]  /*67b80*/  NOP ;  /* 0x0000000000007918 */ /* 0x000fc40000000000 */
[----:B------:R-:W-:Y:S04]  /*67b90*/  STL.64 [R1+0x11d0], R92 ;  /* 0x0011d05c01007387 */ /* 0x000fe80000100a00 */
[----:B------:R3:W-:Y:S04]  /*67ba0*/  STL.64 [R1+0x11d8], R94 ;  /* 0x0011d85e01007387 */ /* 0x0007e80000100a00 */
        /* <DEDUP_REMOVED lines=18> */
[----:B--2---:R-:W-:Y:S03]  /*67cd0*/  HMMA.1688.F32.TF32 R188, R236, R16, R164 ;  /* 0x00000010ecbc723c */ /* 0x004fe600000810a4 */
[----:B------:R-:W2:Y:S04]  /*67ce0*/  LDL.LU.64 R164, [R1+0x1120] ;  /* 0x0011200001a47983 */ /* 0x000ea80000300a00 */
[----:B------:R-:W2:-:S15]  /*67cf0*/  LDL.LU.64 R166, [R1+0x1128] ;  /* 0x0011280001a67983 */ /* 0x000e9e0000300a00 */
[----:B------:R-:W-:-:S01]  /*67d00*/  NOP ;  /* 0x0000000000007918 */ /* 0x000fc20000000000 */
        /* <DEDUP_REMOVED lines=8> */
[----:B-1----:R-:W-:Y:S02]  /*67d90*/  HMMA.1688.F32.TF32 R188, R236, R8, R96 ;  /* 0x00000008ecbc723c */ /* 0x002fe40000081060 */
[----:B------:R-:W4:Y:S04]  /*67da0*/  LDL.LU.64 R96, [R1+0x1100] ;  /* 0x0011000001607983 */ /* 0x000f280000300a00 */
[----:B------:R-:W4:-:S15]  /*67db0*/  LDL.LU.64 R98, [R1+0x1108] ;  /* 0x0011080001627983 */ /* 0x000f1e0000300a00 */
[----:B------:R-:W-:-:S02]  /*67dc0*/  NOP ;  /* 0x0000000000007918 */ /* 0x000fc40000000000 */
[----:B------:R-:W-:Y:S04]  /*67dd0*/  STL.64 [R1+0x1190], R188 ;  /* 0x001190bc01007387 */ /* 0x000fe80000100a00 */
[----:B------:R3:W-:Y:S02]  /*67de0*/  STL.64 [R1+0x1198], R190 ;  /* 0x001198be01007387 */ /* 0x0007e40000100a00 */
[C---:B---3--:R-:W-:Y:S02]  /*67df0*/  HMMA.1688.F32.TF32 R188, R236.reuse, R40, R92 ;  /* 0x00000028ecbc723c */ /* 0x048fe4000008105c */
[----:B------:R-:W3:Y:S04]  /*67e00*/  LDL.LU.64 R92, [R1+0x10f0] ;  /* 0x0010f000015c7983 */ /* 0x000ee80000300a00 */
[----:B------:R-:W3:Y:S01]  /*67e10*/  LDL.LU.64 R94, [R1+0x10f8] ;  /* 0x0010f800015e7983 */ /* 0x000ee20000300a00 */
[C---:B------:R-:W-:Y:S06]  /*67e20*/  HMMA.1688.F32.TF32 R184, R236.reuse, R52, R184 ;  /* 0x00000034ecb8723c */ /* 0x040fec00000810b8 */
[C---:B------:R-:W-:Y:S06]  /*67e30*/  HMMA.1688.F32.TF32 R180, R236.reuse, R28, R180 ;  /* 0x0000001cecb4723c */ /* 0x040fec00000810b4 */
[C---:B------:R-:W-:Y:S06]  /*67e40*/  HMMA.1688.F32.TF32 R176, R236.reuse, R12, R176 ;  /* 0x0000000cecb0723c */ /* 0x040fec00000810b0 */
[C---:B------:R-:W-:Y:S06]  /*67e50*/  HMMA.1688.F32.TF32 R172, R236.reuse, R60, R172 ;  /* 0x0000003cecac723c */ /* 0x040fec00000810ac */
[----:B------:R-:W-:Y:S01]  /*67e60*/  HMMA.1688.F32.TF32 R168, R236, R4, R168 ;  /* 0x00000004eca8723c */ /* 0x000fe200000810a8 */
[----:B------:R1:W-:Y:S04]  /*67e70*/  STL.64 [R1+0x1180], R188 ;  /* 0x001180bc01007387 */ /* 0x0003e80000100a00 */
[----:B------:R1:W-:Y:S04]  /*67e80*/  STL.64 [R1+0x1188], R190 ;  /* 0x001188be01007387 */ /* 0x0003e80000100a00 */
[----:B------:R1:W-:Y:S04]  /*67e90*/  STL.64 [R1+0x1170], R184 ;  /* 0x001170b801007387 */ /* 0x0003e80000100a00 */
[----:B------:R1:W-:Y:S04]  /*67ea0*/  STL.64 [R1+0x1178], R186 ;  /* 0x001178ba01007387 */ /* 0x0003e80000100a00 */
[----:B------:R1:W-:Y:S04]  /*67eb0*/  STL.64 [R1+0x1160], R180 ;  /* 0x001160b401007387 */ /* 0x0003e80000100a00 */
[----:B------:R1:W-:Y:S01]  /*67ec0*/  STL.64 [R1+0x1168], R182 ;  /* 0x001168b601007387 */ /* 0x0003e20000100a00 */
[----:B------:R-:W-:-:S03]  /*67ed0*/  IMAD.MOV.U32 R248, RZ, RZ, R203 ;  /* 0x000000fffff87224 */ /* 0x000fc600078e00cb */
[----:B------:R1:W-:Y:S04]  /*67ee0*/  STL.64 [R1+0x1150], R176 ;  /* 0x001150b001007387 */ /* 0x0003e80000100a00 */
[----:B------:R1:W-:Y:S04]  /*67ef0*/  STL.64 [R1+0x1158], R178 ;  /* 0x001158b201007387 */ /* 0x0003e80000100a00 */
[----:B------:R1:W-:Y:S01]  /*67f00*/  STL.64 [R1+0x1140], R172 ;  /* 0x001140ac01007387 */ /* 0x0003e20000100a00 */
[----:B------:R-:W-:-:S03]  /*67f10*/  IMAD.MOV.U32 R249, RZ, RZ, R202 ;  /* 0x000000fffff97224 */ /* 0x000fc600078e00ca */
[----:B------:R1:W-:Y:S01]  /*67f20*/  STL.64 [R1+0x1148], R174 ;  /* 0x001148ae01007387 */ /* 0x0003e20000100a00 */
[----:B------:R-:W-:-:S03]  /*67f30*/  IMAD.MOV.U32 R232, RZ, RZ, R195 ;  /* 0x000000ffffe87224 */ /* 0x000fc600078e00c3 */
[----:B------:R-:W3:Y:S04]  /*67f40*/  LDL.LU R203, [R1+0x7ce8] ;  /* 0x007ce80001cb7983 */ /* 0x000ee80000300800 */
[----:B------:R1:W-:Y:S04]  /*67f50*/  STL.64 [R1+0x1130], R168 ;  /* 0x001130a801007387 */ /* 0x0003e80000100a00 */
[----:B------:R1:W-:Y:S01]  /*67f60*/  STL.64 [R1+0x1138], R170 ;  /* 0x001138aa01007387 */ /* 0x0003e20000100a00 */
[----:B------:R-:W-:-:S03]  /*67f70*/  IMAD.MOV.U32 R233, RZ, RZ, R198 ;  /* 0x000000ffffe97224 */ /* 0x000fc600078e00c6 */
[----:B------:R-:W3:Y:S01]  /*67f80*/  LDL.LU R202, [R1+0x7ce4] ;  /* 0x007ce40001ca7983 */ /* 0x000ee20000300800 */
[----:B------:R-:W-:-:S03]  /*67f90*/  IMAD.MOV.U32 R224, RZ, RZ, R207 ;  /* 0x000000ffffe07224 */ /* 0x000fc600078e00cf */
[----:B------:R-:W3:Y:S01]  /*67fa0*/  LDL.LU R195, [R1+0x7ce0] ;  /* 0x007ce00001c37983 */ /* 0x000ee20000300800 */
[C---:B--2---:R-:W-:Y:S06]  /*67fb0*/  HMMA.1688.F32.TF32 R164, R236.reuse, R24, R164 ;  /* 0x00000018eca4723c */ /* 0x044fec00000810a4 */
[----:B----4-:R-:W-:-:S15]  /*67fc0*/  HMMA.1688.F32.TF32 R132, R236, R44, R132 ;  /* 0x0000002cec84723c */ /* 0x010fde0000081084 */
[----:B------:R-:W-:-:S02]  /*67fd0*/  NOP ;  /* 0x0000000000007918 */ /* 0x000fc40000000000 */
[----:B------:R2:W-:Y:S04]  /*67fe0*/  STL.64 [R1+0x1120], R164 ;  /* 0x001120a401007387 */ /* 0x0005e80000100a00 */
[----:B------:R4:W-:Y:S04]  /*67ff0*/  STL.64 [R1+0x1128], R166 ;  /* 0x001128a601007387 */ /* 0x0009e80000100a00 */
[----:B------:R-:W4:Y:S04]  /*68000*/  LDL.LU R198, [R1+0x7cdc] ;  /* 0x007cdc0001c67983 */ /* 0x000f280000300800 */
[----:B------:R-:W4:Y:S01]  /*68010*/  LDL.LU R207, [R1+0x7cd8] ;  /* 0x007cd80001cf7983 */ /* 0x000f220000300800 */
[C---:B------:R-:W-:Y:S03]  /*68020*/  HMMA.1688.F32.TF32 R96, R236.reuse, R56, R96 ;  /* 0x00000038ec60723c */ /* 0x040fe60000081060 */
[----:B------:R4:W-:Y:S04]  /*68030*/  STL.64 [R1+0x1110], R132 ;  /* 0x0011108401007387 */ /* 0x0009e80000100a00 */
[----:B------:R4:W-:Y:S01]  /*68040*/  STL.64 [R1+0x1118], R134 ;  /* 0x0011188601007387 */ /* 0x0009e20000100a00 */
[----:B---3--:R-:W-:-:S15]  /*68050*/  HMMA.1688.F32.TF32 R92, R236, R48, R92 ;  /* 0x00000030ec5c723c */ /* 0x008fde000008105c */
[----:B------:R3:W-:Y:S04]  /*68060*/  STL.64 [R1+0x1100], R96 ;  /* 0x0011006001007387 */ /* 0x0007e80000100a00 */
[----:B------:R3:W-:Y:S04]  /*68070*/  STL.64 [R1+0x1108], R98 ;  /* 0x0011086201007387 */ /* 0x0007e80000100a00 */
[----:B------:R-:W3:Y:S04]  /*68080*/  LDL.LU.64 R208, [R1+0x23f0] ;  /* 0x0023f00001d07983 */ /* 0x000ee80000300a00 */
[----:B------:R-:W3:Y:S04]  /*68090*/  LDL.LU.64 R210, [R1+0x23f8] ;  /* 0x0023f80001d27983 */ /* 0x000ee80000300a00 */
        /* <DEDUP_REMOVED lines=10> */
[----:B------:R-:W-:-:S02]  /*68140*/  LOP3.LUT R242, R252, 0x40, RZ, 0x3c, !PT ;  /* 0x00000040fcf27812 */ /* 0x000fc400078e3cff */
[----:B------:R-:W-:Y:S01]  /*68150*/  LOP3.LUT R243, R252, 0x60, RZ, 0x3c, !PT ;  /* 0x00000060fcf37812 */ /* 0x000fe200078e3cff */
[----:B------:R-:W-:Y:S01]  /*68160*/  IMAD.MOV.U32 R216, RZ, RZ, R3 ;  /* 0x000000ffffd87224 */ /* 0x000fe200078e0003 */
[----:B-1----:R-:W3:Y:S04]  /*68170*/  LDL.LU.64 R188, [R1+0x3f0] ;  /* 0x0003f00001bc7983 */ /* 0x002ee80000300a00 */
[----:B------:R-:W-:Y:S04]  /*68180*/  LDS R240, [R242+UR7+0x20180] ;  /* 0x02018007f2f07984 */ /* 0x000fe80008000800 */
[----:B------:R-:W-:Y:S04]  /*68190*/  LDS R241, [R243+UR7+0x20180] ;  /* 0x02018007f3f17984 */ /* 0x000fe80008000800 */
[----:B------:R-:W-:Y:S04]  /*681a0*/  LDS R242, [R242+UR7+0x20980] ;  /* 0x02098007f2f27984 */ /* 0x000fe80008000800 */
[----:B------:R-:W1:Y:S01]  /*681b0*/  LDS R243, [R243+UR7+0x20980] ;  /* 0x02098007f3f37984 */ /* 0x000e620008000800 */
[----:B------:R-:W-:-:S03]  /*681c0*/  IMAD.MOV.U32 R217, RZ, RZ, R2 ;  /* 0x000000ffffd97224 */ /* 0x000fc600078e0002 */
[----:B------:R-:W3:Y:S01]  /*681d0*/  LDL.LU.64 R190, [R1+0x3f8] ;  /* 0x0003f80001be7983 */ /* 0x000ee20000300a00 */
[----:B------:R-:W-:-:S03]  /*681e0*/  IMAD.MOV.U32 R225, RZ, RZ, R63 ;  /* 0x000000ffffe17224 */ /* 0x000fc600078e003f */
        /* <DEDUP_REMOVED lines=10> */
[----:B--2---:R-:W2:Y:S04]  /*68290*/  LDL.LU.64 R164, [R1+0x390] ;  /* 0x0003900001a47983 */ /* 0x004ea80000300a00 */
[----:B----4-:R-:W2:Y:S04]  /*682a0*/  LDL.LU.64 R166, [R1+0x398] ;  /* 0x0003980001a67983 */ /* 0x010ea80000300a00 */
[----:B------:R-:W4:Y:S04]  /*682b0*/  LDL.LU.64 R132, [R1+0x380] ;  /* 0x0003800001847983 */ /* 0x000f280000300a00 */
[----:B------:R-:W4:Y:S04]  /*682c0*/  LDL.LU.64 R134, [R1+0x388] ;  /* 0x0003880001867983 */ /* 0x000f280000300a00 */
[----:B---3--:R-:W3:Y:S04]  /*682d0*/  LDL.LU.64 R96, [R1+0x370] ;  /* 0x0003700001607983 */ /* 0x008ee80000300a00 */
[----:B------:R-:W3:Y:S04]  /*682e0*/  LDL.LU.64 R98, [R1+0x378] ;  /* 0x0003780001627983 */ /* 0x000ee80000300a00 */
[----:B------:R-:W3:Y:S04]  /*682f0*/  LDL.LU.64 R92, [R1+0x360] ;  /* 0x00036000015c7983 */ /* 0x000ee80000300a00 */
[----:B------:R-:W3:Y:S01]  /*68300*/  LDL.LU.64 R94, [R1+0x368] ;  /* 0x00036800015e7983 */ /* 0x000ee20000300a00 */
[----:B------:R-:W-:Y:S03]  /*68310*/  HMMA.1688.F32.TF32 R236, R236, R20, R208 ;  /* 0x00000014ecec723c */ /* 0x000fe600000810d0 */
[----:B------:R-:W3:Y:S04]  /*68320*/  LDL.LU.64 R210, [R1+0x7cd0] ;  /* 0x007cd00001d27983 */ /* 0x000ee80000300a00 */
[----:B------:R-:W4:Y:S01]  /*68330*/  LDL.LU.64 R208, [R1+0x7cc8] ;  /* 0x007cc80001d07983 */ /* 0x000f220000300a00 */
[C---:B-1----:R-:W-:Y:S06]  /*68340*/  HMMA.1688.F32.TF32 R216, R240.reuse, R216, R212 ;  /* 0x000000d8f0d8723c */ /* 0x042fec00000810d4 */
[C---:B------:R-:W-:Y:S09]  /*68350*/  HMMA.1688.F32.TF32 R224, R240.reuse, R224, R220 ;  /* 0x000000e0f0e0723c */ /* 0x040ff200000810dc */
[----:B------:R1:W-:Y:S01]  /*68360*/  STL.64 [R1+0x4e0], R236 ;  /* 0x0004e0ec01007387 */ /* 0x0003e20000100a00 */
[C---:B------:R-:W-:Y:S03]  /*68370*/  HMMA.1688.F32.TF32 R232, R240.reuse, R232, R228 ;  /* 0x000000e8f0e8723c */ /* 0x040fe600000810e4 */
[----:B------:R1:W-:Y:S04]  /*68380*/  STL.64 [R1+0x4e8], R238 ;  /* 0x0004e8ee01007387 */ /* 0x0003e80000100a00 */
[----:B-1----:R-:W2:Y:S01]  /*68390*/  LDL.LU.64 R236, [R1+0x400] ;  /* 0x0004000001ec7983 */ /* 0x002ea20000300a00 */
[C---:B------:R-:W-:Y:S03]  /*683a0*/  HMMA.1688.F32.TF32 R248, R240.reuse, R248, R244 ;  /* 0x000000f8f0f8723c */ /* 0x040fe600000810f4 */
[----:B------:R-:W2:Y:S04]  /*683b0*/  LDL.LU.64 R238, [R1+0x408] ;  /* 0x0004080001ee7983 */ /* 0x000ea80000300a00 */
[----:B------:R-:W3:Y:S04]  /*683c0*/  LDL.LU.64 R214, [R1+0x7cc0] ;  /* 0x007cc00001d67983 */ /* 0x000ee80000300a00 */
[----:B------:R-:W4:Y:S04]  /*683d0*/  LDL.LU.64 R212, [R1+0x7cb8] ;  /* 0x007cb80001d47983 */ /* 0x000f280000300a00 */
[----:B------:R-:W-:Y:S04]  /*683e0*/  STL.64 [R1+0x4c0], R216 ;  /* 0x0004c0d801007387 */ /* 0x000fe80000100a00 */
[----:B------:R1:W-:Y:S04]  /*683f0*/  STL.64 [R1+0x4c8], R218 ;  /* 0x0004c8da01007387 */ /* 0x0003e80000100a00 */
[----:B-1----:R-:W3:Y:S04]  /*68400*/  LDL.LU.64 R218, [R1+0x7cb0] ;  /* 0x007cb00001da7983 */ /* 0x002ee80000300a00 */
[----:B------:R-:W4:Y:S04]  /*68410*/  LDL.LU.64 R216, [R1+0x7ca8] ;  /* 0x007ca80001d87983 */ /* 0x000f280000300a00 */
        /* <DEDUP_REMOVED lines=17> */
[----:B------:R-:W2:Y:S02]  /*68530*/  LDL.LU.64 R248, [R1+0x7c48] ;  /* 0x007c480001f87983 */ /* 0x000ea40000300a00 */
[----:B--2---:R-:W-:-:S15]  /*68540*/  HMMA.1688.F32.TF32 R236, R240, R248, R236 ;  /* 0x000000f8f0ec723c */ /* 0x004fde00000810ec */
[----:B------:R-:W-:-:S08]  /*68550*/  NOP ;  /* 0x0000000000007918 */ /* 0x000fd00000000000 */
[----:B------:R-:W-:Y:S04]  /*68560*/  STL.64 [R1+0x480], R236 ;  /* 0x000480ec01007387 */ /* 0x000fe80000100a00 */
[----:B------:R4:W-:Y:S02]  /*68570*/  STL.64 [R1+0x488], R238 ;  /* 0x000488ee01007387 */ /* 0x0009e40000100a00 */
        /* <DEDUP_REMOVED lines=8> */
[C---:B---3--:R-:W-:Y:S01]  /*68600*/  HMMA.1688.F32.TF32 R132, R240.reuse, R204, R96 ;  /* 0x000000ccf084723c */ /* 0x048fe20000081060 */
[----:B------:R-:W-:Y:S05]  /*68610*/  STL.64 [R1+0x470], R236 ;  /* 0x000470ec01007387 */ /* 0x000fea0000100a00 */
[C---:B------:R-:W-:Y:S01]  /*68620*/  HMMA.1688.F32.TF32 R96, R240.reuse, R200, R92 ;  /* 0x000000c8f060723c */ /* 0x040fe2000008105c */
        /* <DEDUP_REMOVED lines=14> */
[----:B------:R4:W-:Y:S04]  /*68710*/  STL.64 [R1+0x400], R164 ;  /* 0x000400a401007387 */ /* 0x0009e80000100a00 */
[----:B------:R4:W-:Y:S04]  /*68720*/  STL.64 [R1+0x408], R166 ;  /* 0x000408a601007387 */ /* 0x0009e80000100a00 */
[----:B------:R4:W-:Y:S04]  /*68730*/  STL.64 [R1+0x3f0], R132 ;  /* 0x0003f08401007387 */ /* 0x0009e80000100a00 */
[----:B------:R4:W-:Y:S04]  /*68740*/  STL.64 [R1+0x3f8], R134 ;  /* 0x0003f88601007387 */ /* 0x0009e80000100a00 */
[----:B------:R-:W4:Y:S04]  /*68750*/  LDL.LU.64 R92, [R1+0x350] ;  /* 0x00035000015c7983 */ /* 0x000f280000300a00 */
[----:B------:R-:W4:Y:S04]  /*68760*/  LDL.LU.64 R94, [R1+0x358] ;  /* 0x00035800015e7983 */ /* 0x000f280000300a00 */
[----:B------:R4:W-:Y:S04]  /*68770*/  STL.64 [R1+0x3e0], R96 ;  /* 0x0003e06001007387 */ /* 0x0009e80000100a00 */
[----:B------:R4:W-:Y:S04]  /*68780*/  STL.64 [R1+0x3e8], R98 ;  /* 0x0003e86201007387 */ /* 0x0009e80000100a00 */
[----:B-1----:R-:W4:Y:S04]  /*68790*/  LDL.LU.64 R188, [R1+0x340] ;  /* 0x0003400001bc7983 */ /* 0x002f280000300a00 */
[----:B--2---:R-:W2:Y:S04]  /*687a0*/  LDL.LU.64 R190, [R1+0x348] ;  /* 0x0003480001be7983 */ /* 0x004ea80000300a00 */
        /* <DEDUP_REMOVED lines=21> */
[----:B------:R-:W4:Y:S04]  /*68900*/  LDL.LU.64 R200, [R1+0x2c0] ;  /* 0x0002c00001c87983 */ /* 0x000f280000300a00 */
[----:B-1----:R-:W4:Y:S01]  /*68910*/  LDL.LU.64 R202, [R1+0x2c8] ;  /* 0x0002c80001ca7983 */ /* 0x002f220000300a00 */
[C---:B------:R-:W-:Y:S06]  /*68920*/  HMMA.1688.F32.TF32 R92, R240.reuse, R196, R92 ;  /* 0x000000c4f05c723c */ /* 0x040fec000008105c */
[----:B--2---:R-:W-:-:S15]  /*68930*/  HMMA.1688.F32.TF32 R188, R240, R192, R188 ;  /* 0x000000c0f0bc723c */ /* 0x004fde00000810bc */
[----:B------:R-:W-:-:S02]  /*68940*/  NOP ;  /* 0x0000000000007918 */ /* 0x000fc40000000000 */
[----:B------:R1:W-:Y:S04]  /*68950*/  STL.64 [R1+0x3d0], R92 ;  /* 0x0003d05c01007387 */ /* 0x0003e80000100a00 */
[----:B------:R2:W-:Y:S04]  /*68960*/  STL.64 [R1+0x3d8], R94 ;  /* 0x0003d85e01007387 */ /* 0x0005e80000100a00 */
[----:B-1----:R-:W4:Y:S04]  /*68970*/  LDL.LU.64 R92, [R1+0x270] ;  /* 0x00027000015c7983 */ /* 0x002f280000300a00 */
[----:B--2---:R-:W2:Y:S04]  /*68980*/  LDL.LU.64 R94, [R1+0x278] ;  /* 0x00027800015e7983 */ /* 0x004ea80000300a00 */
[----:B------:R-:W-:Y:S04]  /*68990*/  STL.64 [R1+0x3c0], R188 ;  /* 0x0003c0bc01007387 */ /* 0x000fe80000100a00 */
[----:B------:R1:W-:Y:S04]  /*689a0*/  STL.64 [R1+0x3c8], R190 ;  /* 0x0003c8be01007387 */ /* 0x0003e80000100a00 */
[----:B-1----:R-:W2:Y:S04]  /*689b0*/  LDL.LU.64 R190, [R1+0x7c40] ;  /* 0x007c400001be7983 */ /* 0x002ea80000300a00 */
[----:B------:R-:W3:Y:S04]  /*689c0*/  LDL.LU.64 R188, [R1+0x7c38] ;  /* 0x007c380001bc7983 */ /* 0x000ee80000300a00 */
[----:B------:R1:W-:Y:S04]  /*689d0*/  STL.64 [R1+0x7b80], R194 ;  /* 0x007b80c201007387 */ /* 0x0003e80000100a00 */
[----:B------:R-:W2:Y:S04]  /*689e0*/  LDL.LU.64 R192, [R1+0x2d0] ;  /* 0x0002d00001c07983 */ /* 0x000ea80000300a00 */
[----:B-1----:R-:W2:Y:S01]  /*689f0*/  LDL.LU.64 R194, [R1+0x2d8] ;  /* 0x0002d80001c27983 */ /* 0x002ea20000300a00 */
        /* <DEDUP_REMOVED lines=46> */
[C---:B-1----:R-:W-:Y:S02]  /*68ce0*/  HMMA.1688.F32.TF32 R192, R240.reuse, R148, R132 ;  /* 0x00000094f0c0723c */ /* 0x042fe40000081084 */
[----:B------:R1:W-:Y:S04]  /*68cf0*/  STL.64 [R1+0x330], R236 ;  /* 0x000330ec01007387 */ /* 0x0003e80000100a00 */
[----:B------:R3:W-:Y:S04]  /*68d00*/  STL.64 [R1+0x338], R238 ;  /* 0x000338ee01007387 */ /* 0x0007e80000100a00 */
[----:B------:R4:W-:Y:S04]  /*68d10*/  STL.64 [R1+0x320], R200 ;  /* 0x000320c801007387 */ /* 0x0009e80000100a00 */
[----:B------:R2:W-:Y:S04]  /*68d20*/  STL.64 [R1+0x328], R202 ;  /* 0x000328ca01007387 */ /* 0x0005e80000100a00 */
[----:B------:R-:W2:Y:S05]  /*68d30*/  LDL.LU.64 R132, [R1+0x260] ;  /* 0x0002600001847983 */ /* 0x000eaa0000300a00 */
[----:B------:R2:W-:Y:S04]  /*68d40*/  STL.64 [R1+0x310], R192 ;  /* 0x000310c001007387 */ /* 0x0005e80000100a00 */
[----:B------:R2:W-:Y:S04]  /*68d50*/  STL.64 [R1+0x318], R194 ;  /* 0x000318c201007387 */ /* 0x0005e80000100a00 */
[----:B------:R-:W2:Y:S01]  /*68d60*/  LDL.LU.64 R134, [R1+0x268] ;  /* 0x0002680001867983 */ /* 0x000ea20000300a00 */
[C---:B------:R-:W-:Y:S06]  /*68d70*/  HMMA.1688.F32.TF32 R96, R240.reuse, R144, R96 ;  /* 0x00000090f060723c */ /* 0x040fec0000081060 */
[----:B------:R-:W-:-:S15]  /*68d80*/  HMMA.1688.F32.TF32 R92, R240, R140, R92 ;  /* 0x0000008cf05c723c */ /* 0x000fde000008105c */
[----:B------:R-:W-:-:S02]  /*68d90*/  NOP ;  /* 0x0000000000007918 */ /* 0x000fc40000000000 */
[----:B------:R2:W-:Y:S04]  /*68da0*/  STL.64 [R1+0x300], R96 ;  /* 0x0003006001007387 */ /* 0x0005e80000100a00 */
[----:B------:R2:W-:Y:S04]  /*68db0*/  STL.64 [R1+0x308], R98 ;  /* 0x0003086201007387 */ /* 0x0005e80000100a00 */
[----:B-1----:R-:W2:Y:S04]  /*68dc0*/  LDL.LU.64 R236, [R1+0x230] ;  /* 0x0002300001ec7983 */ /* 0x002ea80000300a00 */
[----:B---3--:R-:W3:Y:S04]  /*68dd0*/  LDL.LU.64 R238, [R1+0x238] ;  /* 0x0002380001ee7983 */ /* 0x008ee80000300a00 */
[----:B------:R1:W-:Y:S04]  /*68de0*/  STL.64 [R1+0x2f0], R92 ;  /* 0x0002f05c01007387 */ /* 0x0003e80000100a00 */
[----:B------:R1:W-:Y:S04]  /*68df0*/  STL.64 [R1+0x2f8], R94 ;  /* 0x0002f85e01007387 */ /* 0x0003e80000100a00 */
[----:B------:R-:W3:Y:S04]  /*68e00*/  LDL.LU.64 R204, [R1+0x220] ;  /* 0x0002200001cc7983 */ /* 0x000ee80000300a00 */
[----:B------:R-:W3:Y:S04]  /*68e10*/  LDL.LU.64 R206, [R1+0x228] ;  /* 0x0002280001ce7983 */ /* 0x000ee80000300a00 */
[----:B----4-:R-:W4:Y:S04]  /*68e20*/  LDL.LU.64 R200, [R1+0x210] ;  /* 0x0002100001c87983 */ /* 0x010f280000300a00 */
[----:B--2---:R-:W4:Y:S04]  /*68e30*/  LDL.LU.64 R202, [R1+0x218] ;  /* 0x0002180001ca7983 */ /* 0x004f280000300a00 */
[----:B------:R-:W2:Y:S04]  /*68e40*/  LDL.LU.64 R192, [R1+0x200] ;  /* 0x0002000001c07983 */ /* 0x000ea80000300a00 */
[----:B------:R-:W2:Y:S04]  /*68e50*/  LDL.LU.64 R194, [R1+0x208] ;  /* 0x0002080001c27983 */ /* 0x000ea80000300a00 */
[----:B------:R-:W3:Y:S04]  /*68e60*/  LDL.LU.64 R96, [R1+0x1f0] ;  /* 0x0001f00001607983 */ /* 0x000ee80000300a00 */
[----:B------:R-:W3:Y:S04]  /*68e70*/  LDL.LU.64 R98, [R1+0x1f8] ;  /* 0x0001f80001627983 */ /* 0x000ee80000300a00 */
[----:B-1----:R-:W4:Y:S04]  /*68e80*/  LDL.LU.64 R92, [R1+0x1e0] ;  /* 0x0001e000015c7983 */ /* 0x002f280000300a00 */
[----:B------:R-:W4:Y:S04]  /*68e90*/  LDL.LU.64 R94, [R1+0x1e8] ;  /* 0x0001e800015e7983 */ /* 0x000f280000300a00 */
[----:B------:R1:W-:Y:S04]  /*68ea0*/  STL.64 [R1+0x7ad0], R142 ;  /* 0x007ad08e01007387 */ /* 0x0003e80000100a00 */
[----:B------:R-:W2:Y:S04]  /*68eb0*/  LDL.LU.64 R140, [R1+0x240] ;  /* 0x00024000018c7983 */ /* 0x000ea80000300a00 */
[----:B-1----:R-:W2:Y:S01]  /*68ec0*/  LDL.LU.64 R142, [R1+0x248] ;  /* 0x00024800018e7983 */ /* 0x002ea20000300a00 */
[----:B------:R-:W-:-:S15]  /*68ed0*/  HMMA.1688.F32.TF32 R132, R240, R136, R132 ;  /* 0x00000088f084723c */ /* 0x000fde0000081084 */
[----:B------:R-:W-:-:S08]  /*68ee0*/  NOP ;  /* 0x0000000000007918 */ /* 0x000fd00000000000 */
[----:B------:R-:W-:Y:S04]  /*68ef0*/  STL.64 [R1+0x2e0], R132 ;  /* 0x0002e08401007387 */ /* 0x000fe80000100a00 */
[----:B------:R1:W-:Y:S04]  /*68f00*/  STL.64 [R1+0x2e8], R134 ;  /* 0x0002e88601007387 */ /* 0x0003e80000100a00 */
[----:B-1----:R-:W2:Y:S04]  /*68f10*/  LDL.LU.64 R134, [R1+0x7bd0] ;  /* 0x007bd00001867983 */ /* 0x002ea80000300a00 */
[----:B------:R-:W2:Y:S04]  /*68f20*/  LDL.LU.64 R132, [R1+0x7bc8] ;  /* 0x007bc80001847983 */ /* 0x000ea80000300a00 */
[----:B------:R1:W-:Y:S04]  /*68f30*/  STL.64 [R1+0x7ae8], R138 ;  /* 0x007ae88a01007387 */ /* 0x0003e80000100a00 */
[----:B------:R-:W2:Y:S04]  /*68f40*/  LDL.LU.64 R136, [R1+0x250] ;  /* 0x0002500001887983 */ /* 0x000ea80000300a00 */
[----:B-1----:R-:W2:Y:S01]  /*68f50*/  LDL.LU.64 R138, [R1+0x258] ;  /* 0x00025800018a7983 */ /* 0x002ea20000300a00 */
[C---:B---3--:R-:W-:Y:S06]  /*68f60*/  HMMA.1688.F32.TF32 R96, R240.reuse, R108, R96 ;  /* 0x0000006cf060723c */ /* 0x048fec0000081060 */
[C---:B----4-:R-:W-:Y:S06]  /*68f70*/  HMMA.1688.F32.TF32 R92, R240.reuse, R104, R92 ;  /* 0x00000068f05c723c */ /* 0x050fec000008105c */
[C---:B--2---:R-:W-:Y:S01]  /*68f80*/  HMMA.1688.F32.TF32 R136, R240.reuse, R132, R136 ;  /* 0x00000084f088723c */ /* 0x044fe20000081088 */
[----:B------:R1:W-:Y:S05]  /*68f90*/  STL.64 [R1+0x7b00], R134 ;  /* 0x007b008601007387 */ /* 0x0003ea0000100a00 */
[C---:B-1----:R-:W-:Y:S01]  /*68fa0*/  HMMA.1688.F32.TF32 R132, R240.reuse, R124, R236 ;  /* 0x0000007cf084723c */ /* 0x042fe200000810ec */
[----:B------:R-:W-:Y:S11]  /*68fb0*/  LDS R237, [R0+UR7+0x21000] ;  /* 0x0210000700ed7984 */ /* 0x000ff60008000800 */
[----:B------:R-:W-:Y:S01]  /*68fc0*/  IMAD.MOV.U32 R2, RZ, RZ, R94 ;  /* 0x000000ffff027224 */ /* 0x000fe200078e005e */
[----:B------:R-:W-:Y:S04]  /*68fd0*/  LDS R239, [R0+UR7+0x21800] ;  /* 0x0218000700ef7984 */ /* 0x000fe80008000800 */
[----:B------:R-:W-:Y:S04]  /*68fe0*/  LDS R236, [R252+UR7+0x21000] ;  /* 0x02100007fcec7984 */ /* 0x000fe80008000800 */
[----:B------:R-:W-:Y:S04]  /*68ff0*/  STL.64 [R1+0x2d0], R136 ;  /* 0x0002d08801007387 */ /* 0x000fe80000100a00 */
[----:B------:R1:W-:Y:S04]  /*69000*/  STL.64 [R1+0x2d8], R138 ;  /* 0x0002d88a01007387 */ /* 0x0003e80000100a00 */
[----:B------:R-:W2:Y:S01]  /*69010*/  LDS R238, [R252+UR7+0x21800] ;  /* 0x02180007fcee7984 */ /* 0x000ea20008000800 */
[C---:B-1----:R-:W-:Y:S03]  /*69020*/  HMMA.1688.F32.TF32 R136, R240.reuse, R128, R140 ;  /* 0x00000080f088723c */ /* 0x042fe6000008108c */
[----:B------:R1:W-:Y:S03]  /*69030*/  STL.64 [R1+0x7ab0], R126 ;  /* 0x007ab07e01007387 */ /* 0x0003e60000100a00 */
[----:B-1----:R-:W-:-:S15]  /*69040*/  HMMA.1688.F32.TF32 R124, R240, R120, R204 ;  /* 0x00000078f07c723c */ /* 0x002fde00000810cc */
[----:B------:R-:W-:-:S02]  /*69050*/  NOP ;  /* 0x0000000000007918 */ /* 0x000fc40000000000 */
        /* <DEDUP_REMOVED lines=11> */
[----:B-1----:R-:W-:-:S15]  /*69110*/  HMMA.1688.F32.TF32 R120, R240, R112, R192 ;  /* 0x00000070f078723c */ /* 0x002fde00000810c0 */
[----:B------:R-:W-:-:S08]  /*69120*/  NOP ;  /* 0x0000000000007918 */ /* 0x000fd00000000000 */
[----:B------:R-:W-:Y:S04]  /*69130*/  STL.64 [R1+0x280], R120 ;  /* 0x0002807801007387 */ /* 0x000fe80000100a00 */
[----:B------:R-:W-:Y:S04]  /*69140*/  STL.64 [R1+0x288], R122 ;  /* 0x0002887a01007387 */ /* 0x000fe80000100a00 */
[----:B------:R1:W-:Y:S04]  /*69150*/  STL.64 [R1+0x270], R96 ;  /* 0x0002706001007387 */ /* 0x0003e80000100a00 */
[----:B------:R3:W-:Y:S04]  /*69160*/  STL.64 [R1+0x278], R98 ;  /* 0x0002786201007387 */ /* 0x0007e80000100a00 */
[----:B------:R4:W-:Y:S04]  /*69170*/  STL.64 [R1+0x260], R92 ;  /* 0x0002605c01007387 */ /* 0x0009e80000100a00 */
[----:B-1----:R-:W2:Y:S04]  /*69180*/  LDL.LU.64 R96, [R1+0x1d0] ;  /* 0x0001d00001607983 */ /* 0x002ea80000300a00 */
[----:B---3--:R-:W2:Y:S01]  /*69190*/  LDL.LU.64 R98, [R1+0x1d8] ;  /* 0x0001d80001627983 */ /* 0x008ea20000300a00 */
[----:B------:R-:W-:-:S03]  /*691a0*/  IMAD.MOV.U32 R0, RZ, RZ, R95 ;  /* 0x000000ffff007224 */ /* 0x000fc600078e005f */
[----:B----4-:R-:W3:Y:S04]  /*691b0*/  LDL.LU.64 R92, [R1+0x1c0] ;  /* 0x0001c000015c7983 */ /* 0x010ee80000300a00 */
        /* <DEDUP_REMOVED lines=17> */
[----:B------:R-:W-:Y:S04]  /*692d0*/  STL [R1+0x7064], R0 ;  /* 0x0070640001007387 */ /* 0x000fe80000100800 */
[----:B------:R-:W-:Y:S01]  /*692e0*/  STL [R1+0x7060], R2 ;  /* 0x0070600201007387 */ /* 0x000fe20000100800 */
        /* <DEDUP_REMOVED lines=22> */
[C---:B-1----:R-:W-:Y:S06]  /*69450*/  HMMA.1688.F32.TF32 R204, R240.reuse, R84, R200 ;  /* 0x00000054f0cc723c */ /* 0x042fec00000810c8 */
[C---:B------:R-:W-:Y:S06]  /*69460*/  HMMA.1688.F32.TF32 R200, R240.reuse, R80, R192 ;  /* 0x00000050f0c8723c */ /* 0x040fec00000810c0 */
[C---:B------:R-:W-:Y:S06]  /*69470*/  HMMA.1688.F32.TF32 R192, R240.reuse, R76, R140 ;  /* 0x0000004cf0c0723c */ /* 0x040fec000008108c */
[C---:B------:R-:W-:Y:S05]  /*69480*/  HMMA.1688.F32.TF32 R140, R240.reuse, R72, R136 ;  /* 0x00000048f08c723c */ /* 0x040fea0000081088 */
[----:B------:R-:W-:Y:S04]  /*69490*/  STL.64 [R1+0x1e0], R204 ;  /* 0x0001e0cc01007387 */ /* 0x000fe80000100a00 */
[----:B------:R-:W-:Y:S01]  /*694a0*/  STL.64 [R1+0x1e8], R206 ;  /* 0x0001e8ce01007387 */ /* 0x000fe20000100a00 */
[C---:B------:R-:W-:Y:S03]  /*694b0*/  HMMA.1688.F32.TF32 R136, R240.reuse, R68, R120 ;  /* 0x00000044f088723c */ /* 0x040fe60000081078 */
[----:B------:R-:W-:Y:S04]  /*694c0*/  STL.64 [R1+0x1c0], R200 ;  /* 0x0001c0c801007387 */ /* 0x000fe80000100a00 */
[----:B------:R-:W-:Y:S04]  /*694d0*/  STL.64 [R1+0x1c8], R202 ;  /* 0x0001c8ca01007387 */ /* 0x000fe80000100a00 */
[----:B------:R-:W-:Y:S04]  /*694e0*/  STL.64 [R1+0x1a0], R192 ;  /* 0x0001a0c001007387 */ /* 0x000fe80000100a00 */
[----:B------:R-:W-:Y:S04]  /*694f0*/  STL.64 [R1+0x1a8], R194 ;  /* 0x0001a8c201007387 */ /* 0x000fe80000100a00 */
[----:B------:R-:W2:Y:S04]  /*69500*/  LDL.LU.64 R120, [R1+0x120] ;  /* 0x0001200001787983 */ /* 0x000ea80000300a00 */
[----:B------:R-:W-:Y:S04]  /*69510*/  STL.64 [R1+0x180], R140 ;  /* 0x0001808c01007387 */ /* 0x000fe80000100a00 */
[----:B------:R-:W-:Y:S04]  /*69520*/  STL.64 [R1+0x188], R142 ;  /* 0x0001888e01007387 */ /* 0x000fe80000100a00 */
[----:B------:R-:W2:Y:S01]  /*69530*/  LDL.LU.64 R122, [R1+0x128] ;  /* 0x00012800017a7983 */ /* 0x000ea20000300a00 */
[----:B------:R-:W-:Y:S03]  /*69540*/  HMMA.1688.F32.TF32 R132, R240, R64, R132 ;  /* 0x00000040f084723c */ /* 0x000fe60000081084 */
[----:B------:R-:W-:Y:S04]  /*69550*/  STL.64 [R1+0x160], R136 ;  /* 0x0001608801007387 */ /* 0x000fe80000100a00 */
[----:B------:R-:W-:-:S15]  /*69560*/  STL.64 [R1+0x168], R138 ;  /* 0x0001688a01007387 */ /* 0x000fde0000100a00 */
[----:B------:R-:W-:-:S02]  /*69570*/  NOP ;  /* 0x0000000000007918 */ /* 0x000fc40000000000 */
[----:B------:R-:W-:Y:S02]  /*69580*/  IMAD.MOV.U32 R0, RZ, RZ, R132 ;  /* 0x000000ffff007224 */ /* 0x000fe400078e0084 */
[----:B------:R-:W-:Y:S02]  /*69590*/  IMAD.MOV.U32 R2, RZ, RZ, R133 ;  /* 0x000000ffff027224 */ /* 0x000fe400078e0085 */
[----:B------:R-:W-:Y:S01]  /*695a0*/  IMAD.MOV.U32 R65, RZ, RZ, R134 ;  /* 0x000000ffff417224 */ /* 0x000fe200078e0086 */
[----:B------:R-:W3:Y:S01]  /*695b0*/  LDL.LU.64 R132, [R1+0x110] ;  /* 0x0001100001847983 */ /* 0x000ee20000300a00 */
[----:B------:R-:W-:-:S03]  /*695c0*/  IMAD.MOV.U32 R64, RZ, RZ, R135 ;  /* 0x000000ffff407224 */ /* 0x000fc600078e0087 */
[----:B------:R-:W3:Y:S04]  /*695d0*/  LDL.LU.64 R134, [R1+0x118] ;  /* 0x0001180001867983 */ /* 0x000ee80000300a00 */
[----:B------:R-:W-:Y:S04]  /*695e0*/  STL [R1+0x710c], R2 ;  /* 0x00710c0201007387 */ /* 0x000fe80000100800 */
[----:B------:R-:W-:Y:S01]  /*695f0*/  STL [R1+0x7108], R0 ;  /* 0x0071080001007387 */ /* 0x000fe20000100800 */
[----:B----4-:R-:W-:-:S15]  /*69600*/  HMMA.1688.F32.TF32 R124, R240, R36, R124 ;  /* 0x00000024f07c723c */ /* 0x010fde000008107c */
[----:B------:R-:W-:-:S09]  /*69610*/  NOP ;  /* 0x0000000000007918 */ /* 0x000fd20000000000 */
[----:B------:R-:W-:Y:S02]  /*69620*/  IMAD.MOV.U32 R245, RZ, RZ, R124 ;  /* 0x000000fffff57224 */ /* 0x000fe400078e007c */
        /* <DEDUP_REMOVED lines=8> */
[----:B------:R-:W-:Y:S01]  /*696b0*/  STL [R1+0x6f18], R161 ;  /* 0x006f18a101007387 */ /* 0x000fe20000100800 */
[----:B--2---:R-:W-:-:S15]  /*696c0*/  HMMA.1688.F32.TF32 R120, R240, R16, R120 ;  /* 0x00000010f078723c */ /* 0x004fde0000081078 */
[----:B------:R-:W-:-:S08]  /*696d0*/  NOP ;  /* 0x0000000000007918 */ /* 0x000fd00000000000 */
[----:B------:R1:W-:Y:S01]  /*696e0*/  STL.64 [R1+0x210], R120 ;  /* 0x0002107801007387 */ /* 0x0003e20000100a00 */
[----:B------:R-:W-:Y:S02]  /*696f0*/  IMAD.MOV.U32 R249, RZ, RZ, R122 ;  /* 0x000000fffff97224 */ /* 0x000fe400078e007a */
[----:B------:R-:W-:Y:S01]  /*69700*/  IMAD.MOV.U32 R248, RZ, RZ, R123 ;  /* 0x000000fffff87224 */ /* 0x000fe200078e007b */
[----:B-1----:R-:W2:Y:S04]  /*69710*/  LDL.LU.64 R120, [R1+0xf0] ;  /* 0x0000f00001787983 */ /* 0x002ea80000300a00 */
[----:B------:R-:W2:Y:S01]  /*69720*/  LDL.LU.64 R122, [R1+0xf8] ;  /* 0x0000f800017a7983 */ /* 0x000ea20000300a00 */
[----:B---3--:R-:W-:Y:S03]  /*69730*/  HMMA.1688.F32.TF32 R132, R240, R32, R132 ;  /* 0x00000020f084723c */ /* 0x008fe60000081084 */
[----:B------:R-:W-:Y:S04]  /*69740*/  STL [R1+0x6f2c], R248 ;  /* 0x006f2cf801007387 */ /* 0x000fe80000100800 */
[----:B------:R-:W-:-:S15]  /*69750*/  STL [R1+0x6f28], R249 ;  /* 0x006f28f901007387 */ /* 0x000fde0000100800 */
[----:B------:R-:W-:-:S02]  /*69760*/  NOP ;  /* 0x0000000000007918 */ /* 0x000fc40000000000 */
[----:B------:R-:W-:Y:S02]  /*69770*/  IMAD.MOV.U32 R144, RZ, RZ, R135 ;  /* 0x000000ffff907224 */ /* 0x000fe400078e0087 */
[----:B------:R-:W-:Y:S02]  /*69780*/  IMAD.MOV.U32 R149, RZ, RZ, R132 ;  /* 0x000000ffff957224 */ /* 0x000fe400078e0084 */
[----:B------:R-:W-:Y:S02]  /*69790*/  IMAD.MOV.U32 R148, RZ, RZ, R133 ;  /* 0x000000ffff947224 */ /* 0x000fe400078e0085 */
[----:B------:R-:W-:Y:S01]  /*697a0*/  IMAD.MOV.U32 R145, RZ, RZ, R134 ;  /* 0x000000ffff917224 */ /* 0x000fe200078e0086 */
[----:B------:R-:W3:Y:S04]  /*697b0*/  LDL.LU.64 R132, [R1+0xe0] ;  /* 0x0000e00001847983 */ /* 0x000ee80000300a00 */
[----:B------:R-:W3:Y:S04]  /*697c0*/  LDL.LU.64 R134, [R1+0xe8] ;  /* 0x0000e80001867983 */ /* 0x000ee80000300a00 */
[----:B------:R-:W-:Y:S04]  /*697d0*/  STL [R1+0x6f3c], R144 ;  /* 0x006f3c9001007387 */ /* 0x000fe80000100800 */
[----:B------:R-:W-:Y:S04]  /*697e0*/  STL [R1+0x6f38], R145 ;  /* 0x006f389101007387 */ /* 0x000fe80000100800 */
[----:B------:R-:W-:Y:S04]  /*697f0*/  STL [R1+0x6f34], R148 ;  /* 0x006f349401007387 */ /* 0x000fe80000100800 */
[----:B------:R-:W-:Y:S01]  /*69800*/  STL [R1+0x6f30], R149 ;  /* 0x006f309501007387 */ /* 0x000fe20000100800 */
[----:B----4-:R-:W-:-:S15]  /*69810*/  HMMA.1688.F32.TF32 R124, R240, R8, R124 ;  /* 0x00000008f07c723c */ /* 0x010fde000008107c */
[----:B------:R-:W-:-:S08]  /*69820*/  NOP ;  /* 0x0000000000007918 */ /* 0x000fd00000000000 */
[----:B------:R1:W-:Y:S01]  /*69830*/  STL [R1+0x1dc], R127 ;  /* 0x0001dc7f01007387 */ /* 0x0003e20000100800 */
[----:B------:R-:W-:Y:S02]  /*69840*/  IMAD.MOV.U32 R244, RZ, RZ, R124 ;  /* 0x000000fffff47224 */ /* 0x000fe400078e007c */
[----:B------:R-:W-:Y:S02]  /*69850*/  IMAD.MOV.U32 R245, RZ, RZ, R125 ;  /* 0x000000fffff57224 */ /* 0x000fe400078e007d */
[----:B------:R-:W-:Y:S01]  /*69860*/  IMAD.MOV.U32 R161, RZ, RZ, R126 ;  /* 0x000000ffffa17224 */ /* 0x000fe200078e007e */
[----:B------:R-:W4:Y:S04]  /*69870*/  LDL.LU.64 R124, [R1+0xd0] ;  /* 0x0000d000017c7983 */ /* 0x000f280000300a00 */
[----:B-1----:R-:W4:Y:S04]  /*69880*/  LDL.LU.64 R126, [R1+0xd8] ;  /* 0x0000d800017e7983 */ /* 0x002f280000300a00 */
[----:B------:R-:W-:Y:S04]  /*69890*/  STL [R1+0x6f48], R161 ;  /* 0x006f48a101007387 */ /* 0x000fe80000100800 */
[----:B------:R-:W-:Y:S04]  /*698a0*/  STL [R1+0x6f44], R245 ;  /* 0x006f44f501007387 */ /* 0x000fe80000100800 */
        /* <DEDUP_REMOVED lines=9> */
[----:B---3--:R-:W-:Y:S03]  /*69940*/  HMMA.1688.F32.TF32 R132, R240, R52, R132 ;  /* 0x00000034f084723c */ /* 0x008fe60000081084 */
[----:B------:R-:W-:Y:S04]  /*69950*/  STL [R1+0x6f58], R68 ;  /* 0x006f584401007387 */ /* 0x000fe80000100800 */
[----:B------:R-:W-:Y:S04]  /*69960*/  STL [R1+0x6f54], R69 ;  /* 0x006f544501007387 */ /* 0x000fe80000100800 */
[----:B------:R3:W-:Y:S04]  /*69970*/  STL [R1+0x6f50], R72 ;  /* 0x006f504801007387 */ /* 0x0007e80000100800 */
[----:B------:R3:W-:Y:S04]  /*69980*/  STL [R1+0x6f4c], R73 ;  /* 0x006f4c4901007387 */ /* 0x0007e80000100800 */
[----:B------:R-:W3:Y:S04]  /*69990*/  LDL.LU.64 R136, [R1+0xb0] ;  /* 0x0000b00001887983 */ /* 0x000ee80000300a00 */
[----:B------:R-:W3:Y:S01]  /*699a0*/  LDL.LU.64 R138, [R1+0xb8] ;  /* 0x0000b800018a7983 */ /* 0x000ee20000300a00 */
[----:B------:R-:W-:-:S02]  /*699b0*/  IMAD.MOV.U32 R160, RZ, RZ, R135 ;  /* 0x000000ffffa07224 */ /* 0x000fc400078e0087 */
[----:B------:R-:W-:Y:S02]  /*699c0*/  IMAD.MOV.U32 R249, RZ, RZ, R134 ;  /* 0x000000fffff97224 */ /* 0x000fe400078e0086 */
[----:B------:R-:W-:Y:S02]  /*699d0*/  IMAD.MOV.U32 R248, RZ, RZ, R133 ;  /* 0x000000fffff87224 */ /* 0x000fe400078e0085 */
[----:B------:R-:W-:Y:S01]  /*699e0*/  IMAD.MOV.U32 R149, RZ, RZ, R132 ;  /* 0x000000ffff957224 */ /* 0x000fe200078e0084 */
[----:B------:R-:W-:Y:S04]  /*699f0*/  STL [R1+0x6f68], R160 ;  /* 0x006f68a001007387 */ /* 0x000fe80000100800 */
[----:B------:R-:W-:Y:S04]  /*69a00*/  STL [R1+0x6f64], R249 ;  /* 0x006f64f901007387 */ /* 0x000fe80000100800 */
[----:B------:R-:W-:Y:S04]  /*69a10*/  STL [R1+0x6f60], R248 ;  /* 0x006f60f801007387 */ /* 0x000fe80000100800 */
[----:B------:R3:W-:Y:S01]  /*69a20*/  STL [R1+0x6f5c], R149 ;  /* 0x006f5c9501007387 */ /* 0x0007e20000100800 */
[----:B----4-:R-:W-:-:S15]  /*69a30*/  HMMA.1688.F32.TF32 R124, R240, R28, R124 ;  /* 0x0000001cf07c723c */ /* 0x010fde000008107c */
[----:B------:R-:W-:-:S09]  /*69a40*/  NOP ;  /* 0x0000000000007918 */ /* 0x000fd20000000000 */
[----:B-1----:R-:W-:Y:S02]  /*69a50*/  IMAD.MOV.U32 R244, RZ, RZ, R124 ;  /* 0x000000fffff47224 */ /* 0x002fe400078e007c */
        /* <DEDUP_REMOVED lines=10> */
[----:B------:R-:W-:-:S09]  /*69b00*/  NOP ;  /* 0x0000000000007918 */ /* 0x000fd20000000000 */
[----:B---3--:R-:W-:Y:S02]  /*69b10*/  IMAD.MOV.U32 R72, RZ, RZ, R120 ;  /* 0x000000ffff487224 */ /* 0x008fe400078e0078 */
[----:B------:R-:W-:Y:S02]  /*69b20*/  IMAD.MOV.U32 R73, RZ, RZ, R121 ;  /* 0x000000ffff497224 */ /* 0x000fe400078e0079 */
[----:B------:R-:W-:Y:S01]  /*69b30*/  IMAD.MOV.U32 R161, RZ, RZ, R122 ;  /* 0x000000ffffa17224 */ /* 0x000fe200078e007a */
[----:B------:R-:W2:Y:S01]  /*69b40*/  LDL.LU.64 R120, [R1+0x90] ;  /* 0x0000900001787983 */ /* 0x000ea20000300a00 */
[----:B------:R-:W-:-:S03]  /*69b50*/  IMAD.MOV.U32 R245, RZ, RZ, R123 ;  /* 0x000000fffff57224 */ /* 0x000fc600078e007b */
[----:B------:R-:W2:Y:S04]  /*69b60*/  LDL.LU.64 R122, [R1+0x98] ;  /* 0x00009800017a7983 */ /* 0x000ea80000300a00 */
[----:B------:R-:W3:Y:S04]  /*69b70*/  LDL.LU.64 R132, [R1+0x80] ;  /* 0x0000800001847983 */ /* 0x000ee80000300a00 */
[----:B------:R-:W3:Y:S04]  /*69b80*/  LDL.LU.64 R134, [R1+0x88] ;  /* 0x0000880001867983 */ /* 0x000ee80000300a00 */
[----:B------:R4:W-:Y:S01]  /*69b90*/  STL.64 [R1+0x7860], R14 ;  /* 0x0078600e01007387 */ /* 0x0009e20000100a00 */
[----:B------:R-:W-:Y:S03]  /*69ba0*/  HMMA.1688.F32.TF32 R136, R240, R60, R136 ;  /* 0x0000003cf088723c */ /* 0x000fe60000081088 */
[----:B------:R-:W-:Y:S04]  /*69bb0*/  STL [R1+0x6f88], R245 ;  /* 0x006f88f501007387 */ /* 0x000fe80000100800 */
[----:B------:R-:W-:Y:S04]  /*69bc0*/  STL [R1+0x6f84], R161 ;  /* 0x006f84a101007387 */ /* 0x000fe80000100800 */
[----:B------:R1:W-:Y:S04]  /*69bd0*/  STL [R1+0x6f80], R73 ;  /* 0x006f804901007387 */ /* 0x0003e80000100800 */
[----:B------:R1:W-:Y:S09]  /*69be0*/  STL [R1+0x6f7c], R72 ;  /* 0x006f7c4801007387 */ /* 0x0003f20000100800 */
[----:B------:R-:W-:-:S02]  /*69bf0*/  IMAD.MOV.U32 R69, RZ, RZ, R139 ;  /* 0x000000ffff457224 */ /* 0x000fc400078e008b */
[----:B------:R-:W-:Y:S02]  /*69c00*/  IMAD.MOV.U32 R68, RZ, RZ, R138 ;  /* 0x000000ffff447224 */ /* 0x000fe400078e008a */
[----:B------:R-:W-:Y:S02]  /*69c10*/  IMAD.MOV.U32 R149, RZ, RZ, R137 ;  /* 0x000000ffff957224 */ /* 0x000fe400078e0089 */
[----:B------:R-:W-:Y:S01]  /*69c20*/  IMAD.MOV.U32 R248, RZ, RZ, R136 ;  /* 0x000000fffff87224 */ /* 0x000fe200078e0088 */
[----:B------:R1:W-:Y:S04]  /*69c30*/  STL [R1+0x6f98], R69 ;  /* 0x006f984501007387 */ /* 0x0003e80000100800 */
[----:B------:R1:W-:Y:S04]  /*69c40*/  STL [R1+0x6f94], R68 ;  /* 0x006f944401007387 */ /* 0x0003e80000100800 */
[----:B------:R1:W-:Y:S04]  /*69c50*/  STL [R1+0x6f90], R149 ;  /* 0x006f909501007387 */ /* 0x0003e80000100800 */
[----:B------:R1:W-:Y:S01]  /*69c60*/  STL [R1+0x6f8c], R248 ;  /* 0x006f8cf801007387 */ /* 0x0003e20000100800 */
[----:B----4-:R-:W-:Y:S03]  /*69c70*/  HMMA.1688.F32.TF32 R12, R240, R4, R124 ;  /* 0x00000004f00c723c */ /* 0x010fe6000008107c */
[----:B------:R-:W4:Y:S04]  /*69c80*/  LDL.LU.64 R124, [R1+0x70] ;  /* 0x00007000017c7983 */ /* 0x000f280000300a00 */
[----:B------:R-:W4:-:S15]  /*69c90*/  LDL.LU.64 R126, [R1+0x78] ;  /* 0x00007800017e7983 */ /* 0x000f1e0000300a00 */
[----:B------:R-:W-:-:S02]  /*69ca0*/  NOP ;  /* 0x0000000000007918 */ /* 0x000fc40000000000 */
[----:B------:R-:W-:Y:S02]  /*69cb0*/  IMAD.MOV.U32 R144, RZ, RZ, R12 ;  /* 0x000000ffff907224 */ /* 0x000fe400078e000c */
[----:B------:R-:W-:Y:S02]  /*69cc0*/  IMAD.MOV.U32 R244, RZ, RZ, R13 ;  /* 0x000000fffff47224 */ /* 0x000fe400078e000d */
[----:B------:R-:W-:Y:S02]  /*69cd0*/  IMAD.MOV.U32 R160, RZ, RZ, R14 ;  /* 0x000000ffffa07224 */ /* 0x000fe400078e000e */
[----:B------:R-:W-:Y:S01]  /*69ce0*/  IMAD.MOV.U32 R249, RZ, RZ, R15 ;  /* 0x000000fffff97224 */ /* 0x000fe200078e000f */
[----:B------:R-:W-:Y:S01]  /*69cf0*/  STL [R1+0x7330], R144 ;  /* 0x0073309001007387 */ /* 0x000fe20000100800 */
[----:B--2---:R-:W-:Y:S03]  /*69d00*/  HMMA.1688.F32.TF32 R12, R240, R24, R120 ;  /* 0x00000018f00c723c */ /* 0x004fe60000081078 */
[----:B------:R-:W2:Y:S04]  /*69d10*/  LDL.LU.64 R120, [R1+0x60] ;  /* 0x0000600001787983 */ /* 0x000ea80000300a00 */
[----:B------:R-:W2:-:S15]  /*69d20*/  LDL.LU.64 R122, [R1+0x68] ;  /* 0x00006800017a7983 */ /* 0x000e9e0000300a00 */
[----:B------:R-:W-:-:S02]  /*69d30*/  NOP ;  /* 0x0000000000007918 */ /* 0x000fc40000000000 */
[----:B------:R-:W-:Y:S02]  /*69d40*/  IMAD.MOV.U32 R220, RZ, RZ, R12 ;  /* 0x000000ffffdc7224 */ /* 0x000fe400078e000c */
[----:B------:R-:W-:Y:S02]  /*69d50*/  IMAD.MOV.U32 R221, RZ, RZ, R13 ;  /* 0x000000ffffdd7224 */ /* 0x000fe400078e000d */
[----:B------:R-:W-:Y:S02]  /*69d60*/  IMAD.MOV.U32 R148, RZ, RZ, R14 ;  /* 0x000000ffff947224 */ /* 0x000fe400078e000e */
[----:B------:R-:W-:Y:S02]  /*69d70*/  IMAD.MOV.U32 R145, RZ, RZ, R15 ;  /* 0x000000ffff917224 */ /* 0x000fe400078e000f */
[----:B---3--:R-:W-:-:S15]  /*69d80*/  HMMA.1688.F32.TF32 R12, R240, R44, R132 ;  /* 0x0000002cf00c723c */ /* 0x008fde0000081084 */
[----:B------:R-:W-:-:S09]  /*69d90*/  NOP ;  /* 0x0000000000007918 */ /* 0x000fd20000000000 */
[----:B------:R-:W-:Y:S02]  /*69da0*/  IMAD.MOV.U32 R224, RZ, RZ, R12 ;  /* 0x000000ffffe07224 */ /* 0x000fe400078e000c */
[----:B------:R-:W-:Y:S02]  /*69db0*/  IMAD.MOV.U32 R225, RZ, RZ, R13 ;  /* 0x000000ffffe17224 */ /* 0x000fe400078e000d */
[----:B-1----:R-:W-:Y:S01]  /*69dc0*/  IMAD.MOV.U32 R73, RZ, RZ, R14 ;  /* 0x000000ffff497224 */ /* 0x002fe200078e000e */
[----:B------:R-:W3:Y:S01]  /*69dd0*/  LDL.LU.64 R12, [R1+0x50] ;  /* 0x00005000010c7983 */ /* 0x000ee20000300a00 */
[----:B------:R-:W-:-:S03]  /*69de0*/  IMAD.MOV.U32 R72, RZ, RZ, R15 ;  /* 0x000000ffff487224 */ /* 0x000fc600078e000f */
[----:B------:R-:W3:Y:S04]  /*69df0*/  LDL.LU.64 R14, [R1+0x58] ;  /* 0x00005800010e7983 */ /* 0x000ee80000300a00 */
[----:B------:R-:W3:Y:S04]  /*69e00*/  LDL.LU R136, [R1+0x1f90] ;  /* 0x001f900001887983 */ /* 0x000ee80000300800 */
[----:B------:R-:W3:Y:S04]  /*69e10*/  LDL.LU R137, [R1+0x1f94] ;  /* 0x001f940001897983 */ /* 0x000ee80000300800 */
[----:B------:R-:W3:Y:S04]  /*69e20*/  LDL.LU R138, [R1+0x1f98] ;  /* 0x001f9800018a7983 */ /* 0x000ee80000300800 */
[----:B------:R-:W3:Y:S04]  /*69e30*/  LDL.LU R139, [R1+0x1f9c] ;  /* 0x001f9c00018b7983 */ /* 0x000ee80000300800 */
[----:B------:R-:W3:Y:S04]  /*69e40*/  LDL.64 R142, [R1+0x38] ;  /* 0x00003800018e7983 */ /* 0x000ee80000100a00 */
[----:B------:R-:W3:Y:S04]  /*69e50*/  LDL.LU R192, [R1+0x1f80] ;  /* 0x001f800001c07983 */ /* 0x000ee80000300800 */
[----:B------:R-:W3:Y:S04]  /*69e60*/  LDL.LU R193, [R1+0x1f84] ;  /* 0x001f840001c17983 */ /* 0x000ee80000300800 */
[----:B------:R-:W3:Y:S04]  /*69e70*/  LDL.LU R194, [R1+0x1f88] ;  /* 0x001f880001c27983 */ /* 0x000ee80000300800 */
[----:B------:R-:W3:Y:S04]  /*69e80*/  LDL.LU R195, [R1+0x1f8c] ;  /* 0x001f8c0001c37983 */ /* 0x000ee80000300800 */
[----:B------:R-:W3:Y:S01]  /*69e90*/  LDL.64 R202, [R1+0x28] ;  /* 0x0000280001ca7983 */ /* 0x000ee20000100a00 */
[C---:B----4-:R-:W-:Y:S06]  /*69ea0*/  HMMA.1688.F32.TF32 R124, R240.reuse, R56, R124 ;  /* 0x00000038f07c723c */ /* 0x050fec000008107c */
[C---:B--2---:R-:W-:Y:S06]  /*69eb0*/  HMMA.1688.F32.TF32 R120, R240.reuse, R48, R120 ;  /* 0x00000030f078723c */ /* 0x044fec0000081078 */
[----:B---3--:R-:W-:-:S15]  /*69ec0*/  HMMA.1688.F32.TF32 R12, R240, R20, R12 ;  /* 0x00000014f00c723c */ /* 0x008fde000008100c */
[----:B------:R-:W-:-:S08]  /*69ed0*/  NOP ;  /* 0x0000000000007918 */ /* 0x000fd00000000000 */
[----:B------:R1:W-:Y:S04]  /*69ee0*/  STL [R1+0xd8], R14 ;  /* 0x0000d80e01007387 */ /* 0x0003e80000100800 */
[----:B------:R-:W2:Y:S04]  /*69ef0*/  LDL.LU R240, [R1+0x1f70] ;  /* 0x001f700001f07983 */ /* 0x000ea80000300800 */
[----:B------:R-:W2:Y:S04]  /*69f00*/  LDL.LU R241, [R1+0x1f74] ;  /* 0x001f740001f17983 */ /* 0x000ea80000300800 */
[----:B------:R-:W2:Y:S04]  /*69f10*/  LDL.LU R242, [R1+0x1f78] ;  /* 0x001f780001f27983 */ /* 0x000ea80000300800 */
[----:B------:R-:W2:Y:S04]  /*69f20*/  LDL.LU R243, [R1+0x1f7c] ;  /* 0x001f7c0001f37983 */ /* 0x000ea80000300800 */
[----:B------:R-:W2:Y:S01]  /*69f30*/  LDL.64 R206, [R1+0x18] ;  /* 0x0000180001ce7983 */ /* 0x000ea20000100a00 */
[----:B------:R-:W-:-:S02]  /*69f40*/  IMAD.MOV.U32 R69, RZ, RZ, R120 ;  /* 0x000000ffff457224 */ /* 0x000fc400078e0078 */
[----:B------:R-:W-:Y:S01]  /*69f50*/  IMAD.MOV.U32 R68, RZ, RZ, R121 ;  /* 0x000000ffff447224 */ /* 0x000fe200078e0079 */
[----:B------:R-:W3:Y:S01]  /*69f60*/  LDL.LU R120, [R1+0x1f60] ;  /* 0x001f600001787983 */ /* 0x000ee20000300800 */
[----:B------:R-:W-:Y:S02]  /*69f70*/  IMAD.MOV.U32 R149, RZ, RZ, R122 ;  /* 0x000000ffff957224 */ /* 0x000fe400078e007a */
[----:B------:R-:W-:Y:S01]  /*69f80*/  IMAD.MOV.U32 R248, RZ, RZ, R123 ;  /* 0x000000fffff87224 */ /* 0x000fe200078e007b */
[----:B------:R-:W3:Y:S01]  /*69f90*/  LDL.LU R121, [R1+0x1f64] ;  /* 0x001f640001797983 */ /* 0x000ee20000300800 */
[----:B------:R-:W-:Y:S02]  /*69fa0*/  IMAD.MOV.U32 R245, RZ, RZ, R126 ;  /* 0x000000fffff57224 */ /* 0x000fe400078e007e */
[----:B------:R-:W-:Y:S01]  /*69fb0*/  IMAD.MOV.U32 R161, RZ, RZ, R127 ;  /* 0x000000ffffa17224 */ /* 0x000fe200078e007f */
[----:B------:R-:W3:Y:S04]  /*69fc0*/  LDL.LU R122, [R1+0x1f68] ;  /* 0x001f6800017a7983 */ /* 0x000ee80000300800 */
[----:B------:R-:W3:Y:S04]  /*69fd0*/  LDL.LU R123, [R1+0x1f6c] ;  /* 0x001f6c00017b7983 */ /* 0x000ee80000300800 */
[----:B------:R-:W3:Y:S01]  /*69fe0*/  LDL.64 R126, [R1+0x8] ;  /* 0x00000800017e7983 */ /* 0x000ee20000100a00 */
[----:B------:R-:W-:-:S03]  /*69ff0*/  IMAD.MOV.U32 R232, RZ, RZ, R12 ;  /* 0x000000ffffe87224 */ /* 0x000fc600078e000c */
[----:B------:R-:W4:Y:S01]  /*6a000*/  LDL.LU R132, [R1+0x1f50] ;  /* 0x001f500001847983 */ /* 0x000f220000300800 */
[----:B------:R-:W-:Y:S02]  /*6a010*/  IMAD.MOV.U32 R233, RZ, RZ, R13 ;  /* 0x000000ffffe97224 */ /* 0x000fe400078e000d */
[----:B------:R-:W-:Y:S01]  /*6a020*/  IMAD.MOV.U32 R217, RZ, RZ, R15 ;  /* 0x000000ffffd97224 */ /* 0x000fe200078e000f */
[----:B------:R-:W4:Y:S01]  /*6a030*/  LDL.LU R133, [R1+0x1f54] ;  /* 0x001f540001857983 */ /* 0x000f220000300800 */
[----:B-1----:R-:W-:Y:S03]  /*6a040*/  HMMA.1688.F32.TF32 R12, R236, R142, R136 ;  /* 0x0000008eec0c723c */ /* 0x002fe60000081088 */
[----:B------:R-:W4:Y:S04]  /*6a050*/  LDL.LU R134, [R1+0x1f58] ;  /* 0x001f580001867983 */ /* 0x000f280000300800 */
[----:B------:R-:W4:Y:S01]  /*6a060*/  LDL.LU R135, [R1+0x1f5c] ;  /* 0x001f5c0001877983 */ /* 0x000f220000300800 */
[----:B------:R-:W-:-:S03]  /*6a070*/  IMAD.MOV.U32 R138, RZ, RZ, R234 ;  /* 0x000000ffff8a7224 */ /* 0x000fc600078e00ea */
[----:B------:R-:W4:Y:S01]  /*6a080*/  LDL.LU R136, [R1+0x1f40] ;  /* 0x001f400001887983 */ /* 0x000f220000300800 */
[----:B------:R-:W-:-:S03]  /*6a090*/  IMAD.MOV.U32 R139, RZ, RZ, R235 ;  /* 0x000000ffff8b7224 */ /* 0x000fc600078e00eb */
[----:B------:R-:W4:Y:S01]  /*6a0a0*/  LDL.LU R137, [R1+0x1f44] ;  /* 0x001f440001897983 */ /* 0x000f220000300800 */
[----:B------:R-:W-:-:S03]  /*6a0b0*/  IMAD.MOV.U32 R140, RZ, RZ, R246 ;  /* 0x000000ffff8c7224 */ /* 0x000fc600078e00f6 */
[----:B------:R-:W4:Y:S01]  /*6a0c0*/  LDL.LU R234, [R1+0x7ba4] ;  /* 0x007ba40001ea7983 */ /* 0x000f220000300800 */
[----:B------:R-:W-:Y:S02]  /*6a0d0*/  IMAD.MOV.U32 R2, RZ, RZ, R142 ;  /* 0x000000ffff027224 */ /* 0x000fe400078e008e */
[----:B------:R-:W-:Y:S01]  /*6a0e0*/  IMAD.MOV.U32 R141, RZ, RZ, R247 ;  /* 0x000000ffff8d7224 */ /* 0x000fe200078e00f7 */
[----:B------:R-:W4:Y:S01]  /*6a0f0*/  LDL.LU R235, [R1+0x7ba0] ;  /* 0x007ba00001eb7983 */ /* 0x000f220000300800 */
[----:B------:R-:W-:Y:S01]  /*6a100*/  IMAD.MOV.U32 R0, RZ, RZ, R143 ;  /* 0x000000ffff007224 */ /* 0x000fe200078e008f */
[----:B------:R-:W-:Y:S01]  /*6a110*/  HMMA.1688.F32.TF32 R192, R236, R202, R192 ;  /* 0x000000caecc0723c */ /* 0x000fe200000810c0 */
[----:B------:R-:W-:Y:S01]  /*6a120*/  IMAD.MOV.U32 R142, RZ, RZ, R250 ;  /* 0x000000ffff8e7224 */ /* 0x000fe200078e00fa */
[----:B------:R-:W4:Y:S01]  /*6a130*/  LDL.LU R246, [R1+0x7b9c] ;  /* 0x007b9c0001f67983 */ /* 0x000f220000300800 */
[----:B------:R-:W-:-:S03]  /*6a140*/  IMAD.MOV.U32 R143, RZ, RZ, R251 ;  /* 0x000000ffff8f7224 */ /* 0x000fc600078e00fb */
[----:B------:R-:W4:Y:S04]  /*6a150*/  LDL.LU R247, [R1+0x7b98] ;  /* 0x007b980001f77983 */ /* 0x000f280000300800 */
[----:B------:R-:W4:Y:S04]  /*6a160*/  LDL.LU R250, [R1+0x7b94] ;  /* 0x007b940001fa7983 */ /* 0x000f280000300800 */
[----:B------:R-:W4:Y:S01]  /*6a170*/  LDL.LU R251, [R1+0x7b90] ;  /* 0x007b900001fb7983 */ /* 0x000f220000300800 */
[----:B------:R-:W-:Y:S02]  /*6a180*/  IMAD.MOV.U32 R216, RZ, RZ, R12 ;  /* 0x000000ffffd87224 */ /* 0x000fe400078e000c */
[----:B------:R-:W-:-:S02]  /*6a190*/  IMAD.MOV.U32 R213, RZ, RZ, R13 ;  /* 0x000000ffffd57224 */ /* 0x000fc400078e000d */
[----:B------:R-:W-:Y:S02]  /*6a1a0*/  IMAD.MOV.U32 R13, RZ, RZ, R202 ;  /* 0x000000ffff0d7224 */ /* 0x000fe400078e00ca */
[----:B------:R-:W-:Y:S02]  /*6a1b0*/  IMAD.MOV.U32 R12, RZ, RZ, R203 ;  /* 0x000000ffff0c7224 */ /* 0x000fe400078e00cb */
[----:B------:R-:W-:Y:S01]  /*6a1c0*/  IMAD.MOV.U32 R212, RZ, RZ, R14 ;  /* 0x000000ffffd47224 */ /* 0x000fe200078e000e */
[----:B------:R-:W4:Y:S01]  /*6a1d0*/  LDL.LU.64 R202, [R1+0x7b88] ;  /* 0x007b880001ca7983 */ /* 0x000f220000300a00 */
[----:B------:R-:W-:Y:S02]  /*6a1e0*/  IMAD.MOV.U32 R197, RZ, RZ, R193 ;  /* 0x000000ffffc57224 */ /* 0x000fe400078e00c1 */
[----:B------:R-:W-:Y:S02]  /*6a1f0*/  IMAD.MOV.U32 R209, RZ, RZ, R15 ;  /* 0x000000ffffd17224 */ /* 0x000fe400078e000f */
[----:B------:R-:W-:-:S02]  /*6a200*/  IMAD.MOV.U32 R196, RZ, RZ, R194 ;  /* 0x000000ffffc47224 */ /* 0x000fc400078e00c2 */
[----:B------:R-:W-:Y:S02]  /*6a210*/  IMAD.MOV.U32 R193, RZ, RZ, R195 ;  /* 0x000000ffffc17224 */ /* 0x000fe400078e00c3 */
[----:B------:R-:W4:Y:S01]  /*6a220*/  LDL.LU.64 R194, [R1+0x7b80] ;  /* 0x007b800001c27983 */ /* 0x000f220000300a00 */
[----:B--2---:R-:W-:Y:S06]  /*6a230*/  HMMA.1688.F32.TF32 R240, R236, R206, R240 ;  /* 0x000000ceecf0723c */ /* 0x004fec00000810f0 */
[----:B------:R-:W-:Y:S02]  /*6a240*/  IMAD.MOV.U32 R15, RZ, RZ, R206 ;  /* 0x000000ffff0f7224 */ /* 0x000fe400078e00ce */
[----:B------:R-:W-:-:S02]  /*6a250*/  IMAD.MOV.U32 R14, RZ, RZ, R207 ;  /* 0x000000ffff0e7224 */ /* 0x000fc400078e00cf */
[----:B------:R-:W2:Y:S01]  /*6a260*/  LDL.LU.64 R206, [R1+0x7b78] ;  /* 0x007b780001ce7983 */ /* 0x000ea20000300a00 */
[----:B---3--:R-:W-:-:S15]  /*6a270*/  HMMA.1688.F32.TF32 R120, R236, R126, R120 ;  /* 0x0000007eec78723c */ /* 0x008fde0000081078 */
[----:B------:R-:W-:-:S09]  /*6a280*/  NOP ;  /* 0x0000000000007918 */ /* 0x000fd20000000000 */
[----:B------:R-:W-:Y:S02]  /*6a290*/  IMAD.MOV.U32 R208, RZ, RZ, R120 ;  /* 0x000000ffffd07224 */ /* 0x000fe400078e0078 */
[----:B------:R-:W-:Y:S02]  /*6a2a0*/  IMAD.MOV.U32 R205, RZ, RZ, R121 ;  /* 0x000000ffffcd7224 */ /* 0x000fe400078e0079 */
[----:B------:R-:W-:Y:S02]  /*6a2b0*/  IMAD.MOV.U32 R204, RZ, RZ, R122 ;  /* 0x000000ffffcc7224 */ /* 0x000fe400078e007a */
[----:B------:R-:W-:Y:S02]  /*6a2c0*/  IMAD.MOV.U32 R201, RZ, RZ, R123 ;  /* 0x000000ffffc97224 */ /* 0x000fe400078e007b */
[----:B----4-:R-:W-:Y:S06]  /*6a2d0*/  HMMA.1688.F32.TF32 R120, R236, R250, R132 ;  /* 0x000000faec78723c */ /* 0x010fec0000081084 */
[----:B------:R1:W-:Y:S04]  /*6a2e0*/  STL.64 [R1+0x77d8], R250 ;  /* 0x0077d8fa01007387 */ /* 0x0003e80000100a00 */
[----:B------:R3:W-:Y:S04]  /*6a2f0*/  STL.64 [R1+0x77d0], R248 ;  /* 0x0077d0f801007387 */ /* 0x0007e80000100a00 */
[----:B------:R-:W-:Y:S04]  /*6a300*/  STL.64 [R1+0x77e8], R246 ;  /* 0x0077e8f601007387 */ /* 0x000fe80000100a00 */
[----:B------:R4:W-:Y:S01]  /*6a310*/  STL.64 [R1+0x77e0], R244 ;  /* 0x0077e0f401007387 */ /* 0x0009e20000100a00 */
[----:B-1----:R-:W-:-:S02]  /*6a320*/  IMAD.MOV.U32 R250, RZ, RZ, R210 ;  /* 0x000000fffffa7224 */ /* 0x002fc400078e00d2 */
[----:B---3--:R-:W-:Y:S02]  /*6a330*/  IMAD.MOV.U32 R249, RZ, RZ, R211 ;  /* 0x000000fffff97224 */ /* 0x008fe400078e00d3 */
[----:B------:R-:W-:Y:S02]  /*6a340*/  IMAD.MOV.U32 R251, RZ, RZ, R215 ;  /* 0x000000fffffb7224 */ /* 0x000fe400078e00d7 */
[----:B------:R-:W-:Y:S02]  /*6a350*/  IMAD.MOV.U32 R184, RZ, RZ, R120 ;  /* 0x000000ffffb87224 */ /* 0x000fe400078e0078 */
[----:B------:R-:W-:Y:S02]  /*6a360*/  IMAD.MOV.U32 R181, RZ, RZ, R121 ;  /* 0x000000ffffb57224 */ /* 0x000fe400078e0079 */
[----:B------:R-:W-:Y:S02]  /*6a370*/  IMAD.MOV.U32 R180, RZ, RZ, R122 ;  /* 0x000000ffffb47224 */ /* 0x000fe400078e007a */
[----:B------:R-:W-:-:S02]  /*6a380*/  IMAD.MOV.U32 R3, RZ, RZ, R123 ;  /* 0x000000ffff037224 */ /* 0x000fc400078e007b */
[----:B------:R-:W-:Y:S01]  /*6a390*/  HMMA.1688.F32.TF32 R120, R236, R246, R136 ;  /* 0x000000f6ec78723c */ /* 0x000fe20000081088 */
[----:B----4-:R-:W-:Y:S02]  /*6a3a0*/  IMAD.MOV.U32 R244, RZ, RZ, R214 ;  /* 0x000000fffff47224 */ /* 0x010fe400078e00d6 */
[----:B------:R-:W-:-:S04]  /*6a3b0*/  IMAD.MOV.U32 R245, RZ, RZ, R227 ;  /* 0x000000fffff57224 */ /* 0x000fc800078e00e3 */
        /* <DEDUP_REMOVED lines=15> */
[----:B------:R-:W-:Y:S01]  /*6a4b0*/  HMMA.1688.F32.TF32 R120, R236, R234, R140 ;  /* 0x000000eaec78723c */ /* 0x000fe2000008108c */
[----:B--2---:R-:W-:Y:S02]  /*6a4c0*/  IMAD.MOV.U32 R248, RZ, RZ, R206 ;  /* 0x000000fffff87224 */ /* 0x004fe400078e00ce */
[----:B------:R-:W2:Y:S04]  /*6a4d0*/  LDL.LU R206, [R1+0x7b70] ;  /* 0x007b700001ce7983 */ /* 0x000ea80000300800 */
[----:B------:R-:W3:Y:S04]  /*6a4e0*/  LDL.LU R211, [R1+0x7b6c] ;  /* 0x007b6c0001d37983 */ /* 0x000ee80000300800 */
[----:B------:R-:W4:Y:S04]  /*6a4f0*/  LDL.LU R210, [R1+0x7b68] ;  /* 0x007b680001d27983 */ /* 0x000f280000300800 */
[----:B------:R-:W3:Y:S04]  /*6a500*/  LDL.LU R215, [R1+0x7b64] ;  /* 0x007b640001d77983 */ /* 0x000ee80000300800 */
[----:B------:R-:W2:Y:S04]  /*6a510*/  LDL.LU R132, [R1+0x1f20] ;  /* 0x001f200001847983 */ /* 0x000ea80000300800 */
[----:B------:R-:W2:Y:S04]  /*6a520*/  LDL.LU R133, [R1+0x1f24] ;  /* 0x001f240001857983 */ /* 0x000ea80000300800 */
[----:B------:R-:W2:Y:S04]  /*6a530*/  LDL.LU R134, [R1+0x1f28] ;  /* 0x001f280001867983 */ /* 0x000ea80000300800 */
[----:B------:R-:W2:Y:S04]  /*6a540*/  LDL.LU R135, [R1+0x1f2c] ;  /* 0x001f2c0001877983 */ /* 0x000ea80000300800 */
[----:B------:R-:W3:Y:S04]  /*6a550*/  LDL.LU R214, [R1+0x7b60] ;  /* 0x007b600001d67983 */ /* 0x000ee80000300800 */
[----:B------:R-:W4:Y:S04]  /*6a560*/  LDL.LU R227, [R1+0x7b5c] ;  /* 0x007b5c0001e37983 */ /* 0x000f280000300800 */
[----:B------:R-:W2:Y:S04]  /*6a570*/  LDL.LU R226, [R1+0x7b58] ;  /* 0x007b580001e27983 */ /* 0x000ea80000300800 */
[----:B------:R-:W3:Y:S04]  /*6a580*/  LDL.LU R199, [R1+0x7b54] ;  /* 0x007b540001c77983 */ /* 0x000ee80000300800 */
[----:B------:R-:W4:Y:S04]  /*6a590*/  LDL.LU R136, [R1+0x20d0] ;  /* 0x0020d00001887983 */ /* 0x000f280000300800 */
[----:B------:R-:W4:Y:S04]  /*6a5a0*/  LDL.LU R137, [R1+0x20d4] ;  /* 0x0020d40001897983 */ /* 0x000f280000300800 */
[----:B------:R-:W4:Y:S04]  /*6a5b0*/  LDL.LU R138, [R1+0x20d8] ;  /* 0x0020d800018a7983 */ /* 0x000f280000300800 */
[----:B------:R-:W4:Y:S04]  /*6a5c0*/  LDL.LU R139, [R1+0x20dc] ;  /* 0x0020dc00018b7983 */ /* 0x000f280000300800 */
[----:B------:R-:W2:Y:S04]  /*6a5d0*/  LDL.LU R198, [R1+0x7b50] ;  /* 0x007b500001c67983 */ /* 0x000ea80000300800 */
[----:B------:R-:W3:Y:S04]  /*6a5e0*/  LDL.LU R195, [R1+0x7b4c] ;  /* 0x007b4c0001c37983 */ /* 0x000ee80000300800 */
[----:B------:R-:W4:Y:S04]  /*6a5f0*/  LDL.LU R231, [R1+0x7b48] ;  /* 0x007b480001e77983 */ /* 0x000f280000300800 */
[----:B------:R-:W2:Y:S04]  /*6a600*/  LDL.LU R186, [R1+0x7b44] ;  /* 0x007b440001ba7983 */ /* 0x000ea80000300800 */
[----:B------:R1:W-:Y:S04]  /*6a610*/  STL.64 [R1+0x77f8], R234 ;  /* 0x0077f8ea01007387 */ /* 0x0003e80000100a00 */
[----:B------:R1:W-:Y:S02]  /*6a620*/  STL.64 [R1+0x77f0], R232 ;  /* 0x0077f0e801007387 */ /* 0x0003e40000100a00 */
[----:B-1----:R-:W-:-:S02]  /*6a630*/  IMAD.MOV.U32 R234, RZ, RZ, R194 ;  /* 0x000000ffffea7224 */ /* 0x002fc400078e00c2 */
[----:B------:R-:W-:Y:S02]  /*6a640*/  IMAD.MOV.U32 R232, RZ, RZ, R190 ;  /* 0x000000ffffe87224 */ /* 0x000fe400078e00be */
[----:B------:R-:W3:Y:S01]  /*6a650*/  LDL.LU R190, [R1+0x7b40] ;  /* 0x007b400001be7983 */ /* 0x000ee20000300800 */
[----:B------:R-:W-:Y:S02]  /*6a660*/  IMAD.MOV.U32 R233, RZ, RZ, R191 ;  /* 0x000000ffffe97224 */ /* 0x000fe400078e00bf */
[----:B------:R-:W-:Y:S01]  /*6a670*/  IMAD.MOV.U32 R235, RZ, RZ, R230 ;  /* 0x000000ffffeb7224 */ /* 0x000fe200078e00e6 */
[----:B------:R-:W3:Y:S04]  /*6a680*/  LDL.LU R191, [R1+0x7b3c] ;  /* 0x007b3c0001bf7983 */ /* 0x000ee80000300800 */
[----:B------:R-:W3:Y:S04]  /*6a690*/  LDL.LU R194, [R1+0x7b38] ;  /* 0x007b380001c27983 */ /* 0x000ee80000300800 */
[----:B------:R-:W3:Y:S01]  /*6a6a0*/  LDL.LU R230, [R1+0x7b34] ;  /* 0x007b340001e67983 */ /* 0x000ee20000300800 */
[----:B------:R-:W-:-:S03]  /*6a6b0*/  IMAD.MOV.U32 R177, RZ, RZ, R120 ;  /* 0x000000ffffb17224 */ /* 0x000fc600078e0078 */
[----:B------:R-:W3:Y:S01]  /*6a6c0*/  LDL.LU R140, [R1+0x20c0] ;  /* 0x0020c000018c7983 */ /* 0x000ee20000300800 */
[----:B------:R-:W-:Y:S02]  /*6a6d0*/  IMAD.MOV.U32 R176, RZ, RZ, R121 ;  /* 0x000000ffffb07224 */ /* 0x000fe400078e0079 */
[----:B------:R-:W-:Y:S02]  /*6a6e0*/  IMAD.MOV.U32 R173, RZ, RZ, R122 ;  /* 0x000000ffffad7224 */ /* 0x000fe400078e007a */
[----:B--2---:R-:W-:Y:S02]  /*6a6f0*/  IMAD.MOV.U32 R141, RZ, RZ, R186 ;  /* 0x000000ffff8d7224 */ /* 0x004fe400078e00ba */
[----:B------:R-:W2:Y:S01]  /*6a700*/  LDL.LU R186, [R1+0x7b30] ;  /* 0x007b300001ba7983 */ /* 0x000ea20000300800 */
[----:B----4-:R-:W-:Y:S02]  /*6a710*/  IMAD.MOV.U32 R122, RZ, RZ, R231 ;  /* 0x000000ffff7a7224 */ /* 0x010fe400078e00e7 */
[----:B---3--:R-:W-:-:S02]  /*6a720*/  IMAD.MOV.U32 R142, RZ, RZ, R190 ;  /* 0x000000ffff8e7224 */ /* 0x008fc400078e00be */
[----:B------:R-:W3:Y:S01]  /*6a730*/  LDL.LU R190, [R1+0x7b2c] ;  /* 0x007b2c0001be7983 */ /* 0x000ee20000300800 */
[----:B------:R-:W-:-:S03]  /*6a740*/  IMAD.MOV.U32 R143, RZ, RZ, R191 ;  /* 0x000000ffff8f7224 */ /* 0x000fc600078e00bf */
[----:B------:R-:W3:Y:S01]  /*6a750*/  LDL.LU R191, [R1+0x7b28] ;  /* 0x007b280001bf7983 */ /* 0x000ee20000300800 */
[----:B------:R-:W-:-:S03]  /*6a760*/  IMAD.MOV.U32 R120, RZ, RZ, R194 ;  /* 0x000000ffff787224 */ /* 0x000fc600078e00c2 */
[----:B------:R-:W4:Y:S01]  /*6a770*/  LDL.LU R194, [R1+0x7b24] ;  /* 0x007b240001c27983 */ /* 0x000f220000300800 */
[----:B------:R-:W-:-:S03]  /*6a780*/  IMAD.MOV.U32 R121, RZ, RZ, R230 ;  /* 0x000000ffff797224 */ /* 0x000fc600078e00e6 */
[----:B------:R-:W2:Y:S04]  /*6a790*/  LDL.LU R230, [R1+0x7b20] ;  /* 0x007b200001e67983 */ /* 0x000ea80000300800 */
[----:B------:R-:W2:Y:S01]  /*6a7a0*/  LDL.LU R231, [R1+0x7b1c] ;  /* 0x007b1c0001e77983 */ /* 0x000ea20000300800 */
[----:B------:R-:W-:Y:S02]  /*6a7b0*/  IMAD.MOV.U32 R172, RZ, RZ, R123 ;  /* 0x000000ffffac7224 */ /* 0x000fe400078e007b */
[----:B------:R-:W-:Y:S02]  /*6a7c0*/  IMAD.MOV.U32 R228, RZ, RZ, R124 ;  /* 0x000000ffffe47224 */ /* 0x000fe400078e007c */
[----:B------:R-:W-:Y:S02]  /*6a7d0*/  IMAD.MOV.U32 R123, RZ, RZ, R195 ;  /* 0x000000ffff7b7224 */ /* 0x000fe400078e00c3 */
[----:B------:R-:W-:Y:S01]  /*6a7e0*/  IMAD.MOV.U32 R229, RZ, RZ, R125 ;  /* 0x000000ffffe57224 */ /* 0x000fe200078e007d */
[----:B------:R-:W4:Y:S01]  /*6a7f0*/  LDL.LU R195, [R1+0x7b18] ;  /* 0x007b180001c37983 */ /* 0x000f220000300800 */
        /* <DEDUP_REMOVED lines=8> */
[----:B------:R-:W4:Y:S04]  /*6a880*/  LDL.LU R226, [R1+0x7b0c] ;  /* 0x007b0c0001e27983 */ /* 0x000f280000300800 */
[----:B------:R-:W4:Y:S01]  /*6a890*/  LDL.LU R227, [R1+0x7b08] ;  /* 0x007b080001e37983 */ /* 0x000f220000300800 */
[----:B--2---:R-:W-:-:S15]  /*6a8a0*/  HMMA.1688.F32.TF32 R132, R236, R230, R132 ;  /* 0x000000e6ec84723c */ /* 0x004fde0000081084 */
[----:B------:R-:W-:-:S09]  /*6a8b0*/  NOP ;  /* 0x0000000000007918 */ /* 0x000fd20000000000 */
[----:B------:R-:W-:Y:S02]  /*6a8c0*/  IMAD.MOV.U32 R153, RZ, RZ, R134 ;  /* 0x000000ffff997224 */ /* 0x000fe400078e0086 */
[----:B------:R-:W-:Y:S02]  /*6a8d0*/  IMAD.MOV.U32 R152, RZ, RZ, R135 ;  /* 0x000000ffff987224 */ /* 0x000fe400078e0087 */
[----:B------:R-:W2:Y:S04]  /*6a8e0*/  LDL.LU.64 R134, [R1+0x7b00] ;  /* 0x007b000001867983 */ /* 0x000ea80000300a00 */
[----:B------:R1:W-:Y:S04]  /*6a8f0*/  STL.64 [R1+0x7808], R230 ;  /* 0x007808e601007387 */ /* 0x0003e80000100a00 */
[----:B------:R3:W-:Y:S01]  /*6a900*/  STL.64 [R1+0x7800], R228 ;  /* 0x007800e401007387 */ /* 0x0007e20000100a00 */
[----:B-1----:R-:W-:-:S02]  /*6a910*/  IMAD.MOV.U32 R230, RZ, RZ, R222 ;  /* 0x000000ffffe67224 */ /* 0x002fc400078e00de */
[----:B---3--:R-:W-:Y:S02]  /*6a920*/  IMAD.MOV.U32 R228, RZ, RZ, R202 ;  /* 0x000000ffffe47224 */ /* 0x008fe400078e00ca */
[----:B------:R-:W3:Y:S01]  /*6a930*/  LDL.LU R202, [R1+0x7afc] ;  /* 0x007afc0001ca7983 */ /* 0x000ee20000300800 */
[----:B------:R-:W-:Y:S02]  /*6a940*/  IMAD.MOV.U32 R229, RZ, RZ, R203 ;  /* 0x000000ffffe57224 */ /* 0x000fe400078e00cb */
[----:B------:R-:W-:Y:S01]  /*6a950*/  IMAD.MOV.U32 R231, RZ, RZ, R223 ;  /* 0x000000ffffe77224 */ /* 0x000fe200078e00df */
[----:B------:R-:W3:Y:S04]  /*6a960*/  LDL.LU R203, [R1+0x7af8] ;  /* 0x007af80001cb7983 */ /* 0x000ee80000300800 */
[----:B------:R-:W2:Y:S04]  /*6a970*/  LDL.LU R222, [R1+0x7af4] ;  /* 0x007af40001de7983 */ /* 0x000ea80000300800 */
[----:B------:R-:W2:Y:S01]  /*6a980*/  LDL.LU R223, [R1+0x7af0] ;  /* 0x007af00001df7983 */ /* 0x000ea20000300800 */
[----:B----4-:R-:W-:-:S15]  /*6a990*/  HMMA.1688.F32.TF32 R136, R236, R226, R136 ;  /* 0x000000e2ec88723c */ /* 0x010fde0000081088 */
[----:B------:R-:W-:-:S09]  /*6a9a0*/  NOP ;  /* 0x0000000000007918 */ /* 0x000fd20000000000 */
[----:B------:R-:W-:Y:S02]  /*6a9b0*/  IMAD.MOV.U32 R129, RZ, RZ, R138 ;  /* 0x000000ffff817224 */ /* 0x000fe400078e008a */
[----:B------:R-:W-:Y:S02]  /*6a9c0*/  IMAD.MOV.U32 R128, RZ, RZ, R139 ;  /* 0x000000ffff807224 */ /* 0x000fe400078e008b */
[----:B------:R-:W4:Y:S04]  /*6a9d0*/  LDL.LU.64 R138, [R1+0x7ae8] ;  /* 0x007ae800018a7983 */ /* 0x000f280000300a00 */
        /* <DEDUP_REMOVED lines=8> */
[----:B------:R-:W4:Y:S04]  /*6aa60*/  LDL.LU R218, [R1+0x7adc] ;  /* 0x007adc0001da7983 */ /* 0x000f280000300800 */
[----:B------:R-:W4:Y:S01]  /*6aa70*/  LDL.LU R219, [R1+0x7ad8] ;  /* 0x007ad80001db7983 */ /* 0x000f220000300800 */
[----:B--2---:R-:W-:-:S15]  /*6aa80*/  HMMA.1688.F32.TF32 R140, R236, R222, R140 ;  /* 0x000000deec8c723c */ /* 0x004fde000008108c */
[----:B------:R-:W-:-:S08]  /*6aa90*/  NOP ;  /* 0x0000000000007918 */ /* 0x000fd00000000000 */
[----:B------:R-:W-:Y:S04]  /*6aaa0*/  STL.64 [R1+0x2210], R140 ;  /* 0x0022108c01007387 */ /* 0x000fe80000100a00 */
[----:B------:R1:W-:Y:S04]  /*6aab0*/  STL.64 [R1+0x2218], R142 ;  /* 0x0022188e01007387 */ /* 0x0003e80000100a00 */
[----:B-1----:R-:W2:Y:S04]  /*6aac0*/  LDL.LU.64 R142, [R1+0x7ad0] ;  /* 0x007ad000018e7983 */ /* 0x002ea80000300a00 */
[----:B------:R1:W-:Y:S04]  /*6aad0*/  STL.64 [R1+0x7848], R222 ;  /* 0x007848de01007387 */ /* 0x0003e80000100a00 */
[----:B------:R3:W-:Y:S01]  /*6aae0*/  STL.64 [R1+0x7840], R220 ;  /* 0x007840dc01007387 */ /* 0x0007e20000100a00 */
[----:B-1----:R-:W-:-:S02]  /*6aaf0*/  IMAD.MOV.U32 R222, RZ, RZ, R210 ;  /* 0x000000ffffde7224 */ /* 0x002fc400078e00d2 */
[----:B---3--:R-:W-:Y:S02]  /*6ab00*/  IMAD.MOV.U32 R220, RZ, RZ, R214 ;  /* 0x000000ffffdc7224 */ /* 0x008fe400078e00d6 */
[----:B------:R-:W3:Y:S01]  /*6ab10*/  LDL.LU R214, [R1+0x7acc] ;  /* 0x007acc0001d67983 */ /* 0x000ee20000300800 */
[----:B------:R-:W-:-:S03]  /*6ab20*/  IMAD.MOV.U32 R221, RZ, RZ, R215 ;  /* 0x000000ffffdd7224 */ /* 0x000fc600078e00d7 */
[----:B------:R-:W3:Y:S01]  /*6ab30*/  LDL.LU R215, [R1+0x7ac8] ;  /* 0x007ac80001d77983 */ /* 0x000ee20000300800 */
[----:B------:R-:W-:-:S03]  /*6ab40*/  IMAD.MOV.U32 R223, RZ, RZ, R211 ;  /* 0x000000ffffdf7224 */ /* 0x000fc600078e00d3 */
[----:B------:R-:W2:Y:S04]  /*6ab50*/  LDL.LU R210, [R1+0x7ac4] ;  /* 0x007ac40001d27983 */ /* 0x000ea80000300800 */
[----:B------:R-:W2:Y:S01]  /*6ab60*/  LDL.LU R211, [R1+0x7ac0] ;  /* 0x007ac00001d37983 */ /* 0x000ea20000300800 */
[C---:B----4-:R-:W-:Y:S06]  /*6ab70*/  HMMA.1688.F32.TF32 R120, R236.reuse, R218, R120 ;  /* 0x000000daec78723c */ /* 0x050fec0000081078 */
[----:B------:R-:W-:Y:S01]  /*6ab80*/  HMMA.1688.F32.TF32 R224, R236, R206, R224 ;  /* 0x000000ceece0723c */ /* 0x000fe200000810e0 */
[----:B------:R-:W-:-:S02]  /*6ab90*/  IMAD.MOV.U32 R157, RZ, RZ, R132 ;  /* 0x000000ffff9d7224 */ /* 0x000fc400078e0084 */
[----:B------:R-:W-:Y:S02]  /*6aba0*/  IMAD.MOV.U32 R156, RZ, RZ, R133 ;  /* 0x000000ffff9c7224 */ /* 0x000fe400078e0085 */
[----:B------:R-:W-:Y:S02]  /*6abb0*/  IMAD.MOV.U32 R133, RZ, RZ, R136 ;  /* 0x000000ffff857224 */ /* 0x000fe400078e0088 */
[----:B------:R-:W-:-:S11]  /*6abc0*/  IMAD.MOV.U32 R132, RZ, RZ, R137 ;  /* 0x000000ffff847224 */ /* 0x000fd600078e0089 */
[----:B------:R-:W-:Y:S02]  /*6abd0*/  IMAD.MOV.U32 R137, RZ, RZ, R122 ;  /* 0x000000ffff897224 */ /* 0x000fe400078e007a */
[----:B------:R-:W-:Y:S02]  /*6abe0*/  IMAD.MOV.U32 R136, RZ, RZ, R123 ;  /* 0x000000ffff887224 */ /* 0x000fe400078e007b */
[----:B------:R-:W4:Y:S01]  /*6abf0*/  LDL.LU.64 R122, [R1+0x7ab8] ;  /* 0x007ab800017a7983 */ /* 0x000f220000300a00 */
[C---:B---3--:R-:W-:Y:S06]  /*6ac00*/  HMMA.1688.F32.TF32 R124, R236.reuse, R214, R124 ;  /* 0x000000d6ec7c723c */ /* 0x048fec000008107c */
[----:B--2---:R-:W-:-:S15]  /*6ac10*/  HMMA.1688.F32.TF32 R220, R236, R210, R220 ;  /* 0x000000d2ecdc723c */ /* 0x004fde00000810dc */
[----:B------:R-:W-:-:S02]  /*6ac20*/  NOP ;  /* 0x0000000000007918 */ /* 0x000fc40000000000 */
[----:B------:R-:W-:Y:S04]  /*6ac30*/  STL.64 [R1+0x21f0], R124 ;  /* 0x0021f07c01007387 */ /* 0x000fe80000100a00 */
[----:B------:R1:W-:Y:S04]  /*6ac40*/  STL.64 [R1+0x21f8], R126 ;  /* 0x0021f87e01007387 */ /* 0x0003e80000100a00 */
[----:B-1----:R-:W2:Y:S04]  /*6ac50*/  LDL.LU.64 R126, [R1+0x7ab0] ;  /* 0x007ab000017e7983 */ /* 0x002ea80000300a00 */
[----:B------:R-:W-:Y:S04]  /*6ac60*/  STL.64 [R1+0x21e0], R220 ;  /* 0x0021e0dc01007387 */ /* 0x000fe80000100a00 */
[----:B------:R1:W-:Y:S04]  /*6ac70*/  STL.64 [R1+0x21e8], R222 ;  /* 0x0021e8de01007387 */ /* 0x0003e80000100a00 */
[----:B------:R-:W-:Y:S04]  /*6ac80*/  STL.64 [R1+0x21d0], R224 ;  /* 0x0021d0e001007387 */ /* 0x000fe80000100a00 */
[----:B------:R3:W-:Y:S01]  /*6ac90*/  STL.64 [R1+0x21d8], R226 ;  /* 0x0021d8e201007387 */ /* 0x0007e20000100a00 */
[----:B-1----:R-:W-:Y:S07]  /*6aca0*/  HMMA.1688.F32.TF32 R220, R236, R202, R240 ;  /* 0x000000caecdc723c */ /* 0x002fee00000810f0 */
[----:B------:R-:W-:-:S02]  /*6acb0*/  IMAD.MOV.U32 R240, RZ, RZ, R187 ;  /* 0x000000fffff07224 */ /* 0x000fc400078e00bb */
[----:B------:R-:W4:Y:S01]  /*6acc0*/  LDL.LU R187, [R1+0x7aac] ;  /* 0x007aac0001bb7983 */ /* 0x000f220000300800 */
[C---:B---3--:R-:W-:Y:S06]  /*6acd0*/  HMMA.1688.F32.TF32 R224, R236.reuse, R198, R228 ;  /* 0x000000c6ece0723c */ /* 0x048fec00000810e4 */
[C---:B------:R-:W-:Y:S07]  /*6ace0*/  HMMA.1688.F32.TF32 R228, R236.reuse, R190, R244 ;  /* 0x000000beece4723c */ /* 0x040fee00000810f4 */
[----:B------:R-:W-:Y:S04]  /*6acf0*/  STL.64 [R1+0x21c0], R220 ;  /* 0x0021c0dc01007387 */ /* 0x000fe80000100a00 */
[----:B------:R1:W-:Y:S04]  /*6ad00*/  STL.64 [R1+0x21c8], R222 ;  /* 0x0021c8de01007387 */ /* 0x0003e80000100a00 */
[----:B------:R-:W3:Y:S04]  /*6ad10*/  LDL.LU R241, [R1+0x2024] ;  /* 0x0020240001f17983 */ /* 0x000ee80000300800 */
[----:B------:R-:W3:Y:S01]  /*6ad20*/  LDL.LU R242, [R1+0x2028] ;  /* 0x0020280001f27983 */ /* 0x000ee20000300800 */
[----:B-1----:R-:W-:Y:S03]  /*6ad30*/  HMMA.1688.F32.TF32 R220, R236, R194, R232 ;  /* 0x000000c2ecdc723c */ /* 0x002fe600000810e8 */
[----:B------:R-:W3:Y:S04]  /*6ad40*/  LDL.LU R243, [R1+0x202c] ;  /* 0x00202c0001f37983 */ /* 0x000ee80000300800 */
[----:B------:R-:W-:Y:S04]  /*6ad50*/  STL.64 [R1+0x21b0], R224 ;  /* 0x0021b0e001007387 */ /* 0x000fe80000100a00 */
[----:B------:R-:W-:-:S12]  /*6ad60*/  STL.64 [R1+0x21b8], R226 ;  /* 0x0021b8e201007387 */ /* 0x000fd80000100a00 */
[----:B------:R1:W-:Y:S04]  /*6ad70*/  STL.64 [R1+0x21a0], R220 ;  /* 0x0021a0dc01007387 */ /* 0x0003e80000100a00 */
[----:B------:R4:W-:Y:S04]  /*6ad80*/  STL.64 [R1+0x21a8], R222 ;  /* 0x0021a8de01007387 */ /* 0x0009e80000100a00 */
[----:B-1----:R-:W2:Y:S04]  /*6ad90*/  LDL.LU R220, [R1+0x2000] ;  /* 0x0020000001dc7983 */ /* 0x002ea80000300800 */
[----:B------:R-:W-:Y:S04]  /*6ada0*/  STL.64 [R1+0x2190], R228 ;  /* 0x002190e401007387 */ /* 0x000fe80000100a00 */
[----:B------:R-:W-:Y:S01]  /*6adb0*/  STL.64 [R1+0x2198], R230 ;  /* 0x002198e601007387 */ /* 0x000fe20000100a00 */
[----:B----4-:R-:W-:Y:S07]  /*6adc0*/  HMMA.1688.F32.TF32 R224, R236, R186, R248 ;  /* 0x000000baece0723c */ /* 0x010fee00000810f8 */
[----:B------:R-:W-:-:S15]  /*6add0*/  IMAD.MOV.U32 R248, RZ, RZ, R163 ;  /* 0x000000fffff87224 */ /* 0x000fde00078e00a3 */
[----:B------:R-:W-:-:S01]  /*6ade0*/  NOP ;  /* 0x0000000000007918 */ /* 0x000fc20000000000 */
[----:B------:R1:W-:Y:S04]  /*6adf0*/  STL.64 [R1+0x2180], R224 ;  /* 0x002180e001007387 */ /* 0x0003e80000100a00 */
[----:B------:R4:W-:Y:S04]  /*6ae00*/  STL.64 [R1+0x2188], R226 ;  /* 0x002188e201007387 */ /* 0x0009e80000100a00 */
[----:B------:R-:W2:Y:S04]  /*6ae10*/  LDL.LU R221, [R1+0x2004] ;  /* 0x0020040001dd7983 */ /* 0x000ea80000300800 */
[----:B------:R-:W2:Y:S04]  /*6ae20*/  LDL.LU R222, [R1+0x2008] ;  /* 0x0020080001de7983 */ /* 0x000ea80000300800 */
[----:B------:R-:W2:Y:S04]  /*6ae30*/  LDL.LU R223, [R1+0x200c] ;  /* 0x00200c0001df7983 */ /* 0x000ea80000300800 */
[----:B-1----:R-:W2:Y:S04]  /*6ae40*/  LDL.LU R224, [R1+0x1ff0] ;  /* 0x001ff00001e07983 */ /* 0x002ea80000300800 */
[----:B------:R-:W2:Y:S04]  /*6ae50*/  LDL.LU R225, [R1+0x1ff4] ;  /* 0x001ff40001e17983 */ /* 0x000ea80000300800 */
[----:B----4-:R-:W4:Y:S04]  /*6ae60*/  LDL.LU R226, [R1+0x1ff8] ;  /* 0x001ff80001e27983 */ /* 0x010f280000300800 */
[----:B------:R-:W4:Y:S04]  /*6ae70*/  LDL.LU R227, [R1+0x1ffc] ;  /* 0x001ffc0001e37983 */ /* 0x000f280000300800 */
[----:B------:R-:W4:Y:S04]  /*6ae80*/  LDL.LU R228, [R1+0x1fe0] ;  /* 0x001fe00001e47983 */ /* 0x000f280000300800 */
[----:B------:R-:W4:Y:S04]  /*6ae90*/  LDL.LU R229, [R1+0x1fe4] ;  /* 0x001fe40001e57983 */ /* 0x000f280000300800 */
[----:B------:R-:W4:Y:S04]  /*6aea0*/  LDL.LU R230, [R1+0x1fe8] ;  /* 0x001fe80001e67983 */ /* 0x000f280000300800 */
[----:B------:R-:W4:Y:S04]  /*6aeb0*/  LDL.LU R231, [R1+0x1fec] ;  /* 0x001fec0001e77983 */ /* 0x000f280000300800 */
[----:B------:R-:W4:Y:S01]  /*6aec0*/  LDL.LU R232, [R1+0x1fd0] ;  /* 0x001fd00001e87983 */ /* 0x000f220000300800 */
[----:B------:R-:W-:-:S03]  /*6aed0*/  IMAD.MOV.U32 R249, RZ, RZ, R162 ;  /* 0x000000fffff97224 */ /* 0x000fc600078e00a2 */
[----:B------:R-:W4:Y:S01]  /*6aee0*/  LDL.LU R233, [R1+0x1fd4] ;  /* 0x001fd40001e97983 */ /* 0x000f220000300800 */
[----:B------:R-:W-:-:S03]  /*6aef0*/  IMAD.MOV.U32 R250, RZ, RZ, R182 ;  /* 0x000000fffffa7224 */ /* 0x000fc600078e00b6 */
[----:B------:R-:W4:Y:S01]  /*6af00*/  LDL.LU R234, [R1+0x1fd8] ;  /* 0x001fd80001ea7983 */ /* 0x000f220000300800 */
[----:B------:R-:W-:-:S03]  /*6af10*/  IMAD.MOV.U32 R251, RZ, RZ, R183 ;  /* 0x000000fffffb7224 */ /* 0x000fc600078e00b7 */
[----:B------:R-:W4:Y:S04]  /*6af20*/  LDL.LU R235, [R1+0x1fdc] ;  /* 0x001fdc0001eb7983 */ /* 0x000f280000300800 */
[----:B------:R-:W2:Y:S04]  /*6af30*/  LDL.LU R163, [R1+0x7aa8] ;  /* 0x007aa80001a37983 */ /* 0x000ea80000300800 */
[----:B------:R-:W4:Y:S04]  /*6af40*/  LDL.LU R162, [R1+0x7aa4] ;  /* 0x007aa40001a27983 */ /* 0x000f280000300800 */
[----:B------:R-:W3:Y:S04]  /*6af50*/  LDL.LU R182, [R1+0x7aa0] ;  /* 0x007aa00001b67983 */ /* 0x000ee80000300800 */
[----:B------:R-:W3:Y:S04]  /*6af60*/  LDL.LU R183, [R1+0x7a9c] ;  /* 0x007a9c0001b77983 */ /* 0x000ee80000300800 */
[----:B------:R-:W-:Y:S04]  /*6af70*/  STL.64 [R1+0x77c8], R186 ;  /* 0x0077c8ba01007387 */ /* 0x000fe80000100a00 */
[----:B------:R1:W-:Y:S01]  /*6af80*/  STL.64 [R1+0x77c0], R184 ;  /* 0x0077c0b801007387 */ /* 0x0003e20000100a00 */
[----:B------:R-:W-:-:S02]  /*6af90*/  IMAD.MOV.U32 R244, RZ, RZ, R166 ;  /* 0x000000fffff47224 */ /* 0x000fc400078e00a6 */
[----:B------:R-:W-:Y:S02]  /*6afa0*/  IMAD.MOV.U32 R245, RZ, RZ, R167 ;  /* 0x000000fffff57224 */ /* 0x000fe400078e00a7 */
[----:B------:R-:W-:Y:S01]  /*6afb0*/  IMAD.MOV.U32 R246, RZ, RZ, R178 ;  /* 0x000000fffff67224 */ /* 0x000fe200078e00b2 */
[----:B-1----:R-:W2:Y:S04]  /*6afc0*/  LDL.LU R184, [R1+0x2010] ;  /* 0x0020100001b87983 */ /* 0x002ea80000300800 */
[----:B------:R-:W2:Y:S01]  /*6afd0*/  LDL.LU R185, [R1+0x2014] ;  /* 0x0020140001b97983 */ /* 0x000ea20000300800 */
[----:B------:R-:W-:Y:S01]  /*6afe0*/  IMAD.MOV.U32 R247, RZ, RZ, R179 ;  /* 0x000000fffff77224 */ /* 0x000fe200078e00b3 */
[----:B---3--:R-:W-:Y:S01]  /*6aff0*/  HMMA.1688.F32.TF32 R240, R236, R182, R240 ;  /* 0x000000b6ecf0723c */ /* 0x008fe200000810f0 */
[----:B----4-:R-:W-:-:S02]  /*6b000*/  IMAD.MOV.U32 R186, RZ, RZ, R162 ;  /* 0x000000ffffba7224 */ /* 0x010fc400078e00a2 */
[----:B------:R-:W3:Y:S01]  /*6b010*/  LDL.LU R162, [R1+0x7a98] ;  /* 0x007a980001a27983 */ /* 0x000ee20000300800 */
[----:B--2---:R-:W-:-:S03]  /*6b020*/  IMAD.MOV.U32 R187, RZ, RZ, R163 ;  /* 0x000000ffffbb7224 */ /* 0x004fc600078e00a3 */
[----:B------:R-:W3:Y:S04]  /*6b030*/  LDL.LU R163, [R1+0x7a94] ;  /* 0x007a940001a37983 */ /* 0x000ee80000300800 */
[----:B------:R-:W2:-:S12]  /*6b040*/  LDL.LU R166, [R1+0x7a90] ;  /* 0x007a900001a67983 */ /* 0x000e980000300800 */
[----:B------:R1:W-:Y:S04]  /*6b050*/  STL.64 [R1+0x2170], R240 ;  /* 0x002170f001007387 */ /* 0x0003e80000100a00 */
[----:B------:R4:W-:Y:S04]  /*6b060*/  STL.64 [R1+0x2178], R242 ;  /* 0x002178f201007387 */ /* 0x0009e80000100a00 */
[----:B------:R-:W2:Y:S04]  /*6b070*/  LDL.LU R167, [R1+0x7a8c] ;  /* 0x007a8c0001a77983 */ /* 0x000ea80000300800 */
[----:B------:R-:W3:Y:S01]  /*6b080*/  LDL.LU R178, [R1+0x7a88] ;  /* 0x007a880001b27983 */ /* 0x000ee20000300800 */
[----:B-1----:R-:W-:-:S03]  /*6b090*/  IMAD.MOV.U32 R240, RZ, RZ, R174 ;  /* 0x000000fffff07224 */ /* 0x002fc600078e00ae */
[----:B------:R-:W3:Y:S01]  /*6b0a0*/  LDL.LU R179, [R1+0x7a84] ;  /* 0x007a840001b37983 */ /* 0x000ee20000300800 */
[----:B------:R-:W-:-:S03]  /*6b0b0*/  IMAD.MOV.U32 R241, RZ, RZ, R175 ;  /* 0x000000fffff17224 */ /* 0x000fc600078e00af */
[----:B------:R-:W2:Y:S04]  /*6b0c0*/  LDL.LU R174, [R1+0x7a80] ;  /* 0x007a800001ae7983 */ /* 0x000ea80000300800 */
[----:B------:R-:W2:Y:S01]  /*6b0d0*/  LDL.LU R175, [R1+0x7a7c] ;  /* 0x007a7c0001af7983 */ /* 0x000ea20000300800 */
[----:B----4-:R-:W-:Y:S02]  /*6b0e0*/  IMAD.MOV.U32 R242, RZ, RZ, R170 ;  /* 0x000000fffff27224 */ /* 0x010fe400078e00aa */
[----:B------:R-:W-:Y:S01]  /*6b0f0*/  IMAD.MOV.U32 R243, RZ, RZ, R171 ;  /* 0x000000fffff37224 */ /* 0x000fe200078e00ab */
[----:B------:R-:W4:Y:S04]  /*6b100*/  LDL.LU R170, [R1+0x7a78] ;  /* 0x007a780001aa7983 */ /* 0x000f280000300800 */
[----:B------:R-:W4:Y:S04]  /*6b110*/  LDL.LU R171, [R1+0x7a74] ;  /* 0x007a740001ab7983 */ /* 0x000f280000300800 */
[----:B------:R-:W-:Y:S04]  /*6b120*/  STL.64 [R1+0x77b8], R182 ;  /* 0x0077b8b601007387 */ /* 0x000fe80000100a00 */
[----:B------:R3:W-:Y:S02]  /*6b130*/  STL.64 [R1+0x77b0], R180 ;  /* 0x0077b0b401007387 */ /* 0x0007e40000100a00 */
[C---:B---3--:R-:W-:Y:S06]  /*6b140*/  HMMA.1688.F32.TF32 R180, R236.reuse, R178, R184 ;  /* 0x000000b2ecb4723c */ /* 0x048fec00000810b8 */
[----:B------:R-:W-:Y:S04]  /*6b150*/  STL.64 [R1+0x77a8], R178 ;  /* 0x0077a8b201007387 */ /* 0x000fe80000100a00 */
[----:B------:R2:W-:Y:S02]  /*6b160*/  STL.64 [R1+0x77a0], R176 ;  /* 0x0077a0b001007387 */ /* 0x0005e40000100a00 */
[C---:B--2---:R-:W-:Y:S11]  /*6b170*/  HMMA.1688.F32.TF32 R176, R236.reuse, R174, R220 ;  /* 0x000000aeecb0723c */ /* 0x044ff600000810dc */
[----:B------:R-:W-:Y:S04]  /*6b180*/  STL.64 [R1+0x2160], R180 ;  /* 0x002160b401007387 */ /* 0x000fe80000100a00 */
[----:B------:R-:W-:Y:S04]  /*6b190*/  STL.64 [R1+0x2168], R182 ;  /* 0x002168b601007387 */ /* 0x000fe80000100a00 */
[----:B------:R-:W-:Y:S04]  /*6b1a0*/  STL.64 [R1+0x7798], R174 ;  /* 0x007798ae01007387 */ /* 0x000fe80000100a00 */
[----:B------:R4:W-:Y:S04]  /*6b1b0*/  STL.64 [R1+0x7790], R172 ;  /* 0x007790ac01007387 */ /* 0x0009e80000100a00 */
[----:B------:R-:W-:Y:S04]  /*6b1c0*/  STL.64 [R1+0x2150], R176 ;  /* 0x002150b001007387 */ /* 0x000fe80000100a00 */
[----:B------:R-:W-:Y:S01]  /*6b1d0*/  STL.64 [R1+0x2158], R178 ;  /* 0x002158b201007387 */ /* 0x000fe20000100a00 */
[C---:B----4-:R-:W-:Y:S06]  /*6b1e0*/  HMMA.1688.F32.TF32 R172, R236.reuse, R170, R224 ;  /* 0x000000aaecac723c */ /* 0x050fec00000810e0 */
[----:B------:R-:W-:Y:S04]  /*6b1f0*/  STL.64 [R1+0x7788], R170 ;  /* 0x007788aa01007387 */ /* 0x000fe80000100a00 */
[----:B------:R1:W-:Y:S02]  /*6b200*/  STL.64 [R1+0x7780], R168 ;  /* 0x007780a801007387 */ /* 0x0003e40000100a00 */
[----:B-1----:R-:W-:Y:S11]  /*6b210*/  HMMA.1688.F32.TF32 R168, R236, R166, R228 ;  /* 0x000000a6eca8723c */ /* 0x002ff600000810e4 */
[----:B------:R-:W-:Y:S01]  /*6b220*/  STL.64 [R1+0x2140], R172 ;  /* 0x002140ac01007387 */ /* 0x000fe20000100a00 */
[----:B------:R-:W-:-:S03]  /*6b230*/  IMAD.MOV.U32 R228, RZ, RZ, R158 ;  /* 0x000000ffffe47224 */ /* 0x000fc600078e009e */
[----:B------:R-:W-:Y:S01]  /*6b240*/  STL.64 [R1+0x2148], R174 ;  /* 0x002148ae01007387 */ /* 0x000fe20000100a00 */
[----:B------:R-:W-:-:S03]  /*6b250*/  IMAD.MOV.U32 R229, RZ, RZ, R159 ;  /* 0x000000ffffe57224 */ /* 0x000fc600078e009f */
[----:B------:R-:W2:Y:S04]  /*6b260*/  LDL.LU R158, [R1+0x7a70] ;  /* 0x007a7000019e7983 */ /* 0x000ea80000300800 */
[----:B------:R-:W-:Y:S04]  /*6b270*/  STL.64 [R1+0x2130], R168 ;  /* 0x002130a801007387 */ /* 0x000fe80000100a00 */
[----:B------:R-:W-:Y:S04]  /*6b280*/  STL.64 [R1+0x2138], R170 ;  /* 0x002138aa01007387 */ /* 0x000fe80000100a00 */
[----:B------:R-:W2:Y:S01]  /*6b290*/  LDL.LU R159, [R1+0x7a6c] ;  /* 0x007a6c00019f7983 */ /* 0x000ea20000300800 */
[----:B------:R-:W-:-:S02]  /*6b2a0*/  IMAD.MOV.U32 R230, RZ, RZ, R154 ;  /* 0x000000ffffe67224 */ /* 0x000fc400078e009a */
[----:B------:R-:W-:Y:S01]  /*6b2b0*/  IMAD.MOV.U32 R231, RZ, RZ, R155 ;  /* 0x000000ffffe77224 */ /* 0x000fe200078e009b */
[----:B------:R-:W3:Y:S04]  /*6b2c0*/  LDL.LU R154, [R1+0x7a68] ;  /* 0x007a6800019a7983 */ /* 0x000ee80000300800 */
[----:B------:R-:W3:Y:S04]  /*6b2d0*/  LDL.LU R155, [R1+0x7a64] ;  /* 0x007a6400019b7983 */ /* 0x000ee80000300800 */
[----:B------:R-:W-:Y:S04]  /*6b2e0*/  STL.64 [R1+0x7778], R166 ;  /* 0x007778a601007387 */ /* 0x000fe80000100a00 */
[----:B------:R1:W-:Y:S04]  /*6b2f0*/  STL.64 [R1+0x7770], R164 ;  /* 0x007770a401007387 */ /* 0x0003e80000100a00 */
[----:B------:R-:W-:Y:S04]  /*6b300*/  STL.64 [R1+0x7768], R162 ;  /* 0x007768a201007387 */ /* 0x000fe80000100a00 */
[----:B------:R2:W-:Y:S01]  /*6b310*/  STL.64 [R1+0x7760], R160 ;  /* 0x007760a001007387 */ /* 0x0005e20000100a00 */
[----:B-1----:R-:W-:-:S15]  /*6b320*/  HMMA.1688.F32.TF32 R164, R236, R162, R232 ;  /* 0x000000a2eca4723c */ /* 0x002fde00000810e8 */
[----:B------:R-:W-:-:S08]  /*6b330*/  NOP ;  /* 0x0000000000007918 */ /* 0x000fd00000000000 */
[----:B------:R-:W-:Y:S04]  /*6b340*/  STL.64 [R1+0x2120], R164 ;  /* 0x002120a401007387 */ /* 0x000fe80000100a00 */
[----:B------:R-:W-:Y:S01]  /*6b350*/  STL.64 [R1+0x2128], R166 ;  /* 0x002128a601007387 */ /* 0x000fe20000100a00 */
[----:B--2---:R-:W-:Y:S07]  /*6b360*/  HMMA.1688.F32.TF32 R160, R236, R158, R248 ;  /* 0x0000009eeca0723c */ /* 0x004fee00000810f8 */
[----:B------:R-:W-:-:S02]  /*6b370*/  IMAD.MOV.U32 R248, RZ, RZ, R150 ;  /* 0x000000fffff87224 */ /* 0x000fc400078e0096 */
[----:B------:R-:W2:Y:S01]  /*6b380*/  LDL.LU R150, [R1+0x7a60] ;  /* 0x007a600001967983 */ /* 0x000ea20000300800 */
[----:B------:R-:W-:-:S13]  /*6b390*/  IMAD.MOV.U32 R249, RZ, RZ, R151 ;  /* 0x000000fffff97224 */ /* 0x000fda00078e0097 */
[----:B------:R-:W-:Y:S04]  /*6b3a0*/  STL.64 [R1+0x2110], R160 ;  /* 0x002110a001007387 */ /* 0x000fe80000100a00 */
[----:B------:R-:W-:Y:S04]  /*6b3b0*/  STL.64 [R1+0x2118], R162 ;  /* 0x002118a201007387 */ /* 0x000fe80000100a00 */
[----:B------:R-:W2:Y:S04]  /*6b3c0*/  LDL.LU R151, [R1+0x7a5c] ;  /* 0x007a5c0001977983 */ /* 0x000ea80000300800 */
[----:B------:R-:W4:Y:S04]  /*6b3d0*/  LDL.LU R250, [R1+0x1f08] ;  /* 0x001f080001fa7983 */ /* 0x000f280000300800 */
[----:B------:R-:W4:Y:S04]  /*6b3e0*/  LDL.LU R251, [R1+0x1f0c] ;  /* 0x001f0c0001fb7983 */ /* 0x000f280000300800 */
[----:B------:R-:W-:Y:S04]  /*6b3f0*/  STL.64 [R1+0x7758], R158 ;  /* 0x0077589e01007387 */ /* 0x000fe80000100a00 */
[----:B------:R3:W-:Y:S02]  /*6b400*/  STL.64 [R1+0x7750], R156 ;  /* 0x0077509c01007387 */ /* 0x0007e40000100a00 */
[----:B---3--:R-:W-:Y:S06]  /*6b410*/  HMMA.1688.F32.TF32 R156, R236, R154, R244 ;  /* 0x0000009aec9c723c */ /* 0x008fec00000810f4 */
[----:B------:R-:W-:Y:S04]  /*6b420*/  STL.64 [R1+0x7748], R154 ;  /* 0x0077489a01007387 */ /* 0x000fe80000100a00 */
[----:B------:R-:W-:-:S13]  /*6b430*/  STL.64 [R1+0x7740], R152 ;  /* 0x0077409801007387 */ /* 0x000fda0000100a00 */
[----:B------:R-:W-:Y:S04]  /*6b440*/  STL.64 [R1+0x2100], R156 ;  /* 0x0021009c01007387 */ /* 0x000fe80000100a00 */
[----:B------:R2:W-:Y:S01]  /*6b450*/  STL.64 [R1+0x2108], R158 ;  /* 0x0021089e01007387 */ /* 0x0005e20000100a00 */
[----:B------:R-:W-:Y:S02]  /*6b460*/  IMAD.MOV.U32 R246, RZ, RZ, R146 ;  /* 0x000000fffff67224 */ /* 0x000fe400078e0092 */
[----:B------:R-:W-:Y:S02]  /*6b470*/  IMAD.MOV.U32 R247, RZ, RZ, R147 ;  /* 0x000000fffff77224 */ /* 0x000fe400078e0093 */
[----:B------:R-:W-:Y:S02]  /*6b480*/  IMAD.MOV.U32 R232, RZ, RZ, R130 ;  /* 0x000000ffffe87224 */ /* 0x000fe400078e0082 */
[----:B------:R-:W-:-:S02]  /*6b490*/  IMAD.MOV.U32 R233, RZ, RZ, R138 ;  /* 0x000000ffffe97224 */ /* 0x000fc400078e008a */
[----:B------:R-:W-:Y:S02]  /*6b4a0*/  IMAD.MOV.U32 R234, RZ, RZ, R142 ;  /* 0x000000ffffea7224 */ /* 0x000fe400078e008e */
[----:B------:R-:W-:Y:S01]  /*6b4b0*/  IMAD.MOV.U32 R235, RZ, RZ, R143 ;  /* 0x000000ffffeb7224 */ /* 0x000fe200078e008f */
[----:B--2---:R-:W-:-:S15]  /*6b4c0*/  HMMA.1688.F32.TF32 R156, R236, R150, R240 ;  /* 0x00000096ec9c723c */ /* 0x004fde00000810f0 */
[----:B------:R-:W-:-:S08]  /*6b4d0*/  NOP ;  /* 0x0000000000007918 */ /* 0x000fd00000000000 */
[----:B------:R-:W-:Y:S04]  /*6b4e0*/  STL.64 [R1+0x20f8], R158 ;  /* 0x0020f89e01007387 */ /* 0x000fe80000100a00 */
[----:B------:R-:W2:Y:S04]  /*6b4f0*/  LDL.LU R240, [R1+0x1ef0] ;  /* 0x001ef00001f07983 */ /* 0x000ea80000300800 */
[----:B------:R-:W2:Y:S04]  /*6b500*/  LDL.LU R241, [R1+0x1ef4] ;  /* 0x001ef40001f17983 */ /* 0x000ea80000300800 */
[----:B------:R-:W2:Y:S04]  /*6b510*/  LDL.LU R242, [R1+0x1ef8] ;  /* 0x001ef80001f27983 */ /* 0x000ea80000300800 */
[----:B------:R-:W2:Y:S04]  /*6b520*/  LDL.LU R243, [R1+0x1efc] ;  /* 0x001efc0001f37983 */ /* 0x000ea80000300800 */
[----:B------:R-:W3:Y:S04]  /*6b530*/  LDL.LU R244, [R1+0x1ed0] ;  /* 0x001ed00001f47983 */ /* 0x000ee80000300800 */
[----:B------:R-:W3:Y:S04]  /*6b540*/  LDL.LU R245, [R1+0x1ed4] ;  /* 0x001ed40001f57983 */ /* 0x000ee80000300800 */
[----:B------:R-:W4:Y:S04]  /*6b550*/  LDL.LU R146, [R1+0x7a58] ;  /* 0x007a580001927983 */ /* 0x000f280000300800 */
[----:B------:R-:W4:Y:S04]  /*6b560*/  LDL.LU R147, [R1+0x7a54] ;  /* 0x007a540001937983 */ /* 0x000f280000300800 */
[----:B------:R-:W3:Y:S04]  /*6b570*/  LDL.LU R130, [R1+0x7a50] ;  /* 0x007a500001827983 */ /* 0x000ee80000300800 */
[----:B------:R-:W2:Y:S04]  /*6b580*/  LDL.LU R138, [R1+0x7a4c] ;  /* 0x007a4c00018a7983 */ /* 0x000ea80000300800 */
[----:B------:R-:W3:Y:S04]  /*6b590*/  LDL.LU R142, [R1+0x7a48] ;  /* 0x007a4800018e7983 */ /* 0x000ee80000300800 */
[----:B------:R-:W3:Y:S04]  /*6b5a0*/  LDL.LU R143, [R1+0x7a44] ;  /* 0x007a4400018f7983 */ /* 0x000ee80000300800 */
[----:B------:R-:W-:Y:S04]  /*6b5b0*/  STL.64 [R1+0x7738], R150 ;  /* 0x0077389601007387 */ /* 0x000fe80000100a00 */
[----:B------:R3:W-:Y:S01]  /*6b5c0*/  STL.64 [R1+0x7730], R148 ;  /* 0x0077309401007387 */ /* 0x0007e20000100a00 */
[C---:B----4-:R-:W-:Y:S06]  /*6b5d0*/  HMMA.1688.F32.TF32 R152, R236.reuse, R146, R228 ;  /* 0x00000092ec98723c */ /* 0x050fec00000810e4 */
[----:B---3--:R-:W-:-:S15]  /*6b5e0*/  HMMA.1688.F32.TF32 R148, R236, R142, R248 ;  /* 0x0000008eec94723c */ /* 0x008fde00000810f8 */
[----:B------:R-:W-:-:S03]  /*6b5f0*/  NOP ;  /* 0x0000000000007918 */ /* 0x000fc60000000000 */
[----:B------:R-:W-:Y:S01]  /*6b600*/  IMAD.MOV.U32 R93, RZ, RZ, R153 ;  /* 0x000000ffff5d7224 */ /* 0x000fe200078e0099 */
[----:B------:R-:W-:Y:S01]  /*6b610*/  STL.64 [R1+0x20e8], R154 ;  /* 0x0020e89a01007387 */ /* 0x000fe20000100a00 */
[----:B------:R-:W-:-:S03]  /*6b620*/  IMAD.MOV.U32 R92, RZ, RZ, R152 ;  /* 0x000000ffff5c7224 */ /* 0x000fc600078e0098 */
[----:B------:R-:W-:Y:S01]  /*6b630*/  STL.64 [R1+0x7728], R146 ;  /* 0x0077289201007387 */ /* 0x000fe20000100a00 */
[----:B------:R-:W-:-:S03]  /*6b640*/  IMAD.MOV.U32 R248, RZ, RZ, R139 ;  /* 0x000000fffff87224 */ /* 0x000fc600078e008b */
[----:B------:R-:W-:Y:S04]  /*6b650*/  STL [R1+0x7720], R145 ;  /* 0x0077209101007387 */ /* 0x000fe80000100800 */
[----:B------:R-:W-:Y:S04]  /*6b660*/  STL [R1+0x6e68], R93 ;  /* 0x006e685d01007387 */ /* 0x000fe80000100800 */
[----:B------:R-:W-:Y:S04]  /*6b670*/  STL [R1+0x6e64], R92 ;  /* 0x006e645c01007387 */ /* 0x000fe80000100800 */
[----:B------:R2:W-:Y:S04]  /*6b680*/  STL.64 [R1+0x20d8], R150 ;  /* 0x0020d89601007387 */ /* 0x0005e80000100a00 */
[----:B------:R-:W2:Y:S01]  /*6b690*/  LDL.LU R139, [R1+0x7a40] ;  /* 0x007a4000018b7983 */ /* 0x000ea20000300800 */
[----:B------:R-:W-:-:S02]  /*6b6a0*/  IMAD.MOV.U32 R249, RZ, RZ, R131 ;  /* 0x000000fffff97224 */ /* 0x000fc400078e0083 */
[----:B------:R-:W-:Y:S01]  /*6b6b0*/  IMAD.MOV.U32 R250, RZ, RZ, R134 ;  /* 0x000000fffffa7224 */ /* 0x000fe200078e0086 */
[----:B------:R-:W3:Y:S01]  /*6b6c0*/  LDL.LU R131, [R1+0x7a3c] ;  /* 0x007a3c0001837983 */ /* 0x000ee20000300800 */
[----:B------:R-:W-:-:S03]  /*6b6d0*/  IMAD.MOV.U32 R251, RZ, RZ, R135 ;  /* 0x000000fffffb7224 */ /* 0x000fc600078e0087 */
[----:B------:R-:W4:Y:S04]  /*6b6e0*/  LDL.LU R134, [R1+0x7a38] ;  /* 0x007a380001867983 */ /* 0x000f280000300800 */
[----:B------:R-:W4:Y:S01]  /*6b6f0*/  LDL.LU R135, [R1+0x7a34] ;  /* 0x007a340001877983 */ /* 0x000f220000300800 */
[----:B------:R-:W-:Y:S02]  /*6b700*/  IMAD.MOV.U32 R96, RZ, RZ, R148 ;  /* 0x000000ffff607224 */ /* 0x000fe400078e0094 */
[----:B------:R-:W-:Y:S02]  /*6b710*/  IMAD.MOV.U32 R97, RZ, RZ, R149 ;  /* 0x000000ffff617224 */ /* 0x000fe400078e0095 */
[----:B------:R-:W-:Y:S02]  /*6b720*/  IMAD.MOV.U32 R141, RZ, RZ, R120 ;  /* 0x000000ffff8d7224 */ /* 0x000fe400078e0078 */
[----:B------:R-:W-:Y:S01]  /*6b730*/  IMAD.MOV.U32 R140, RZ, RZ, R121 ;  /* 0x000000ffff8c7224 */ /* 0x000fe200078e0079 */
[----:B------:R-:W-:Y:S04]  /*6b740*/  STL.64 [R1+0x7718], R142 ;  /* 0x0077188e01007387 */ /* 0x000fe80000100a00 */
[----:B------:R4:W-:Y:S04]  /*6b750*/  STL.64 [R1+0x7710], R140 ;  /* 0x0077108c01007387 */ /* 0x0009e80000100a00 */
[----:B------:R-:W-:Y:S04]  /*6b760*/  STL [R1+0x6e60], R97 ;  /* 0x006e606101007387 */ /* 0x000fe80000100800 */
[----:B------:R-:W-:Y:S01]  /*6b770*/  STL [R1+0x6e5c], R96 ;  /* 0x006e5c6001007387 */ /* 0x000fe20000100800 */
[----:B------:R-:W-:-:S02]  /*6b780*/  IMAD.MOV.U32 R186, RZ, RZ, R126 ;  /* 0x000000ffffba7224 */ /* 0x000fc400078e007e */
[----:B------:R-:W-:Y:S01]  /*6b790*/  IMAD.MOV.U32 R187, RZ, RZ, R127 ;  /* 0x000000ffffbb7224 */ /* 0x000fe200078e007f */
[C---:B--2---:R-:W-:Y:S06]  /*6b7a0*/  HMMA.1688.F32.TF32 R148, R236.reuse, R138, R240 ;  /* 0x0000008aec94723c */ /* 0x044fec00000810f0 */
[----:B----4-:R-:W-:-:S15]  /*6b7b0*/  HMMA.1688.F32.TF32 R140, R236, R134, R232 ;  /* 0x00000086ec8c723c */ /* 0x010fde00000810e8 */
[----:B------:R-:W-:-:S02]  /*6b7c0*/  NOP ;  /* 0x0000000000007918 */ /* 0x000fc40000000000 */
[----:B------:R-:W-:Y:S04]  /*6b7d0*/  STL.64 [R1+0x20c8], R150 ;  /* 0x0020c89601007387 */ /* 0x000fe80000100a00 */
[----:B------:R-:W-:Y:S04]  /*6b7e0*/  STL.64 [R1+0x7708], R138 ;  /* 0x0077088a01007387 */ /* 0x000fe80000100a00 */
[----:B------:R3:W-:Y:S02]  /*6b7f0*/  STL.64 [R1+0x7700], R136 ;  /* 0x0077008801007387 */ /* 0x0007e40000100a00 */
[----:B---3--:R-:W-:Y:S02]  /*6b800*/  HMMA.1688.F32.TF32 R136, R236, R130, R244 ;  /* 0x00000082ec88723c */ /* 0x008fe400000810f4 */
[----:B------:R-:W-:-:S15]  /*6b810*/  STL.64 [R1+0x20b8], R142 ;  /* 0x0020b88e01007387 */ /* 0x000fde0000100a00 */
[----:B------:R-:W-:-:S06]  /*6b820*/  NOP ;  /* 0x0000000000007918 */ /* 0x000fcc0000000000 */
[----:B------:R1:W-:Y:S04]  /*6b830*/  STL.64 [R1+0x20a8], R138 ;  /* 0x0020a88a01007387 */ /* 0x0003e80000100a00 */
[----:B------:R-:W2:Y:S04]  /*6b840*/  LDL.LU R184, [R1+0x1eb0] ;  /* 0x001eb00001b87983 */ /* 0x000ea80000300800 */
[----:B------:R-:W2:Y:S04]  /*6b850*/  LDL.LU R185, [R1+0x1eb4] ;  /* 0x001eb40001b97983 */ /* 0x000ea80000300800 */
[----:B------:R-:W1:Y:S04]  /*6b860*/  LDL.LU R126, [R1+0x7a30] ;  /* 0x007a3000017e7983 */ /* 0x000e680000300800 */
[----:B------:R-:W1:Y:S04]  /*6b870*/  LDL.LU R127, [R1+0x7a2c] ;  /* 0x007a2c00017f7983 */ /* 0x000e680000300800 */
[----:B------:R-:W3:Y:S04]  /*6b880*/  LDL.LU R220, [R1+0x1ea0] ;  /* 0x001ea00001dc7983 */ /* 0x000ee80000300800 */
[----:B------:R-:W3:Y:S04]  /*6b890*/  LDL.LU R221, [R1+0x1ea4] ;  /* 0x001ea40001dd7983 */ /* 0x000ee80000300800 */
[----:B------:R-:W3:Y:S04]  /*6b8a0*/  LDL.LU R222, [R1+0x1ea8] ;  /* 0x001ea80001de7983 */ /* 0x000ee80000300800 */
[----:B------:R-:W3:Y:S04]  /*6b8b0*/  LDL.LU R223, [R1+0x1eac] ;  /* 0x001eac0001df7983 */ /* 0x000ee80000300800 */
[----:B------:R-:W-:Y:S04]  /*6b8c0*/  STL.64 [R1+0x76f8], R130 ;  /* 0x0076f88201007387 */ /* 0x000fe80000100a00 */
[----:B------:R2:W-:Y:S04]  /*6b8d0*/  STL.64 [R1+0x76f0], R128 ;  /* 0x0076f08001007387 */ /* 0x0005e80000100a00 */
        /* <DEDUP_REMOVED lines=21> */
[----:B------:R-:W4:Y:S04]  /*6ba30*/  LDL.LU R107, [R1+0x7a14] ;  /* 0x007a1400016b7983 */ /* 0x000f280000300800 */
[----:B------:R-:W4:Y:S04]  /*6ba40*/  LDL.LU R110, [R1+0x7a10] ;  /* 0x007a1000016e7983 */ /* 0x000f280000300800 */
[----:B------:R-:W4:Y:S04]  /*6ba50*/  LDL.LU R111, [R1+0x7a0c] ;  /* 0x007a0c00016f7983 */ /* 0x000f280000300800 */
[----:B------:R-:W2:Y:S04]  /*6ba60*/  LDL.LU R122, [R1+0x7a08] ;  /* 0x007a0800017a7983 */ /* 0x000ea80000300800 */
[----:B------:R-:W2:Y:S01]  /*6ba70*/  LDL.LU R123, [R1+0x7a04] ;  /* 0x007a0400017b7983 */ /* 0x000ea20000300800 */
[----:B------:R-:W-:-:S02]  /*6ba80*/  IMAD.MOV.U32 R108, RZ, RZ, R136 ;  /* 0x000000ffff6c7224 */ /* 0x000fc400078e0088 */
[----:B------:R-:W-:Y:S02]  /*6ba90*/  IMAD.MOV.U32 R109, RZ, RZ, R137 ;  /* 0x000000ffff6d7224 */ /* 0x000fe400078e0089 */
[----:B-1----:R-:W-:Y:S07]  /*6baa0*/  HMMA.1688.F32.TF32 R136, R236, R126, R248 ;  /* 0x0000007eec88723c */ /* 0x002fee00000810f8 */
[----:B------:R-:W-:Y:S02]  /*6bab0*/  IMAD.MOV.U32 R248, RZ, RZ, R118 ;  /* 0x000000fffff87224 */ /* 0x000fe400078e0076 */
[----:B------:R-:W3:Y:S01]  /*6bac0*/  LDL.LU R118, [R1+0x7a00] ;  /* 0x007a000001767983 */ /* 0x000ee20000300800 */
[----:B------:R-:W-:-:S03]  /*6bad0*/  IMAD.MOV.U32 R249, RZ, RZ, R119 ;  /* 0x000000fffff97224 */ /* 0x000fc600078e0077 */
[----:B------:R-:W3:Y:S01]  /*6bae0*/  LDL.LU R119, [R1+0x79fc] ;  /* 0x0079fc0001777983 */ /* 0x000ee20000300800 */
[----:B------:R-:W-:Y:S02]  /*6baf0*/  IMAD.MOV.U32 R250, RZ, RZ, R114 ;  /* 0x000000fffffa7224 */ /* 0x000fe400078e0072 */
[----:B------:R-:W-:Y:S01]  /*6bb00*/  IMAD.MOV.U32 R251, RZ, RZ, R115 ;  /* 0x000000fffffb7224 */ /* 0x000fe200078e0073 */
[----:B------:R-:W4:Y:S04]  /*6bb10*/  LDL.LU R114, [R1+0x79f8] ;  /* 0x0079f80001727983 */ /* 0x000f280000300800 */
[----:B------:R-:W4:Y:S01]  /*6bb20*/  LDL.LU R115, [R1+0x79f4] ;  /* 0x0079f40001737983 */ /* 0x000f220000300800 */
[C---:B------:R-:W-:Y:S02]  /*6bb30*/  LOP3.LUT R124, R252.reuse, 0x40, RZ, 0x3c, !PT ;  /* 0x00000040fc7c7812 */ /* 0x040fe400078e3cff */
[----:B------:R-:W-:Y:S01]  /*6bb40*/  LOP3.LUT R125, R252, 0x60, RZ, 0x3c, !PT ;  /* 0x00000060fc7d7812 */ /* 0x000fe200078e3cff */
[----:B------:R-:W-:Y:S04]  /*6bb50*/  STL.64 [R1+0x76e8], R126 ;  /* 0x0076e87e01007387 */ /* 0x000fe80000100a00 */
[----:B------:R-:W-:Y:S04]  /*6bb60*/  STL.64 [R1+0x76e0], R124 ;  /* 0x0076e07c01007387 */ /* 0x000fe80000100a00 */
[----:B------:R-:W-:Y:S04]  /*6bb70*/  LDS R240, [R124+UR7+0x21000] ;  /* 0x021000077cf07984 */ /* 0x000fe80008000800 */
[----:B------:R-:W-:Y:S04]  /*6bb80*/  LDS R242, [R124+UR7+0x21800] ;  /* 0x021800077cf27984 */ /* 0x000fe80008000800 */
[----:B------:R-:W-:Y:S04]  /*6bb90*/  LDS R241, [R125+UR7+0x21000] ;  /* 0x021000077df17984 */ /* 0x000fe80008000800 */
[----:B------:R1:W4:Y:S01]  /*6bba0*/  LDS R243, [R125+UR7+0x21800] ;  /* 0x021800077df37984 */ /* 0x0003220008000800 */
[----:B--2---:R-:W-:-:S15]  /*6bbb0*/  HMMA.1688.F32.TF32 R128, R236, R122, R184 ;  /* 0x0000007aec80723c */ /* 0x004fde00000810b8 */
[----:B------:R-:W-:-:S09]  /*6bbc0*/  NOP ;  /* 0x0000000000007918 */ /* 0x000fd20000000000 */
[----:B------:R-:W-:Y:S02]  /*6bbd0*/  IMAD.MOV.U32 R116, RZ, RZ, R128 ;  /* 0x000000ffff747224 */ /* 0x000fe400078e0080 */
[----:B------:R-:W-:Y:S02]  /*6bbe0*/  IMAD.MOV.U32 R117, RZ, RZ, R129 ;  /* 0x000000ffff757224 */ /* 0x000fe400078e0081 */
[----:B------:R-:W-:Y:S02]  /*6bbf0*/  IMAD.MOV.U32 R184, RZ, RZ, R35 ;  /* 0x000000ffffb87224 */ /* 0x000fe400078e0023 */
[----:B------:R-:W-:Y:S02]  /*6bc00*/  IMAD.MOV.U32 R185, RZ, RZ, R34 ;  /* 0x000000ffffb97224 */ /* 0x000fe400078e0022 */
[----:B------:R-:W-:Y:S02]  /*6bc10*/  IMAD.MOV.U32 R186, RZ, RZ, R11 ;  /* 0x000000ffffba7224 */ /* 0x000fe400078e000b */
[----:B------:R-:W-:Y:S01]  /*6bc20*/  IMAD.MOV.U32 R187, RZ, RZ, R10 ;  /* 0x000000ffffbb7224 */ /* 0x000fe200078e000a */
[----:B---3--:R-:W-:Y:S01]  /*6bc30*/  STL.64 [R1+0x76d8], R118 ;  /* 0x0076d87601007387 */ /* 0x008fe20000100a00 */
[C---:B-1----:R-:W-:Y:S03]  /*6bc40*/  HMMA.1688.F32.TF32 R124, R236.reuse, R118, R220 ;  /* 0x00000076ec7c723c */ /* 0x042fe600000810dc */
[----:B------:R4:W-:Y:S03]  /*6bc50*/  STL.64 [R1+0x76d0], R116 ;  /* 0x0076d07401007387 */ /* 0x0009e60000100a00 */
[----:B----4-:R-:W-:-:S15]  /*6bc60*/  HMMA.1688.F32.TF32 R116, R236, R110, R228 ;  /* 0x0000006eec74723c */ /* 0x010fde00000810e4 */
[----:B------:R-:W-:-:S09]  /*6bc70*/  NOP ;  /* 0x0000000000007918 */ /* 0x000fd20000000000 */
[----:B------:R-:W-:Y:S02]  /*6bc80*/  IMAD.MOV.U32 R21, RZ, RZ, R116 ;  /* 0x000000ffff157224 */ /* 0x000fe400078e0074 */
[----:B------:R-:W-:Y:S02]  /*6bc90*/  IMAD.MOV.U32 R20, RZ, RZ, R117 ;  /* 0x000000ffff147224 */ /* 0x000fe400078e0075 */
[----:B------:R-:W-:Y:S02]  /*6bca0*/  IMAD.MOV.U32 R17, RZ, RZ, R118 ;  /* 0x000000ffff117224 */ /* 0x000fe400078e0076 */
[----:B------:R-:W-:Y:S02]  /*6bcb0*/  IMAD.MOV.U32 R16, RZ, RZ, R119 ;  /* 0x000000ffff107224 */ /* 0x000fe400078e0077 */
[----:B------:R-:W-:Y:S01]  /*6bcc0*/  HMMA.1688.F32.TF32 R116, R236, R106, R232 ;  /* 0x0000006aec74723c */ /* 0x000fe200000810e8 */
[----:B------:R-:W-:Y:S02]  /*6bcd0*/  IMAD.MOV.U32 R120, RZ, RZ, R124 ;  /* 0x000000ffff787224 */ /* 0x000fe400078e007c */
[----:B------:R-:W-:-:S02]  /*6bce0*/  IMAD.MOV.U32 R121, RZ, RZ, R125 ;  /* 0x000000ffff797224 */ /* 0x000fc400078e007d */
[----:B------:R-:W-:Y:S02]  /*6bcf0*/  IMAD.MOV.U32 R93, RZ, RZ, R126 ;  /* 0x000000ffff5d7224 */ /* 0x000fe400078e007e */
[----:B------:R-:W-:Y:S02]  /*6bd00*/  IMAD.MOV.U32 R232, RZ, RZ, R43 ;  /* 0x000000ffffe87224 */ /* 0x000fe400078e002b */
[----:B------:R-:W-:Y:S02]  /*6bd10*/  IMAD.MOV.U32 R233, RZ, RZ, R42 ;  /* 0x000000ffffe97224 */ /* 0x000fe400078e002a */
[----:B------:R-:W-:Y:S02]  /*6bd20*/  IMAD.MOV.U32 R92, RZ, RZ, R127 ;  /* 0x000000ffff5c7224 */ /* 0x000fe400078e007f */
[----:B------:R-:W-:Y:S01]  /*6bd30*/  IMAD.MOV.U32 R234, RZ, RZ, R55 ;  /* 0x000000ffffea7224 */ /* 0x000fe200078e0037 */
[----:B------:R-:W-:Y:S01]  /*6bd40*/  HMMA.1688.F32.TF32 R124, R236, R114, R224 ;  /* 0x00000072ec7c723c */ /* 0x000fe200000810e0 */
[----:B------:R-:W-:-:S09]  /*6bd50*/  IMAD.MOV.U32 R235, RZ, RZ, R54 ;  /* 0x000000ffffeb7224 */ /* 0x000fd200078e0036 */
[----:B------:R-:W-:Y:S02]  /*6bd60*/  IMAD.MOV.U32 R29, RZ, RZ, R116 ;  /* 0x000000ffff1d7224 */ /* 0x000fe400078e0074 */
[----:B------:R-:W-:Y:S02]  /*6bd70*/  IMAD.MOV.U32 R28, RZ, RZ, R117 ;  /* 0x000000ffff1c7224 */ /* 0x000fe400078e0075 */
[----:B------:R-:W-:Y:S02]  /*6bd80*/  IMAD.MOV.U32 R25, RZ, RZ, R118 ;  /* 0x000000ffff197224 */ /* 0x000fe400078e0076 */
[----:B------:R-:W-:Y:S02]  /*6bd90*/  IMAD.MOV.U32 R24, RZ, RZ, R119 ;  /* 0x000000ffff187224 */ /* 0x000fe400078e0077 */
[----:B------:R-:W-:Y:S07]  /*6bda0*/  HMMA.1688.F32.TF32 R116, R236, R102, R244 ;  /* 0x00000066ec74723c */ /* 0x000fee00000810f4 */
[----:B------:R-:W-:-:S02]  /*6bdb0*/  IMAD.MOV.U32 R244, RZ, RZ, R79 ;  /* 0x000000fffff47224 */ /* 0x000fc400078e004f */
[----:B------:R-:W2:Y:S01]  /*6bdc0*/  LDL.LU R79, [R1+0x79f0] ;  /* 0x0079f000014f7983 */ /* 0x000ea20000300800 */
[----:B------:R-:W-:Y:S02]  /*6bdd0*/  IMAD.MOV.U32 R245, RZ, RZ, R78 ;  /* 0x000000fffff57224 */ /* 0x000fe400078e004e */
[----:B------:R-:W-:Y:S01]  /*6bde0*/  IMAD.MOV.U32 R246, RZ, RZ, R75 ;  /* 0x000000fffff67224 */ /* 0x000fe200078e004b */
[----:B------:R-:W3:Y:S01]  /*6bdf0*/  LDL.LU R78, [R1+0x79ec] ;  /* 0x0079ec00014e7983 */ /* 0x000ee20000300800 */
[----:B------:R-:W-:-:S03]  /*6be00*/  IMAD.MOV.U32 R247, RZ, RZ, R74 ;  /* 0x000000fffff77224 */ /* 0x000fc600078e004a */
[----:B------:R-:W4:Y:S04]  /*6be10*/  LDL.LU R75, [R1+0x79e8] ;  /* 0x0079e800014b7983 */ /* 0x000f280000300800 */
[----:B------:R-:W3:Y:S01]  /*6be20*/  LDL.LU R74, [R1+0x79e4] ;  /* 0x0079e400014a7983 */ /* 0x000ee20000300800 */
[----:B------:R-:W-:-:S03]  /*6be30*/  IMAD.MOV.U32 R224, RZ, RZ, R39 ;  /* 0x000000ffffe07224 */ /* 0x000fc600078e0027 */
[----:B------:R-:W4:Y:S01]  /*6be40*/  LDL.LU R43, [R1+0x79e0] ;  /* 0x0079e000012b7983 */ /* 0x000f220000300800 */
[----:B------:R-:W-:-:S03]  /*6be50*/  IMAD.MOV.U32 R225, RZ, RZ, R38 ;  /* 0x000000ffffe17224 */ /* 0x000fc600078e0026 */
[----:B------:R-:W3:Y:S01]  /*6be60*/  LDL.LU R42, [R1+0x79dc] ;  /* 0x0079dc00012a7983 */ /* 0x000ee20000300800 */
        /* <DEDUP_REMOVED lines=20> */
[----:B------:R-:W-:-:S02]  /*6bfb0*/  IMAD.MOV.U32 R88, RZ, RZ, R156 ;  /* 0x000000ffff587224 */ /* 0x000fc400078e009c */
[----:B------:R-:W-:Y:S01]  /*6bfc0*/  IMAD.MOV.U32 R89, RZ, RZ, R157 ;  /* 0x000000ffff597224 */ /* 0x000fe200078e009d */
        /* <DEDUP_REMOVED lines=9> */
[----:B------:R-:W-:Y:S02]  /*6c060*/  IMAD.MOV.U32 R229, RZ, RZ, R94 ;  /* 0x000000ffffe57224 */ /* 0x000fe400078e005e */
[----:B------:R-:W-:Y:S02]  /*6c070*/  IMAD.MOV.U32 R230, RZ, RZ, R95 ;  /* 0x000000ffffe67224 */ /* 0x000fe400078e005f */
[----:B------:R-:W-:Y:S02]  /*6c080*/  IMAD.MOV.U32 R37, RZ, RZ, R116 ;  /* 0x000000ffff257224 */ /* 0x000fe400078e0074 */
[----:B------:R-:W-:Y:S02]  /*6c090*/  IMAD.MOV.U32 R36, RZ, RZ, R117 ;  /* 0x000000ffff247224 */ /* 0x000fe400078e0075 */
[----:B------:R-:W-:Y:S02]  /*6c0a0*/  IMAD.MOV.U32 R33, RZ, RZ, R118 ;  /* 0x000000ffff217224 */ /* 0x000fe400078e0076 */
[----:B------:R-:W-:-:S02]  /*6c0b0*/  IMAD.MOV.U32 R32, RZ, RZ, R119 ;  /* 0x000000ffff207224 */ /* 0x000fc400078e0077 */
[----:B------:R-:W-:Y:S01]  /*6c0c0*/  HMMA.1688.F32.TF32 R116, R236, R98, R248 ;  /* 0x00000062ec74723c */ /* 0x000fe200000810f8 */
[----:B------:R-:W-:-:S06]  /*6c0d0*/  IMAD.MOV.U32 R231, RZ, RZ, R90 ;  /* 0x000000ffffe77224 */ /* 0x000fcc00078e005a */
[----:B------:R-:W-:Y:S02]  /*6c0e0*/  IMAD.MOV.U32 R248, RZ, RZ, R91 ;  /* 0x000000fffff87224 */ /* 0x000fe400078e005b */
[----:B------:R-:W-:Y:S02]  /*6c0f0*/  IMAD.MOV.U32 R249, RZ, RZ, R83 ;  /* 0x000000fffff97224 */ /* 0x000fe400078e0053 */
[----:B------:R-:W-:Y:S02]  /*6c100*/  IMAD.MOV.U32 R250, RZ, RZ, R86 ;  /* 0x000000fffffa7224 */ /* 0x000fe400078e0056 */
[----:B------:R-:W-:Y:S02]  /*6c110*/  IMAD.MOV.U32 R251, RZ, RZ, R87 ;  /* 0x000000fffffb7224 */ /* 0x000fe400078e0057 */
[----:B--2---:R-:W-:Y:S02]  /*6c120*/  IMAD.MOV.U32 R183, RZ, RZ, R79 ;  /* 0x000000ffffb77224 */ /* 0x004fe400078e004f */
[----:B----4-:R-:W-:-:S02]  /*6c130*/  IMAD.MOV.U32 R179, RZ, RZ, R43 ;  /* 0x000000ffffb37224 */ /* 0x010fc400078e002b */
[----:B---3--:R-:W-:Y:S02]  /*6c140*/  IMAD.MOV.U32 R178, RZ, RZ, R42 ;  /* 0x000000ffffb27224 */ /* 0x008fe400078e002a */
[----:B------:R-:W-:Y:S02]  /*6c150*/  IMAD.MOV.U32 R177, RZ, RZ, R55 ;  /* 0x000000ffffb17224 */ /* 0x000fe400078e0037 */
[----:B------:R-:W-:Y:S02]  /*6c160*/  IMAD.MOV.U32 R176, RZ, RZ, R54 ;  /* 0x000000ffffb07224 */ /* 0x000fe400078e0036 */
[----:B------:R-:W2:Y:S04]  /*6c170*/  LDL.LU R54, [R1+0x79a0] ;  /* 0x0079a00001367983 */ /* 0x000ea80000300800 */
[----:B------:R-:W2:Y:S04]  /*6c180*/  LDL.LU R55, [R1+0x799c] ;  /* 0x00799c0001377983 */ /* 0x000ea80000300800 */
        /* <DEDUP_REMOVED lines=13> */
[----:B------:R-:W4:Y:S04]  /*6c260*/  LDL.LU R10, [R1+0x7990] ;  /* 0x00799000010a7983 */ /* 0x000f280000300800 */
[----:B------:R-:W4:Y:S04]  /*6c270*/  LDL.LU R11, [R1+0x798c] ;  /* 0x00798c00010b7983 */ /* 0x000f280000300800 */
[----:B------:R-:W2:Y:S04]  /*6c280*/  LDL.LU R34, [R1+0x7988] ;  /* 0x0079880001227983 */ /* 0x000ea80000300800 */
[----:B------:R-:W2:Y:S01]  /*6c290*/  LDL.LU R35, [R1+0x7984] ;  /* 0x0079840001237983 */ /* 0x000ea20000300800 */
[----:B------:R-:W-:-:S03]  /*6c2a0*/  IMAD.MOV.U32 R168, RZ, RZ, R66 ;  /* 0x000000ffffa87224 */ /* 0x000fc600078e0042 */
[----:B------:R-:W3:Y:S04]  /*6c2b0*/  LDL.LU R18, [R1+0x7980] ;  /* 0x0079800001127983 */ /* 0x000ee80000300800 */
[----:B------:R-:W3:Y:S04]  /*6c2c0*/  LDL.LU R19, [R1+0x797c] ;  /* 0x00797c0001137983 */ /* 0x000ee80000300800 */
[----:B------:R-:W4:Y:S04]  /*6c2d0*/  LDL.LU R38, [R1+0x7978] ;  /* 0x0079780001267983 */ /* 0x000f280000300800 */
[----:B------:R-:W4:Y:S01]  /*6c2e0*/  LDL.LU R39, [R1+0x7974] ;  /* 0x0079740001277983 */ /* 0x000f220000300800 */
[----:B------:R-:W-:-:S03]  /*6c2f0*/  IMAD.MOV.U32 R180, RZ, RZ, R74 ;  /* 0x000000ffffb47224 */ /* 0x000fc600078e004a */
[----:B------:R-:W2:Y:S01]  /*6c300*/  LDL.LU R66, [R1+0x7970] ;  /* 0x0079700001427983 */ /* 0x000ea20000300800 */
[----:B------:R-:W-:-:S03]  /*6c310*/  IMAD.MOV.U32 R181, RZ, RZ, R75 ;  /* 0x000000ffffb57224 */ /* 0x000fc600078e004b */
[----:B------:R-:W2:Y:S01]  /*6c320*/  LDL.LU R67, [R1+0x796c] ;  /* 0x00796c0001437983 */ /* 0x000ea20000300800 */
[----:B------:R-:W-:-:S03]  /*6c330*/  IMAD.MOV.U32 R182, RZ, RZ, R78 ;  /* 0x000000ffffb67224 */ /* 0x000fc600078e004e */
[----:B------:R-:W3:Y:S04]  /*6c340*/  LDL.LU R70, [R1+0x7968] ;  /* 0x0079680001467983 */ /* 0x000ee80000300800 */
[----:B------:R-:W3:Y:S04]  /*6c350*/  LDL.LU R71, [R1+0x7964] ;  /* 0x0079640001477983 */ /* 0x000ee80000300800 */
[----:B------:R-:W4:Y:S04]  /*6c360*/  LDL.LU R74, [R1+0x7960] ;  /* 0x00796000014a7983 */ /* 0x000f280000300800 */
[----:B------:R-:W4:Y:S04]  /*6c370*/  LDL.LU R75, [R1+0x795c] ;  /* 0x00795c00014b7983 */ /* 0x000f280000300800 */
[----:B------:R-:W2:Y:S04]  /*6c380*/  LDL.LU R78, [R1+0x7958] ;  /* 0x00795800014e7983 */ /* 0x000ea80000300800 */
[----:B------:R-:W2:Y:S04]  /*6c390*/  LDL.LU R79, [R1+0x7954] ;  /* 0x00795400014f7983 */ /* 0x000ea80000300800 */
[----:B------:R-:W3:Y:S04]  /*6c3a0*/  LDL.LU R82, [R1+0x7950] ;  /* 0x0079500001527983 */ /* 0x000ee80000300800 */
[----:B------:R-:W4:Y:S04]  /*6c3b0*/  LDL.LU R94, [R1+0x794c] ;  /* 0x00794c00015e7983 */ /* 0x000f280000300800 */
[----:B------:R-:W4:Y:S04]  /*6c3c0*/  LDL.LU R95, [R1+0x7948] ;  /* 0x00794800015f7983 */ /* 0x000f280000300800 */
[----:B------:R-:W2:Y:S04]  /*6c3d0*/  LDL.LU R90, [R1+0x7944] ;  /* 0x00794400015a7983 */ /* 0x000ea80000300800 */
[----:B------:R-:W2:Y:S04]  /*6c3e0*/  LDL.LU R91, [R1+0x7940] ;  /* 0x00794000015b7983 */ /* 0x000ea80000300800 */
        /* <DEDUP_REMOVED lines=8> */
[----:B------:R-:W-:Y:S01]  /*6c470*/  IMAD.MOV.U32 R84, RZ, RZ, R139 ;  /* 0x000000ffff547224 */ /* 0x000fe200078e008b */
[----:B----4-:R-:W-:-:S15]  /*6c480*/  HMMA.1688.F32.TF32 R116, R236, R94, R156 ;  /* 0x0000005eec74723c */ /* 0x010fde000008109c */
[----:B------:R-:W-:-:S09]  /*6c490*/  NOP ;  /* 0x0000000000007918 */ /* 0x000fd20000000000 */
[----:B------:R-:W-:Y:S02]  /*6c4a0*/  IMAD.MOV.U32 R53, RZ, RZ, R116 ;  /* 0x000000ffff357224 */ /* 0x000fe400078e0074 */
[----:B------:R-:W-:Y:S02]  /*6c4b0*/  IMAD.MOV.U32 R52, RZ, RZ, R117 ;  /* 0x000000ffff347224 */ /* 0x000fe400078e0075 */
[----:B------:R-:W-:Y:S02]  /*6c4c0*/  IMAD.MOV.U32 R49, RZ, RZ, R118 ;  /* 0x000000ffff317224 */ /* 0x000fe400078e0076 */
[----:B------:R-:W-:Y:S02]  /*6c4d0*/  IMAD.MOV.U32 R48, RZ, RZ, R119 ;  /* 0x000000ffff307224 */ /* 0x000fe400078e0077 */
[----:B--2---:R-:W-:Y:S06]  /*6c4e0*/  HMMA.1688.F32.TF32 R116, R236, R90, R160 ;  /* 0x0000005aec74723c */ /* 0x004fec00000810a0 */
[----:B------:R-:W-:-:S15]  /*6c4f0*/  STL.64 [R1+0x76c8], R90 ;  /* 0x0076c85a01007387 */ /* 0x000fde0000100a00 */
[----:B------:R-:W-:-:S03]  /*6c500*/  NOP ;  /* 0x0000000000007918 */ /* 0x000fc60000000000 */
[----:B------:R-:W-:Y:S02]  /*6c510*/  IMAD.MOV.U32 R61, RZ, RZ, R116 ;  /* 0x000000ffff3d7224 */ /* 0x000fe400078e0074 */
[----:B------:R-:W-:Y:S02]  /*6c520*/  IMAD.MOV.U32 R60, RZ, RZ, R117 ;  /* 0x000000ffff3c7224 */ /* 0x000fe400078e0075 */
[----:B------:R-:W-:Y:S02]  /*6c530*/  IMAD.MOV.U32 R57, RZ, RZ, R118 ;  /* 0x000000ffff397224 */ /* 0x000fe400078e0076 */
[----:B------:R-:W-:Y:S02]  /*6c540*/  IMAD.MOV.U32 R56, RZ, RZ, R119 ;  /* 0x000000ffff387224 */ /* 0x000fe400078e0077 */
[C---:B---3--:R-:W-:Y:S01]  /*6c550*/  HMMA.1688.F32.TF32 R116, R236.reuse, R86, R164 ;  /* 0x00000056ec74723c */ /* 0x048fe200000810a4 */
[----:B------:R1:W-:Y:S05]  /*6c560*/  STL.64 [R1+0x76c0], R88 ;  /* 0x0076c05801007387 */ /* 0x0003ea0000100a00 */
[----:B------:R-:W-:Y:S04]  /*6c570*/  STL.64 [R1+0x76b8], R86 ;  /* 0x0076b85601007387 */ /* 0x000fe80000100a00 */
[----:B------:R2:W-:Y:S01]  /*6c580*/  STL.64 [R1+0x76b0], R84 ;  /* 0x0076b05401007387 */ /* 0x0005e20000100a00 */
[C---:B-1----:R-:W-:Y:S06]  /*6c590*/  HMMA.1688.F32.TF32 R88, R236.reuse, R74, R176 ;  /* 0x0000004aec58723c */ /* 0x042fec00000810b0 */
[----:B--2---:R-:W-:Y:S07]  /*6c5a0*/  HMMA.1688.F32.TF32 R84, R236, R82, R168 ;  /* 0x00000052ec54723c */ /* 0x004fee00000810a8 */
[----:B------:R-:W-:-:S02]  /*6c5b0*/  IMAD.MOV.U32 R81, RZ, RZ, R116 ;  /* 0x000000ffff517224 */ /* 0x000fc400078e0074 */
[----:B------:R-:W-:Y:S02]  /*6c5c0*/  IMAD.MOV.U32 R80, RZ, RZ, R117 ;  /* 0x000000ffff507224 */ /* 0x000fe400078e0075 */
[----:B------:R-:W-:Y:S02]  /*6c5d0*/  IMAD.MOV.U32 R77, RZ, RZ, R118 ;  /* 0x000000ffff4d7224 */ /* 0x000fe400078e0076 */
[----:B------:R-:W-:Y:S02]  /*6c5e0*/  IMAD.MOV.U32 R76, RZ, RZ, R119 ;  /* 0x000000ffff4c7224 */ /* 0x000fe400078e0077 */
[C---:B------:R-:W-:Y:S08]  /*6c5f0*/  HMMA.1688.F32.TF32 R116, R236.reuse, R78, R172 ;  /* 0x0000004eec74723c */ /* 0x040ff000000810ac */
[----:B------:R-:W-:Y:S04]  /*6c600*/  STL.64 [R1+0x3be0], R84 ;  /* 0x003be05401007387 */ /* 0x000fe80000100a00 */
[----:B------:R1:W-:Y:S11]  /*6c610*/  STL.64 [R1+0x3be8], R86 ;  /* 0x003be85601007387 */ /* 0x0003f60000100a00 */
[----:B------:R-:W-:Y:S04]  /*6c620*/  STL.64 [R1+0x3bd0], R116 ;  /* 0x003bd07401007387 */ /* 0x000fe80000100a00 */
[----:B------:R2:W-:Y:S01]  /*6c630*/  STL.64 [R1+0x3bd8], R118 ;  /* 0x003bd87601007387 */ /* 0x0005e20000100a00 */
[C---:B-1----:R-:W-:Y:S03]  /*6c640*/  HMMA.1688.F32.TF32 R84, R236.reuse, R70, R180 ;  /* 0x00000046ec54723c */ /* 0x042fe600000810b4 */
[----:B------:R-:W-:Y:S04]  /*6c650*/  STL.64 [R1+0x3bc0], R88 ;  /* 0x003bc05801007387 */ /* 0x000fe80000100a00 */
[----:B------:R1:W-:Y:S01]  /*6c660*/  STL.64 [R1+0x3bc8], R90 ;  /* 0x003bc85a01007387 */ /* 0x0003e20000100a00 */
[C---:B--2---:R-:W-:Y:S06]  /*6c670*/  HMMA.1688.F32.TF32 R116, R236.reuse, R66, R184 ;  /* 0x00000042ec74723c */ /* 0x044fec00000810b8 */
[C---:B-1----:R-:W-:Y:S09]  /*6c680*/  HMMA.1688.F32.TF32 R88, R236.reuse, R38, R220 ;  /* 0x00000026ec58723c */ /* 0x042ff200000810dc */
[----:B------:R-:W-:Y:S04]  /*6c690*/  STL.64 [R1+0x3bb0], R84 ;  /* 0x003bb05401007387 */ /* 0x000fe80000100a00 */
[----:B------:R1:W-:Y:S04]  /*6c6a0*/  STL.64 [R1+0x3bb8], R86 ;  /* 0x003bb85601007387 */ /* 0x0003e80000100a00 */
        /* <DEDUP_REMOVED lines=10> */
[----:B------:R-:W-:Y:S01]  /*6c750*/  STL.64 [R1+0x3b78], R118 ;  /* 0x003b787601007387 */ /* 0x000fe20000100a00 */
[C---:B-1----:R-:W-:Y:S06]  /*6c760*/  HMMA.1688.F32.TF32 R84, R236.reuse, R42, R244 ;  /* 0x0000002aec54723c */ /* 0x042fec00000810f4 */
[----:B------:R-:W-:Y:S04]  /*6c770*/  STL.64 [R1+0x76a8], R42 ;  /* 0x0076a82a01007387 */ /* 0x000fe80000100a00 */
[----:B------:R-:W-:Y:S04]  /*6c780*/  STL.64 [R1+0x3b60], R88 ;  /* 0x003b605801007387 */ /* 0x000fe80000100a00 */
[----:B------:R-:W-:Y:S04]  /*6c790*/  STL.64 [R1+0x3b68], R90 ;  /* 0x003b685a01007387 */ /* 0x000fe80000100a00 */
[----:B------:R1:W-:Y:S02]  /*6c7a0*/  STL.64 [R1+0x76a0], R40 ;  /* 0x0076a02801007387 */ /* 0x0003e40000100a00 */
[----:B-1----:R-:W-:Y:S03]  /*6c7b0*/  HMMA.1688.F32.TF32 R40, R236, R54, R248 ;  /* 0x00000036ec28723c */ /* 0x002fe600000810f8 */
[----:B------:R-:W-:Y:S01]  /*6c7c0*/  STL.64 [R1+0x3b50], R84 ;  /* 0x003b505401007387 */ /* 0x000fe20000100a00 */
[----:B------:R-:W-:-:S03]  /*6c7d0*/  IMAD.MOV.U32 R184, RZ, RZ, R7 ;  /* 0x000000ffffb87224 */ /* 0x000fc600078e0007 */
[----:B------:R-:W-:Y:S01]  /*6c7e0*/  STL.64 [R1+0x3b58], R86 ;  /* 0x003b585601007387 */ /* 0x000fe20000100a00 */
[----:B------:R-:W-:-:S03]  /*6c7f0*/  IMAD.MOV.U32 R185, RZ, RZ, R50 ;  /* 0x000000ffffb97224 */ /* 0x000fc600078e0032 */
[----:B------:R-:W2:Y:S01]  /*6c800*/  LDL.LU R7, [R1+0x7930] ;  /* 0x0079300001077983 */ /* 0x000ea20000300800 */
[----:B------:R-:W-:Y:S02]  /*6c810*/  IMAD.MOV.U32 R186, RZ, RZ, R51 ;  /* 0x000000ffffba7224 */ /* 0x000fe400078e0033 */
[----:B------:R-:W-:Y:S02]  /*6c820*/  IMAD.MOV.U32 R187, RZ, RZ, R62 ;  /* 0x000000ffffbb7224 */ /* 0x000fe400078e003e */
[----:B------:R-:W-:-:S07]  /*6c830*/  IMAD.MOV.U32 R180, RZ, RZ, R47 ;  /* 0x000000ffffb47224 */ /* 0x000fce00078e002f */
[----:B------:R1:W-:Y:S04]  /*6c840*/  STL.64 [R1+0x3b40], R40 ;  /* 0x003b402801007387 */ /* 0x0003e80000100a00 */
[----:B------:R3:W-:Y:S04]  /*6c850*/  STL.64 [R1+0x3b48], R42 ;  /* 0x003b482a01007387 */ /* 0x0007e80000100a00 */
[----:B------:R-:W4:Y:S04]  /*6c860*/  LDL.LU R50, [R1+0x792c] ;  /* 0x00792c0001327983 */ /* 0x000f280000300800 */
[----:B------:R-:W3:Y:S04]  /*6c870*/  LDL.LU R51, [R1+0x7928] ;  /* 0x0079280001337983 */ /* 0x000ee80000300800 */
[----:B------:R-:W3:Y:S04]  /*6c880*/  LDL.LU R62, [R1+0x7924] ;  /* 0x00792400013e7983 */ /* 0x000ee80000300800 */
[----:B------:R-:W3:Y:S01]  /*6c890*/  LDL.LU R47, [R1+0x7920] ;  /* 0x00792000012f7983 */ /* 0x000ee20000300800 */
[----:B------:R-:W-:-:S02]  /*6c8a0*/  IMAD.MOV.U32 R181, RZ, RZ, R26 ;  /* 0x000000ffffb57224 */ /* 0x000fc400078e001a */
[----:B------:R-:W-:Y:S01]  /*6c8b0*/  IMAD.MOV.U32 R182, RZ, RZ, R58 ;  /* 0x000000ffffb67224 */ /* 0x000fe200078e003a */
[----:B------:R-:W3:Y:S01]  /*6c8c0*/  LDL.LU R26, [R1+0x791c] ;  /* 0x00791c00011a7983 */ /* 0x000ee20000300800 */
[----:B------:R-:W-:-:S03]  /*6c8d0*/  IMAD.MOV.U32 R183, RZ, RZ, R6 ;  /* 0x000000ffffb77224 */ /* 0x000fc600078e0006 */
[----:B------:R-:W3:Y:S01]  /*6c8e0*/  LDL.LU R58, [R1+0x7918] ;  /* 0x00791800013a7983 */ /* 0x000ee20000300800 */
[----:B------:R-:W-:-:S03]  /*6c8f0*/  IMAD.MOV.U32 R173, RZ, RZ, R30 ;  /* 0x000000ffffad7224 */ /* 0x000fc600078e001e */
[----:B------:R-:W3:Y:S01]  /*6c900*/  LDL.LU R6, [R1+0x7914] ;  /* 0x0079140001067983 */ /* 0x000ee20000300800 */
[----:B------:R-:W-:Y:S02]  /*6c910*/  IMAD.MOV.U32 R174, RZ, RZ, R59 ;  /* 0x000000ffffae7224 */ /* 0x000fe400078e003b */
[----:B------:R-:W-:Y:S02]  /*6c920*/  IMAD.MOV.U32 R175, RZ, RZ, R46 ;  /* 0x000000ffffaf7224 */ /* 0x000fe400078e002e */
[----:B--2---:R-:W-:Y:S02]  /*6c930*/  IMAD.MOV.U32 R172, RZ, RZ, R7 ;  /* 0x000000ffffac7224 */ /* 0x004fe400078e0007 */
[----:B------:R-:W2:Y:S04]  /*6c940*/  LDL.LU R7, [R1+0x7910] ;  /* 0x0079100001077983 */ /* 0x000ea80000300800 */
[----:B------:R-:W2:Y:S04]  /*6c950*/  LDL.LU R30, [R1+0x790c] ;  /* 0x00790c00011e7983 */ /* 0x000ea80000300800 */
[----:B------:R-:W2:Y:S04]  /*6c960*/  LDL.LU R59, [R1+0x7908] ;  /* 0x00790800013b7983 */ /* 0x000ea80000300800 */
[----:B------:R-:W2:Y:S01]  /*6c970*/  LDL.LU R46, [R1+0x7904] ;  /* 0x00790400012e7983 */ /* 0x000ea20000300800 */
[----:B----4-:R-:W-:-:S02]  /*6c980*/  IMAD.MOV.U32 R171, RZ, RZ, R50 ;  /* 0x000000ffffab7224 */ /* 0x010fc400078e0032 */
[----:B---3--:R-:W-:Y:S02]  /*6c990*/  IMAD.MOV.U32 R170, RZ, RZ, R51 ;  /* 0x000000ffffaa7224 */ /* 0x008fe400078e0033 */
[----:B------:R-:W-:Y:S02]  /*6c9a0*/  IMAD.MOV.U32 R169, RZ, RZ, R62 ;  /* 0x000000ffffa97224 */ /* 0x000fe400078e003e */
[----:B------:R-:W-:Y:S02]  /*6c9b0*/  IMAD.MOV.U32 R168, RZ, RZ, R47 ;  /* 0x000000ffffa87224 */ /* 0x000fe400078e002f */
[----:B------:R-:W3:Y:S04]  /*6c9c0*/  LDL.LU R47, [R1+0x7900] ;  /* 0x00790000012f7983 */ /* 0x000ee80000300800 */
[----:B------:R-:W4:Y:S04]  /*6c9d0*/  LDL.LU R62, [R1+0x78fc] ;  /* 0x0078fc00013e7983 */ /* 0x000f280000300800 */
[----:B------:R-:W3:Y:S04]  /*6c9e0*/  LDL.LU R51, [R1+0x78f8] ;  /* 0x0078f80001337983 */ /* 0x000ee80000300800 */
[----:B------:R-:W3:Y:S01]  /*6c9f0*/  LDL.LU R50, [R1+0x78f4] ;  /* 0x0078f40001327983 */ /* 0x000ee20000300800 */
[----:B------:R-:W-:-:S02]  /*6ca00*/  IMAD.MOV.U32 R165, RZ, RZ, R6 ;  /* 0x000000ffffa57224 */ /* 0x000fc400078e0006 */
[----:B------:R-:W-:Y:S02]  /*6ca10*/  IMAD.MOV.U32 R166, RZ, RZ, R58 ;  /* 0x000000ffffa67224 */ /* 0x000fe400078e003a */
[----:B------:R-:W-:Y:S02]  /*6ca20*/  IMAD.MOV.U32 R167, RZ, RZ, R26 ;  /* 0x000000ffffa77224 */ /* 0x000fe400078e001a */
[----:B--2---:R-:W-:Y:S02]  /*6ca30*/  IMAD.MOV.U32 R164, RZ, RZ, R7 ;  /* 0x000000ffffa47224 */ /* 0x004fe400078e0007 */
[----:B------:R-:W2:Y:S04]  /*6ca40*/  LDL.LU R7, [R1+0x78f0] ;  /* 0x0078f00001077983 */ /* 0x000ea80000300800 */
[----:B------:R-:W2:Y:S04]  /*6ca50*/  LDL.LU R6, [R1+0x78ec] ;  /* 0x0078ec0001067983 */ /* 0x000ea80000300800 */
[----:B------:R-:W2:Y:S04]  /*6ca60*/  LDL.LU R58, [R1+0x78e8] ;  /* 0x0078e800013a7983 */ /* 0x000ea80000300800 */
[----:B------:R-:W2:Y:S04]  /*6ca70*/  LDL.LU R26, [R1+0x78e4] ;  /* 0x0078e400011a7983 */ /* 0x000ea80000300800 */
[----:B------:R-:W2:Y:S01]  /*6ca80*/  LDL.LU R156, [R1+0x1040] ;  /* 0x00104000019c7983 */ /* 0x000ea20000300800 */
[----:B----4-:R-:W-:-:S02]  /*6ca90*/  IMAD.MOV.U32 R159, RZ, RZ, R62 ;  /* 0x000000ffff9f7224 */ /* 0x010fc400078e003e */
[----:B---3--:R-:W-:Y:S02]  /*6caa0*/  IMAD.MOV.U32 R158, RZ, RZ, R51 ;  /* 0x000000ffff9e7224 */ /* 0x008fe400078e0033 */
[----:B------:R-:W-:Y:S02]  /*6cab0*/  IMAD.MOV.U32 R157, RZ, RZ, R50 ;  /* 0x000000ffff9d7224 */ /* 0x000fe400078e0032 */
[----:B------:R-:W3:Y:S04]  /*6cac0*/  LDL.LU R50, [R1+0x78e0] ;  /* 0x0078e00001327983 */ /* 0x000ee80000300800 */
[----:B------:R-:W4:Y:S04]  /*6cad0*/  LDL.LU R51, [R1+0x78dc] ;  /* 0x0078dc0001337983 */ /* 0x000f280000300800 */
[----:B------:R-:W4:Y:S01]  /*6cae0*/  LDL.LU R62, [R1+0x78d8] ;  /* 0x0078d800013e7983 */ /* 0x000f220000300800 */
[----:B------:R-:W-:-:S02]  /*6caf0*/  IMAD.MOV.U32 R100, RZ, RZ, R148 ;  /* 0x000000ffff647224 */ /* 0x000fc400078e0094 */
[----:B------:R-:W-:Y:S02]  /*6cb00*/  IMAD.MOV.U32 R101, RZ, RZ, R149 ;  /* 0x000000ffff657224 */ /* 0x000fe400078e0095 */
[----:B--2---:R-:W-:Y:S02]  /*6cb10*/  IMAD.MOV.U32 R155, RZ, RZ, R7 ;  /* 0x000000ffff9b7224 */ /* 0x004fe400078e0007 */
[----:B------:R-:W-:Y:S02]  /*6cb20*/  IMAD.MOV.U32 R154, RZ, RZ, R6 ;  /* 0x000000ffff9a7224 */ /* 0x000fe400078e0006 */
[----:B------:R-:W-:Y:S02]  /*6cb30*/  IMAD.MOV.U32 R152, RZ, RZ, R58 ;  /* 0x000000ffff987224 */ /* 0x000fe400078e003a */
[----:B------:R-:W2:Y:S01]  /*6cb40*/  LDL.LU R58, [R1+0x78d4] ;  /* 0x0078d400013a7983 */ /* 0x000ea20000300800 */
[----:B------:R-:W-:-:S03]  /*6cb50*/  IMAD.MOV.U32 R153, RZ, RZ, R26 ;  /* 0x000000ffff997224 */ /* 0x000fc600078e001a */
[----:B------:R-:W2:Y:S04]  /*6cb60*/  LDL.LU R26, [R1+0x78d0] ;  /* 0x0078d000011a7983 */ /* 0x000ea80000300800 */
[----:B------:R-:W2:Y:S04]  /*6cb70*/  LDL.LU R6, [R1+0x78cc] ;  /* 0x0078cc0001067983 */ /* 0x000ea80000300800 */
[----:B------:R-:W2:Y:S04]  /*6cb80*/  LDL.LU R7, [R1+0x78c8] ;  /* 0x0078c80001077983 */ /* 0x000ea80000300800 */
[----:B------:R-:W2:Y:S01]  /*6cb90*/  LDL.LU R148, [R1+0x1060] ;  /* 0x0010600001947983 */ /* 0x000ea20000300800 */
[----:B---3--:R-:W-:-:S02]  /*6cba0*/  IMAD.MOV.U32 R151, RZ, RZ, R50 ;  /* 0x000000ffff977224 */ /* 0x008fc400078e0032 */
[----:B----4-:R-:W-:Y:S02]  /*6cbb0*/  IMAD.MOV.U32 R150, RZ, RZ, R51 ;  /* 0x000000ffff967224 */ /* 0x010fe400078e0033 */
[----:B------:R-:W-:Y:S02]  /*6cbc0*/  IMAD.MOV.U32 R149, RZ, RZ, R62 ;  /* 0x000000ffff957224 */ /* 0x000fe400078e003e */
[----:B------:R-:W3:Y:S04]  /*6cbd0*/  LDL.LU R62, [R1+0x78c4] ;  /* 0x0078c400013e7983 */ /* 0x000ee80000300800 */
[----:B------:R-:W4:Y:S04]  /*6cbe0*/  LDL.LU R51, [R1+0x78c0] ;  /* 0x0078c00001337983 */ /* 0x000f280000300800 */
[----:B------:R-:W2:Y:S01]  /*6cbf0*/  LDL.LU R50, [R1+0x78bc] ;  /* 0x0078bc0001327983 */ /* 0x000ea20000300800 */
[----:B------:R-:W-:-:S02]  /*6cc00*/  IMAD.MOV.U32 R104, RZ, RZ, R140 ;  /* 0x000000ffff687224 */ /* 0x000fc400078e008c */
[----:B------:R-:W-:Y:S01]  /*6cc10*/  IMAD.MOV.U32 R105, RZ, RZ, R141 ;  /* 0x000000ffff697224 */ /* 0x000fe200078e008d */
[----:B------:R-:W2:Y:S01]  /*6cc20*/  LDL.LU R140, [R1+0x1080] ;  /* 0x00108000018c7983 */ /* 0x000ea20000300800 */
[----:B------:R-:W-:-:S03]  /*6cc30*/  IMAD.MOV.U32 R112, RZ, RZ, R136 ;  /* 0x000000ffff707224 */ /* 0x000fc600078e0088 */
[----:B------:R-:W2:Y:S01]  /*6cc40*/  LDL.LU R141, [R1+0x1084] ;  /* 0x00108400018d7983 */ /* 0x000ea20000300800 */
[----:B------:R-:W-:-:S03]  /*6cc50*/  IMAD.MOV.U32 R113, RZ, RZ, R137 ;  /* 0x000000ffff717224 */ /* 0x000fc600078e0089 */
[----:B------:R-:W2:Y:S01]  /*6cc60*/  LDL.LU R142, [R1+0x1088] ;  /* 0x00108800018e7983 */ /* 0x000ea20000300800 */
[----:B------:R-:W-:-:S03]  /*6cc70*/  IMAD.MOV.U32 R97, RZ, RZ, R130 ;  /* 0x000000ffff617224 */ /* 0x000fc600078e0082 */
[----:B------:R-:W2:Y:S01]  /*6cc80*/  LDL.LU R143, [R1+0x108c] ;  /* 0x00108c00018f7983 */ /* 0x000ea20000300800 */
[----:B------:R-:W-:-:S03]  /*6cc90*/  IMAD.MOV.U32 R130, RZ, RZ, R63 ;  /* 0x000000ffff827224 */ /* 0x000fc600078e003f */
[----:B------:R-:W2:Y:S01]  /*6cca0*/  LDL.LU R136, [R1+0x1090] ;  /* 0x0010900001887983 */ /* 0x000ea20000300800 */
[----:B---3--:R-:W-:Y:S02]  /*6ccb0*/  IMAD.MOV.U32 R139, RZ, RZ, R62 ;  /* 0x000000ffff8b7224 */ /* 0x008fe400078e003e */
[----:B----4-:R-:W-:Y:S02]  /*6ccc0*/  IMAD.MOV.U32 R138, RZ, RZ, R51 ;  /* 0x000000ffff8a7224 */ /* 0x010fe400078e0033 */
[----:B--2---:R-:W-:Y:S02]  /*6ccd0*/  IMAD.MOV.U32 R137, RZ, RZ, R50 ;  /* 0x000000ffff897224 */ /* 0x004fe400078e0032 */
[----:B------:R-:W2:Y:S04]  /*6cce0*/  LDL.LU R50, [R1+0x78b8] ;  /* 0x0078b80001327983 */ /* 0x000ea80000300800 */
[----:B------:R-:W3:Y:S04]  /*6ccf0*/  LDL.LU R51, [R1+0x78b4] ;  /* 0x0078b40001337983 */ /* 0x000ee80000300800 */
[----:B------:R-:W4:Y:S04]  /*6cd00*/  LDL.LU R62, [R1+0x78b0] ;  /* 0x0078b000013e7983 */ /* 0x000f280000300800 */
[----:B------:R-:W4:Y:S01]  /*6cd10*/  LDL.LU R63, [R1+0x78ac] ;  /* 0x0078ac00013f7983 */ /* 0x000f220000300800 */
[----:B------:R-:W-:-:S02]  /*6cd20*/  IMAD.MOV.U32 R9, RZ, RZ, R124 ;  /* 0x000000ffff097224 */ /* 0x000fc400078e007c */
[----:B------:R-:W-:Y:S01]  /*6cd30*/  IMAD.MOV.U32 R8, RZ, RZ, R125 ;  /* 0x000000ffff087224 */ /* 0x000fe200078e007d */
[----:B------:R-:W4:Y:S01]  /*6cd40*/  LDL.LU R124, [R1+0x10a0] ;  /* 0x0010a000017c7983 */ /* 0x000f220000300800 */
[----:B------:R-:W-:Y:S02]  /*6cd50*/  IMAD.MOV.U32 R5, RZ, RZ, R126 ;  /* 0x000000ffff057224 */ /* 0x000fe400078e007e */
[----:B------:R-:W-:Y:S01]  /*6cd60*/  IMAD.MOV.U32 R4, RZ, RZ, R127 ;  /* 0x000000ffff047224 */ /* 0x000fe200078e007f */
[----:B------:R-:W4:Y:S04]  /*6cd70*/  LDL.LU R125, [R1+0x10a4] ;  /* 0x0010a400017d7983 */ /* 0x000f280000300800 */
[----:B------:R-:W4:Y:S04]  /*6cd80*/  LDL.LU R126, [R1+0x10a8] ;  /* 0x0010a800017e7983 */ /* 0x000f280000300800 */
[----:B------:R-:W4:Y:S04]  /*6cd90*/  LDL.LU R127, [R1+0x10ac] ;  /* 0x0010ac00017f7983 */ /* 0x000f280000300800 */
[----:B-1----:R-:W4:Y:S04]  /*6cda0*/  LDL.LU R40, [R1+0x10c0] ;  /* 0x0010c00001287983 */ /* 0x002f280000300800 */
[----:B------:R-:W4:Y:S01]  /*6cdb0*/  LDL.LU R41, [R1+0x10c4] ;  /* 0x0010c40001297983 */ /* 0x000f220000300800 */
[----:B------:R-:W-:-:S03]  /*6cdc0*/  IMAD.MOV.U32 R96, RZ, RZ, R131 ;  /* 0x000000ffff607224 */ /* 0x000fc600078e0083 */
[----:B------:R-:W4:Y:S01]  /*6cdd0*/  LDL.LU R42, [R1+0x10c8] ;  /* 0x0010c800012a7983 */ /* 0x000f220000300800 */
[----:B------:R-:W-:-:S03]  /*6cde0*/  IMAD.MOV.U32 R131, RZ, RZ, R144 ;  /* 0x000000ffff837224 */ /* 0x000fc600078e0090 */
[----:B------:R-:W4:Y:S01]  /*6cdf0*/  LDL.LU R43, [R1+0x10cc] ;  /* 0x0010cc00012b7983 */ /* 0x000f220000300800 */
        /* <DEDUP_REMOVED lines=9> */
[----:B---3--:R-:W-:Y:S02]  /*6ce90*/  IMAD.MOV.U32 R90, RZ, RZ, R51 ;  /* 0x000000ffff5a7224 */ /* 0x008fe400078e0033 */
[----:B----4-:R-:W-:Y:S02]  /*6cea0*/  IMAD.MOV.U32 R89, RZ, RZ, R62 ;  /* 0x000000ffff597224 */ /* 0x010fe400078e003e */
[----:B------:R-:W-:-:S02]  /*6ceb0*/  IMAD.MOV.U32 R88, RZ, RZ, R63 ;  /* 0x000000ffff587224 */ /* 0x000fc400078e003f */
[----:B------:R-:W2:Y:S04]  /*6cec0*/  LDL.LU R63, [R1+0x78a8] ;  /* 0x0078a800013f7983 */ /* 0x000ea80000300800 */
[----:B------:R-:W3:Y:S04]  /*6ced0*/  LDL.LU R62, [R1+0x78a4] ;  /* 0x0078a400013e7983 */ /* 0x000ee80000300800 */
[----:B------:R-:W4:Y:S04]  /*6cee0*/  LDL.LU R51, [R1+0x78a0] ;  /* 0x0078a00001337983 */ /* 0x000f280000300800 */
[----:B------:R-:W2:Y:S04]  /*6cef0*/  LDL.LU R50, [R1+0x789c] ;  /* 0x00789c0001327983 */ /* 0x000ea80000300800 */
[----:B------:R-:W4:Y:S04]  /*6cf00*/  LDL.LU R7, [R1+0x7898] ;  /* 0x0078980001077983 */ /* 0x000f280000300800 */
[----:B------:R-:W4:Y:S04]  /*6cf10*/  LDL.LU R6, [R1+0x7894] ;  /* 0x0078940001067983 */ /* 0x000f280000300800 */
[----:B------:R-:W4:Y:S04]  /*6cf20*/  LDL.LU R26, [R1+0x7890] ;  /* 0x00789000011a7983 */ /* 0x000f280000300800 */
[----:B------:R-:W4:Y:S04]  /*6cf30*/  LDL.LU R58, [R1+0x788c] ;  /* 0x00788c00013a7983 */ /* 0x000f280000300800 */
[----:B------:R-:W4:Y:S04]  /*6cf40*/  LDL.LU R47, [R1+0x7888] ;  /* 0x00788800012f7983 */ /* 0x000f280000300800 */
[----:B------:R-:W4:Y:S04]  /*6cf50*/  LDL.LU R46, [R1+0x7884] ;  /* 0x00788400012e7983 */ /* 0x000f280000300800 */
[----:B------:R-:W4:Y:S04]  /*6cf60*/  LDL.LU R59, [R1+0x7880] ;  /* 0x00788000013b7983 */ /* 0x000f280000300800 */
[----:B------:R-:W3:Y:S01]  /*6cf70*/  LDL.LU R30, [R1+0x787c] ;  /* 0x00787c00011e7983 */ /* 0x000ee20000300800 */
[----:B------:R-:W-:-:S02]  /*6cf80*/  IMAD.MOV.U32 R87, RZ, RZ, R12 ;  /* 0x000000ffff577224 */ /* 0x000fc400078e000c */
[----:B------:R-:W-:Y:S01]  /*6cf90*/  IMAD.MOV.U32 R86, RZ, RZ, R13 ;  /* 0x000000ffff567224 */ /* 0x000fe200078e000d */
[----:B------:R-:W2:Y:S01]  /*6cfa0*/  LDL.LU R12, [R1+0x1d60] ;  /* 0x001d6000010c7983 */ /* 0x000ea20000300800 */
[----:B------:R-:W-:Y:S02]  /*6cfb0*/  IMAD.MOV.U32 R119, RZ, RZ, R14 ;  /* 0x000000ffff777224 */ /* 0x000fe400078e000e */
[----:B------:R-:W-:Y:S01]  /*6cfc0*/  IMAD.MOV.U32 R118, RZ, RZ, R15 ;  /* 0x000000ffff767224 */ /* 0x000fe200078e000f */
[----:B------:R-:W2:Y:S04]  /*6cfd0*/  LDL.LU R13, [R1+0x1d64] ;  /* 0x001d6400010d7983 */ /* 0x000ea80000300800 */
[----:B------:R-:W2:Y:S04]  /*6cfe0*/  LDL.LU R14, [R1+0x1d68] ;  /* 0x001d6800010e7983 */ /* 0x000ea80000300800 */
        /* <DEDUP_REMOVED lines=20> */
[----:B------:R-:W4:Y:S01]  /*6d130*/  LDL.LU R231, [R1+0x1d3c] ;  /* 0x001d3c0001e77983 */ /* 0x000f220000300800 */
[----:B------:R-:W-:-:S03]  /*6d140*/  IMAD.MOV.U32 R176, RZ, RZ, R31 ;  /* 0x000000ffffb07224 */ /* 0x000fc600078e001f */
[----:B------:R-:W4:Y:S04]  /*6d150*/  LDL.LU R244, [R1+0x1d10] ;  /* 0x001d100001f47983 */ /* 0x000f280000300800 */
[----:B------:R-:W4:Y:S04]  /*6d160*/  LDL.LU R245, [R1+0x1d14] ;  /* 0x001d140001f57983 */ /* 0x000f280000300800 */
[----:B------:R-:W4:Y:S01]  /*6d170*/  LDL.LU R246, [R1+0x1d18] ;  /* 0x001d180001f67983 */ /* 0x000f220000300800 */
[----:B---3--:R-:W-:-:S03]  /*6d180*/  IMAD.MOV.U32 R247, RZ, RZ, R30 ;  /* 0x000000fffff77224 */ /* 0x008fc600078e001e */
[----:B------:R-:W2:Y:S04]  /*6d190*/  LDL.LU R30, [R1+0x7878] ;  /* 0x00787800011e7983 */ /* 0x000ea80000300800 */
[----:B------:R-:W2:Y:S01]  /*6d1a0*/  LDL.LU R31, [R1+0x7874] ;  /* 0x00787400011f7983 */ /* 0x000ea20000300800 */
[----:B------:R-:W-:Y:S02]  /*6d1b0*/  IMAD.MOV.U32 R177, RZ, RZ, R27 ;  /* 0x000000ffffb17224 */ /* 0x000fe400078e001b */
[----:B------:R-:W-:Y:S01]  /*6d1c0*/  IMAD.MOV.U32 R178, RZ, RZ, R22 ;  /* 0x000000ffffb27224 */ /* 0x000fe200078e0016 */
[----:B------:R-:W3:Y:S01]  /*6d1d0*/  LDL.LU R27, [R1+0x7870] ;  /* 0x00787000011b7983 */ /* 0x000ee20000300800 */
[----:B------:R-:W-:-:S03]  /*6d1e0*/  IMAD.MOV.U32 R179, RZ, RZ, R23 ;  /* 0x000000ffffb37224 */ /* 0x000fc600078e0017 */
[----:B------:R-:W3:Y:S04]  /*6d1f0*/  LDL.LU R22, [R1+0x786c] ;  /* 0x00786c0001167983 */ /* 0x000ee80000300800 */
[----:B------:R-:W3:Y:S04]  /*6d200*/  LDL.LU R23, [R1+0x7868] ;  /* 0x0078680001177983 */ /* 0x000ee80000300800 */
[----:B------:R-:W-:Y:S04]  /*6d210*/  STL.64 [R1+0x7698], R54 ;  /* 0x0076983601007387 */ /* 0x000fe80000100a00 */
[----:B------:R-:W-:Y:S01]  /*6d220*/  STL.64 [R1+0x7690], R52 ;  /* 0x0076903401007387 */ /* 0x000fe20000100a00 */
        /* <DEDUP_REMOVED lines=8> */
[----:B----4-:R-:W-:Y:S02]  /*6d2b0*/  IMAD.MOV.U32 R28, RZ, RZ, R50 ;  /* 0x000000ffff1c7224 */ /* 0x010fe400078e0032 */
[----:B------:R-:W4:Y:S01]  /*6d2c0*/  LDL.LU R50, [R1+0x785c] ;  /* 0x00785c0001327983 */ /* 0x000f220000300800 */
[----:B------:R-:W-:Y:S02]  /*6d2d0*/  IMAD.MOV.U32 R29, RZ, RZ, R51 ;  /* 0x000000ffff1d7224 */ /* 0x000fe400078e0033 */
[----:B------:R-:W-:Y:S01]  /*6d2e0*/  IMAD.MOV.U32 R31, RZ, RZ, R63 ;  /* 0x000000ffff1f7224 */ /* 0x000fe200078e003f */
[----:B------:R-:W4:Y:S04]  /*6d2f0*/  LDL.LU R51, [R1+0x7858] ;  /* 0x0078580001337983 */ /* 0x000f280000300800 */
[----:B------:R-:W3:Y:S04]  /*6d300*/  LDL.LU R62, [R1+0x7854] ;  /* 0x00785400013e7983 */ /* 0x000ee80000300800 */
[----:B------:R-:W3:Y:S01]  /*6d310*/  LDL.LU R63, [R1+0x7850] ;  /* 0x00785000013f7983 */ /* 0x000ee20000300800 */
[----:B------:R-:W-:-:S02]  /*6d320*/  IMAD.MOV.U32 R12, RZ, RZ, R58 ;  /* 0x000000ffff0c7224 */ /* 0x000fc400078e003a */
[----:B------:R-:W-:Y:S01]  /*6d330*/  IMAD.MOV.U32 R13, RZ, RZ, R26 ;  /* 0x000000ffff0d7224 */ /* 0x000fe200078e001a */
[C---:B--2---:R-:W-:Y:S06]  /*6d340*/  HMMA.1688.F32.TF32 R220, R236.reuse, R14, R220 ;  /* 0x0000000eecdc723c */ /* 0x044fec00000810dc */
[----:B---3--:R-:W-:-:S15]  /*6d350*/  HMMA.1688.F32.TF32 R224, R236, R62, R224 ;  /* 0x0000003eece0723c */ /* 0x008fde00000810e0 */
[----:B------:R-:W-:-:S02]  /*6d360*/  NOP ;  /* 0x0000000000007918 */ /* 0x000fc40000000000 */
[----:B------:R-:W-:Y:S04]  /*6d370*/  STL.64 [R1+0x3b20], R220 ;  /* 0x003b20dc01007387 */ /* 0x000fe80000100a00 */
[----:B------:R1:W-:Y:S04]  /*6d380*/  STL.64 [R1+0x3b28], R222 ;  /* 0x003b28de01007387 */ /* 0x0003e80000100a00 */
[----:B-1----:R-:W2:Y:S04]  /*6d390*/  LDL.LU.64 R222, [R1+0x7848] ;  /* 0x0078480001de7983 */ /* 0x002ea80000300a00 */
[----:B------:R-:W3:Y:S04]  /*6d3a0*/  LDL.LU.64 R220, [R1+0x7840] ;  /* 0x0078400001dc7983 */ /* 0x000ee80000300a00 */
[----:B------:R1:W-:Y:S04]  /*6d3b0*/  STL.64 [R1+0x7678], R14 ;  /* 0x0076780e01007387 */ /* 0x0003e80000100a00 */
[----:B------:R-:W4:Y:S04]  /*6d3c0*/  LDL.LU R58, [R1+0x783c] ;  /* 0x00783c00013a7983 */ /* 0x000f280000300800 */
[----:B------:R-:W2:Y:S01]  /*6d3d0*/  LDL.LU R26, [R1+0x7838] ;  /* 0x00783800011a7983 */ /* 0x000ea20000300800 */
[----:B-1----:R-:W-:-:S03]  /*6d3e0*/  IMAD.MOV.U32 R14, RZ, RZ, R6 ;  /* 0x000000ffff0e7224 */ /* 0x002fc600078e0006 */
[----:B------:R-:W3:Y:S01]  /*6d3f0*/  LDL.LU R6, [R1+0x7834] ;  /* 0x0078340001067983 */ /* 0x000ee20000300800 */
[----:B------:R-:W-:-:S03]  /*6d400*/  IMAD.MOV.U32 R15, RZ, RZ, R7 ;  /* 0x000000ffff0f7224 */ /* 0x000fc600078e0007 */
[----:B------:R-:W3:Y:S04]  /*6d410*/  LDL.LU R7, [R1+0x7830] ;  /* 0x0078300001077983 */ /* 0x000ee80000300800 */
[----:B------:R-:W-:Y:S04]  /*6d420*/  STL.64 [R1+0x3b10], R224 ;  /* 0x003b10e001007387 */ /* 0x000fe80000100a00 */
[----:B------:R1:W-:Y:S04]  /*6d430*/  STL.64 [R1+0x3b18], R226 ;  /* 0x003b18e201007387 */ /* 0x0003e80000100a00 */
[----:B-1----:R-:W4:Y:S04]  /*6d440*/  LDL.LU.64 R226, [R1+0x7828] ;  /* 0x0078280001e27983 */ /* 0x002f280000300a00 */
[----:B------:R-:W4:Y:S04]  /*6d450*/  LDL.LU.64 R224, [R1+0x7820] ;  /* 0x0078200001e07983 */ /* 0x000f280000300a00 */
[----:B------:R1:W-:Y:S04]  /*6d460*/  STL.64 [R1+0x7670], R62 ;  /* 0x0076703e01007387 */ /* 0x0003e80000100a00 */
[----:B------:R1:W-:Y:S02]  /*6d470*/  STL.64 [R1+0x7668], R60 ;  /* 0x0076683c01007387 */ /* 0x0003e40000100a00 */
[----:B-1----:R-:W-:-:S02]  /*6d480*/  IMAD.MOV.U32 R62, RZ, RZ, R46 ;  /* 0x000000ffff3e7224 */ /* 0x002fc400078e002e */
[----:B------:R-:W-:Y:S02]  /*6d490*/  IMAD.MOV.U32 R60, RZ, RZ, R27 ;  /* 0x000000ffff3c7224 */ /* 0x000fe400078e001b */
[----:B------:R-:W2:Y:S01]  /*6d4a0*/  LDL.LU R27, [R1+0x781c] ;  /* 0x00781c00011b7983 */ /* 0x000ea20000300800 */
[----:B------:R-:W-:Y:S02]  /*6d4b0*/  IMAD.MOV.U32 R61, RZ, RZ, R59 ;  /* 0x000000ffff3d7224 */ /* 0x000fe400078e003b */
[----:B------:R-:W-:Y:S01]  /*6d4c0*/  IMAD.MOV.U32 R63, RZ, RZ, R47 ;  /* 0x000000ffff3f7224 */ /* 0x000fe200078e002f */
[----:B------:R-:W4:Y:S04]  /*6d4d0*/  LDL.LU R59, [R1+0x7818] ;  /* 0x00781800013b7983 */ /* 0x000f280000300800 */
[----:B------:R-:W4:Y:S04]  /*6d4e0*/  LDL.LU R46, [R1+0x7814] ;  /* 0x00781400012e7983 */ /* 0x000f280000300800 */
[----:B------:R-:W4:Y:S01]  /*6d4f0*/  LDL.LU R47, [R1+0x7810] ;  /* 0x00781000012f7983 */ /* 0x000f220000300800 */
[----:B---3--:R-:W-:-:S15]  /*6d500*/  HMMA.1688.F32.TF32 R228, R236, R6, R228 ;  /* 0x00000006ece4723c */ /* 0x008fde00000810e4 */
[----:B------:R-:W-:-:S08]  /*6d510*/  NOP ;  /* 0x0000000000007918 */ /* 0x000fd00000000000 */
[----:B------:R-:W-:Y:S01]  /*6d520*/  STL.64 [R1+0x3b00], R228 ;  /* 0x003b00e401007387 */ /* 0x000fe20000100a00 */
[C---:B--2---:R-:W-:Y:S06]  /*6d530*/  HMMA.1688.F32.TF32 R232, R236.reuse, R26, R232 ;  /* 0x0000001aece8723c */ /* 0x044fec00000810e8 */
[C---:B----4-:R-:W-:Y:S06]  /*6d540*/  HMMA.1688.F32.TF32 R248, R236.reuse, R58, R248 ;  /* 0x0000003aecf8723c */ /* 0x050fec00000810f8 */
[C---:B------:R-:W-:Y:S01]  /*6d550*/  HMMA.1688.F32.TF32 R244, R236.reuse, R46, R244 ;  /* 0x0000002eecf4723c */ /* 0x040fe200000810f4 */
[----:B------:R1:W-:Y:S04]  /*6d560*/  STL.64 [R1+0x3b08], R230 ;  /* 0x003b08e601007387 */ /* 0x0003e80000100a00 */
[----:B-1----:R-:W2:Y:S04]  /*6d570*/  LDL.LU.64 R230, [R1+0x7808] ;  /* 0x0078080001e67983 */ /* 0x002ea80000300a00 */
[----:B------:R-:W3:Y:S04]  /*6d580*/  LDL.LU.64 R228, [R1+0x7800] ;  /* 0x0078000001e47983 */ /* 0x000ee80000300a00 */
[----:B------:R-:W-:Y:S04]  /*6d590*/  STL.64 [R1+0x3af0], R232 ;  /* 0x003af0e801007387 */ /* 0x000fe80000100a00 */
[----:B------:R1:W-:Y:S04]  /*6d5a0*/  STL.64 [R1+0x3af8], R234 ;  /* 0x003af8ea01007387 */ /* 0x0003e80000100a00 */
[----:B-1----:R-:W4:Y:S04]  /*6d5b0*/  LDL.LU.64 R234, [R1+0x77f8] ;  /* 0x0077f80001ea7983 */ /* 0x002f280000300a00 */
[----:B------:R-:W3:Y:S04]  /*6d5c0*/  LDL.LU.64 R232, [R1+0x77f0] ;  /* 0x0077f00001e87983 */ /* 0x000ee80000300a00 */
[----:B------:R-:W-:Y:S04]  /*6d5d0*/  STL.64 [R1+0x3ae0], R244 ;  /* 0x003ae0f401007387 */ /* 0x000fe80000100a00 */
[----:B------:R1:W-:Y:S04]  /*6d5e0*/  STL.64 [R1+0x3ae8], R246 ;  /* 0x003ae8f601007387 */ /* 0x0003e80000100a00 */
[----:B-1----:R-:W2:Y:S04]  /*6d5f0*/  LDL.LU.64 R246, [R1+0x77e8] ;  /* 0x0077e80001f67983 */ /* 0x002ea80000300a00 */
[----:B------:R-:W3:Y:S04]  /*6d600*/  LDL.LU.64 R244, [R1+0x77e0] ;  /* 0x0077e00001f47983 */ /* 0x000ee80000300a00 */
[----:B------:R-:W-:Y:S04]  /*6d610*/  STL.64 [R1+0x3ad0], R248 ;  /* 0x003ad0f801007387 */ /* 0x000fe80000100a00 */
[----:B------:R1:W-:Y:S04]  /*6d620*/  STL.64 [R1+0x3ad8], R250 ;  /* 0x003ad8fa01007387 */ /* 0x0003e80000100a00 */
[----:B-1----:R-:W3:Y:S01]  /*6d630*/  LDL.LU.64 R250, [R1+0x77d8] ;  /* 0x0077d80001fa7983 */ /* 0x002ee20000300a00 */
[----:B------:R-:W-:Y:S01]  /*6d640*/  HMMA.1688.F32.TF32 R60, R236, R50, R60 ;  /* 0x00000032ec3c723c */ /* 0x000fe2000008103c */
[----:B------:R-:W-:-:S02]  /*6d650*/  IMAD.MOV.U32 R54, RZ, RZ, R2 ;  /* 0x000000ffff367224 */ /* 0x000fc400078e0002 */
[----:B------:R-:W-:Y:S01]  /*6d660*/  IMAD.MOV.U32 R55, RZ, RZ, R0 ;  /* 0x000000ffff377224 */ /* 0x000fe200078e0000 */
[----:B------:R-:W3:Y:S06]  /*6d670*/  LDL.LU.64 R248, [R1+0x77d0] ;  /* 0x0077d00001f87983 */ /* 0x000eec0000300a00 */
[----:B------:R-:W-:-:S13]  /*6d680*/  HMMA.1688.F32.TF32 R28, R240, R54, R28 ;  /* 0x00000036f01c723c */ /* 0x000fda000008101c */
[----:B------:R-:W-:Y:S04]  /*6d690*/  STL.64 [R1+0x3ac0], R60 ;  /* 0x003ac03c01007387 */ /* 0x000fe80000100a00 */
[----:B------:R1:W-:Y:S02]  /*6d6a0*/  STL.64 [R1+0x3ac8], R62 ;  /* 0x003ac83e01007387 */ /* 0x0003e40000100a00 */
[----:B-1----:R-:W-:Y:S06]  /*6d6b0*/  HMMA.1688.F32.TF32 R60, R236, R22, R12 ;  /* 0x00000016ec3c723c */ /* 0x002fec000008100c */
[C---:B------:R-:W-:Y:S06]  /*6d6c0*/  HMMA.1688.F32.TF32 R12, R240.reuse, R86, R40 ;  /* 0x00000056f00c723c */ /* 0x040fec0000081028 */
[C---:B------:R-:W-:Y:S11]  /*6d6d0*/  HMMA.1688.F32.TF32 R40, R240.reuse, R118, R88 ;  /* 0x00000076f028723c */ /* 0x040ff60000081058 */
[----:B------:R-:W-:Y:S04]  /*6d6e0*/  STL.64 [R1+0x2eb0], R60 ;  /* 0x002eb03c01007387 */ /* 0x000fe80000100a00 */
[----:B------:R-:W-:Y:S04]  /*6d6f0*/  STL.64 [R1+0x2eb8], R62 ;  /* 0x002eb83e01007387 */ /* 0x000fe80000100a00 */
[----:B------:R-:W-:Y:S04]  /*6d700*/  STL.64 [R1+0x2ea0], R28 ;  /* 0x002ea01c01007387 */ /* 0x000fe80000100a00 */
[----:B------:R1:W-:Y:S04]  /*6d710*/  STL.64 [R1+0x2ea8], R30 ;  /* 0x002ea81e01007387 */ /* 0x0003e80000100a00 */
[----:B------:R-:W-:Y:S04]  /*6d720*/  STL.64 [R1+0x2e90], R12 ;  /* 0x002e900c01007387 */ /* 0x000fe80000100a00 */
[----:B------:R-:W-:Y:S01]  /*6d730*/  STL.64 [R1+0x2e98], R14 ;  /* 0x002e980e01007387 */ /* 0x000fe20000100a00 */
[----:B-1----:R-:W-:Y:S03]  /*6d740*/  HMMA.1688.F32.TF32 R28, R240, R130, R124 ;  /* 0x00000082f01c723c */ /* 0x002fe6000008107c */
[----:B------:R-:W-:Y:S04]  /*6d750*/  STL.64 [R1+0x2e80], R40 ;  /* 0x002e802801007387 */ /* 0x000fe80000100a00 */
[----:B------:R-:W-:-:S15]  /*6d760*/  STL.64 [R1+0x2e88], R42 ;  /* 0x002e882a01007387 */ /* 0x000fde0000100a00 */
[----:B------:R-:W-:-:S01]  /*6d770*/  NOP ;  /* 0x0000000000007918 */ /* 0x000fc20000000000 */
[----:B------:R-:W-:Y:S04]  /*6d780*/  STL.64 [R1+0x2e70], R28 ;  /* 0x002e701c01007387 */ /* 0x000fe80000100a00 */
[----:B------:R4:W-:Y:S02]  /*6d790*/  STL.64 [R1+0x2e78], R30 ;  /* 0x002e781e01007387 */ /* 0x0009e40000100a00 */
[C---:B----4-:R-:W-:Y:S06]  /*6d7a0*/  HMMA.1688.F32.TF32 R28, R240.reuse, R234, R144 ;  /* 0x000000eaf01c723c */ /* 0x050fec0000081090 */
[C---:B--2---:R-:W-:Y:S06]  /*6d7b0*/  HMMA.1688.F32.TF32 R40, R240.reuse, R246, R140 ;  /* 0x000000f6f028723c */ /* 0x044fec000008108c */
[----:B---3--:R-:W-:-:S15]  /*6d7c0*/  HMMA.1688.F32.TF32 R12, R240, R250, R136 ;  /* 0x000000faf00c723c */ /* 0x008fde0000081088 */
[----:B------:R-:W-:-:S08]  /*6d7d0*/  NOP ;  /* 0x0000000000007918 */ /* 0x000fd00000000000 */
[----:B------:R-:W-:Y:S04]  /*6d7e0*/  STL.64 [R1+0x2e60], R12 ;  /* 0x002e600c01007387 */ /* 0x000fe80000100a00 */
[----:B------:R1:W-:Y:S02]  /*6d7f0*/  STL.64 [R1+0x2e68], R14 ;  /* 0x002e680e01007387 */ /* 0x0003e40000100a00 */
[C---:B-1----:R-:W-:Y:S02]  /*6d800*/  HMMA.1688.F32.TF32 R12, R240.reuse, R230, R148 ;  /* 0x000000e6f00c723c */ /* 0x042fe40000081094 */
[----:B------:R-:W-:Y:S04]  /*6d810*/  STL.64 [R1+0x2e50], R40 ;  /* 0x002e502801007387 */ /* 0x000fe80000100a00 */
[----:B------:R1:W-:Y:S04]  /*6d820*/  STL.64 [R1+0x2e58], R42 ;  /* 0x002e582a01007387 */ /* 0x0003e80000100a00 */
[----:B------:R-:W-:Y:S04]  /*6d830*/  STL.64 [R1+0x2e40], R28 ;  /* 0x002e401c01007387 */ /* 0x000fe80000100a00 */
[----:B------:R2:W-:Y:S01]  /*6d840*/  STL.64 [R1+0x2e48], R30 ;  /* 0x002e481e01007387 */ /* 0x0005e20000100a00 */
[C---:B-1----:R-:W-:Y:S08]  /*6d850*/  HMMA.1688.F32.TF32 R40, R240.reuse, R226, R152 ;  /* 0x000000e2f028723c */ /* 0x042ff00000081098 */
[----:B------:R-:W-:Y:S01]  /*6d860*/  STL.64 [R1+0x2e30], R12 ;  /* 0x002e300c01007387 */ /* 0x000fe20000100a00 */
[C---:B--2---:R-:W-:Y:S03]  /*6d870*/  HMMA.1688.F32.TF32 R28, R240.reuse, R222, R156 ;  /* 0x000000def01c723c */ /* 0x044fe6000008109c */
[----:B------:R1:W-:Y:S03]  /*6d880*/  STL.64 [R1+0x2e38], R14 ;  /* 0x002e380e01007387 */ /* 0x0003e60000100a00 */
[C---:B-1----:R-:W-:Y:S08]  /*6d890*/  HMMA.1688.F32.TF32 R12, R240.reuse, R218, R160 ;  /* 0x000000daf00c723c */ /* 0x042ff000000810a0 */
[----:B------:R-:W-:Y:S04]  /*6d8a0*/  STL.64 [R1+0x2e20], R40 ;  /* 0x002e202801007387 */ /* 0x000fe80000100a00 */
[----:B------:R1:W-:Y:S05]  /*6d8b0*/  STL.64 [R1+0x2e28], R42 ;  /* 0x002e282a01007387 */ /* 0x0003ea0000100a00 */
[----:B------:R-:W-:Y:S04]  /*6d8c0*/  STL.64 [R1+0x2e10], R28 ;  /* 0x002e101c01007387 */ /* 0x000fe80000100a00 */
[----:B------:R2:W-:Y:S01]  /*6d8d0*/  STL.64 [R1+0x2e18], R30 ;  /* 0x002e181e01007387 */ /* 0x0005e20000100a00 */
[C---:B-1----:R-:W-:Y:S03]  /*6d8e0*/  HMMA.1688.F32.TF32 R40, R240.reuse, R214, R164 ;  /* 0x000000d6f028723c */ /* 0x042fe600000810a4 */
[----:B------:R-:W-:Y:S03]  /*6d8f0*/  STL.64 [R1+0x2e00], R12 ;  /* 0x002e000c01007387 */ /* 0x000fe60000100a00 */
[C---:B--2---:R-:W-:Y:S01]  /*6d900*/  HMMA.1688.F32.TF32 R28, R240.reuse, R210, R168 ;  /* 0x000000d2f01c723c */ /* 0x044fe200000810a8 */
[----:B------:R1:W-:Y:S05]  /*6d910*/  STL.64 [R1+0x2e08], R14 ;  /* 0x002e080e01007387 */ /* 0x0003ea0000100a00 */
[C---:B-1----:R-:W-:Y:S11]  /*6d920*/  HMMA.1688.F32.TF32 R12, R240.reuse, R206, R172 ;  /* 0x000000cef00c723c */ /* 0x042ff600000810ac */
[----:B------:R-:W-:Y:S04]  /*6d930*/  STL.64 [R1+0x2df0], R40 ;  /* 0x002df02801007387 */ /* 0x000fe80000100a00 */
[----:B------:R1:W-:Y:S04]  /*6d940*/  STL.64 [R1+0x2df8], R42 ;  /* 0x002df82a01007387 */ /* 0x0003e80000100a00 */
        /* <DEDUP_REMOVED lines=8> */
[----:B------:R-:W-:Y:S04]  /*6d9d0*/  STL.64 [R1+0x2dc8], R42 ;  /* 0x002dc82a01007387 */ /* 0x000fe80000100a00 */
[----:B------:R-:W2:Y:S04]  /*6d9e0*/  LDL.LU R84, [R1+0x1c60] ;  /* 0x001c600001547983 */ /* 0x000ea80000300800 */
[----:B------:R1:W-:Y:S04]  /*6d9f0*/  STL.64 [R1+0x2db0], R28 ;  /* 0x002db01c01007387 */ /* 0x0003e80000100a00 */
[----:B------:R3:W-:Y:S04]  /*6da00*/  STL.64 [R1+0x2db8], R30 ;  /* 0x002db81e01007387 */ /* 0x0007e80000100a00 */
[----:B------:R4:W-:Y:S04]  /*6da10*/  STL.64 [R1+0x2da0], R12 ;  /* 0x002da00c01007387 */ /* 0x0009e80000100a00 */
[----:B------:R4:W-:Y:S04]  /*6da20*/  STL.64 [R1+0x2da8], R14 ;  /* 0x002da80e01007387 */ /* 0x0009e80000100a00 */
[----:B------:R-:W2:Y:S04]  /*6da30*/  LDL.LU R85, [R1+0x1c64] ;  /* 0x001c640001557983 */ /* 0x000ea80000300800 */
[----:B------:R-:W2:Y:S04]  /*6da40*/  LDL.LU R86, [R1+0x1c68] ;  /* 0x001c680001567983 */ /* 0x000ea80000300800 */
[----:B------:R-:W2:Y:S04]  /*6da50*/  LDL.LU R87, [R1+0x1c6c] ;  /* 0x001c6c0001577983 */ /* 0x000ea80000300800 */
[----:B------:R-:W2:Y:S04]  /*6da60*/  LDL.LU R52, [R1+0x1c80] ;  /* 0x001c800001347983 */ /* 0x000ea80000300800 */
[----:B------:R-:W2:Y:S04]  /*6da70*/  LDL.LU R53, [R1+0x1c84] ;  /* 0x001c840001357983 */ /* 0x000ea80000300800 */
[----:B------:R-:W2:Y:S04]  /*6da80*/  LDL.LU R54, [R1+0x1c88] ;  /* 0x001c880001367983 */ /* 0x000ea80000300800 */
[----:B------:R-:W2:Y:S04]  /*6da90*/  LDL.LU R55, [R1+0x1c8c] ;  /* 0x001c8c0001377983 */ /* 0x000ea80000300800 */
[----:B-1----:R-:W2:Y:S04]  /*6daa0*/  LDL.LU R28, [R1+0x1c90] ;  /* 0x001c9000011c7983 */ /* 0x002ea80000300800 */
[----:B------:R-:W2:Y:S04]  /*6dab0*/  LDL.LU R29, [R1+0x1c94] ;  /* 0x001c9400011d7983 */ /* 0x000ea80000300800 */
[----:B---3--:R-:W3:Y:S04]  /*6dac0*/  LDL.LU R30, [R1+0x1c98] ;  /* 0x001c9800011e7983 */ /* 0x008ee80000300800 */
[----:B------:R-:W3:Y:S04]  /*6dad0*/  LDL.LU R31, [R1+0x1c9c] ;  /* 0x001c9c00011f7983 */ /* 0x000ee80000300800 */
[----:B----4-:R-:W4:Y:S04]  /*6dae0*/  LDL.LU R12, [R1+0x1ca0] ;  /* 0x001ca000010c7983 */ /* 0x010f280000300800 */
[----:B------:R-:W4:Y:S04]  /*6daf0*/  LDL.LU R13, [R1+0x1ca4] ;  /* 0x001ca400010d7983 */ /* 0x000f280000300800 */
[----:B------:R-:W4:Y:S04]  /*6db00*/  LDL.LU R14, [R1+0x1ca8] ;  /* 0x001ca800010e7983 */ /* 0x000f280000300800 */
[----:B------:R-:W4:Y:S04]  /*6db10*/  LDL.LU R15, [R1+0x1cac] ;  /* 0x001cac00010f7983 */ /* 0x000f280000300800 */
[----:B------:R-:W3:Y:S04]  /*6db20*/  LDL.LU R116, [R1+0x1cc0] ;  /* 0x001cc00001747983 */ /* 0x000ee80000300800 */
[----:B------:R-:W3:Y:S04]  /*6db30*/  LDL.LU R117, [R1+0x1cc4] ;  /* 0x001cc40001757983 */ /* 0x000ee80000300800 */
[----:B------:R-:W3:Y:S04]  /*6db40*/  LDL.LU R118, [R1+0x1cc8] ;  /* 0x001cc80001767983 */ /* 0x000ee80000300800 */
[----:B------:R-:W3:Y:S04]  /*6db50*/  LDL.LU R119, [R1+0x1ccc] ;  /* 0x001ccc0001777983 */ /* 0x000ee80000300800 */
[----:B------:R-:W4:Y:S04]  /*6db60*/  LDL.LU R124, [R1+0x1cd0] ;  /* 0x001cd000017c7983 */ /* 0x000f280000300800 */
[----:B------:R-:W4:Y:S04]  /*6db70*/  LDL.LU R125, [R1+0x1cd4] ;  /* 0x001cd400017d7983 */ /* 0x000f280000300800 */
[----:B------:R-:W4:Y:S04]  /*6db80*/  LDL.LU R126, [R1+0x1cd8] ;  /* 0x001cd800017e7983 */ /* 0x000f280000300800 */
[----:B------:R-:W4:Y:S04]  /*6db90*/  LDL.LU R127, [R1+0x1cdc] ;  /* 0x001cdc00017f7983 */ /* 0x000f280000300800 */
[----:B------:R-:W2:Y:S04]  /*6dba0*/  LDL.LU R136, [R1+0xf00] ;  /* 0x000f000001887983 */ /* 0x000ea80000300800 */
[----:B------:R-:W2:Y:S04]  /*6dbb0*/  LDL.LU R137, [R1+0xf04] ;  /* 0x000f040001897983 */ /* 0x000ea80000300800 */
[----:B------:R-:W2:Y:S04]  /*6dbc0*/  LDL.LU R138, [R1+0xf08] ;  /* 0x000f0800018a7983 */ /* 0x000ea80000300800 */
[----:B------:R-:W2:Y:S04]  /*6dbd0*/  LDL.LU R139, [R1+0xf0c] ;  /* 0x000f0c00018b7983 */ /* 0x000ea80000300800 */
        /* <DEDUP_REMOVED lines=68> */
[----:B--2---:R-:W-:-:S15]  /*6e020*/  HMMA.1688.F32.TF32 R184, R240, R190, R184 ;  /* 0x000000bef0b8723c */ /* 0x004fde00000810b8 */
[----:B------:R-:W-:-:S08]  /*6e030*/  NOP ;  /* 0x0000000000007918 */ /* 0x000fd00000000000 */
[----:B------:R-:W-:Y:S04]  /*6e040*/  STL.64 [R1+0x2d90], R184 ;  /* 0x002d90b801007387 */ /* 0x000fe80000100a00 */
[----:B------:R1:W-:Y:S04]  /*6e050*/  STL.64 [R1+0x2d98], R186 ;  /* 0x002d98ba01007387 */ /* 0x0003e80000100a00 */
[----:B-1----:R-:W4:Y:S04]  /*6e060*/  LDL.LU.64 R186, [R1+0x77c8] ;  /* 0x0077c80001ba7983 */ /* 0x002f280000300a00 */
[----:B------:R-:W2:Y:S01]  /*6e070*/  LDL.LU.64 R184, [R1+0x77c0] ;  /* 0x0077c00001b87983 */ /* 0x000ea20000300a00 */
[----:B----4-:R-:W-:-:S15]  /*6e080*/  HMMA.1688.F32.TF32 R180, R240, R186, R180 ;  /* 0x000000baf0b4723c */ /* 0x010fde00000810b4 */
[----:B------:R-:W-:-:S08]  /*6e090*/  NOP ;  /* 0x0000000000007918 */ /* 0x000fd00000000000 */
[----:B------:R-:W-:Y:S04]  /*6e0a0*/  STL.64 [R1+0x2d80], R180 ;  /* 0x002d80b401007387 */ /* 0x000fe80000100a00 */
[----:B------:R1:W-:Y:S04]  /*6e0b0*/  STL.64 [R1+0x2d88], R182 ;  /* 0x002d88b601007387 */ /* 0x0003e80000100a00 */
[----:B-1----:R-:W3:Y:S04]  /*6e0c0*/  LDL.LU.64 R182, [R1+0x77b8] ;  /* 0x0077b80001b67983 */ /* 0x002ee80000300a00 */
[----:B------:R-:W4:Y:S01]  /*6e0d0*/  LDL.LU.64 R180, [R1+0x77b0] ;  /* 0x0077b00001b47983 */ /* 0x000f220000300a00 */
[----:B---3--:R-:W-:-:S15]  /*6e0e0*/  HMMA.1688.F32.TF32 R176, R240, R182, R176 ;  /* 0x000000b6f0b0723c */ /* 0x008fde00000810b0 */
        /* <DEDUP_REMOVED lines=52> */
[----:B------:R-:W4:Y:S01]  /*6e430*/  LDL.LU R145, [R1+0x7720] ;  /* 0x0077200001917983 */ /* 0x000f220000300800 */
        /* <DEDUP_REMOVED lines=10> */
[----:B-1----:R-:W3:Y:S01]  /*6e4e0*/  LDL.LU.64 R138, [R1+0x7708] ;  /* 0x00770800018a7983 */ /* 0x002ee20000300a00 */
[C---:B------:R-:W-:Y:S03]  /*6e4f0*/  HMMA.1688.F32.TF32 R128, R240.reuse, R134, R128 ;  /* 0x00000086f080723c */ /* 0x040fe60000081080 */
[----:B------:R-:W4:Y:S03]  /*6e500*/  LDL.LU.64 R136, [R1+0x7700] ;  /* 0x0077000001887983 */ /* 0x000f260000300a00 */
[----:B---3--:R-:W-:-:S15]  /*6e510*/  HMMA.1688.F32.TF32 R236, R240, R138, R236 ;  /* 0x0000008af0ec723c */ /* 0x008fde00000810ec */
[----:B------:R-:W-:-:S08]  /*6e520*/  NOP ;  /* 0x0000000000007918 */ /* 0x000fd00000000000 */
[----:B------:R-:W-:Y:S04]  /*6e530*/  STL.64 [R1+0x2cc0], R236 ;  /* 0x002cc0ec01007387 */ /* 0x000fe80000100a00 */
[----:B------:R-:W-:Y:S04]  /*6e540*/  STL.64 [R1+0x2cc8], R238 ;  /* 0x002cc8ee01007387 */ /* 0x000fe80000100a00 */
[----:B------:R-:W-:Y:S04]  /*6e550*/  STL.64 [R1+0x3ab0], R128 ;  /* 0x003ab08001007387 */ /* 0x000fe80000100a00 */
[----:B------:R1:W-:Y:S01]  /*6e560*/  STL.64 [R1+0x3ab8], R130 ;  /* 0x003ab88201007387 */ /* 0x0003e20000100a00 */
[----:B------:R-:W-:Y:S01]  /*6e570*/  HMMA.1688.F32.TF32 R60, R240, R122, R60 ;  /* 0x0000007af03c723c */ /* 0x000fe2000008103c */
[----:B------:R-:W-:-:S02]  /*6e580*/  LOP3.LUT R2, R252, 0x20, RZ, 0x3c, !PT ;  /* 0x00000020fc027812 */ /* 0x000fc400078e3cff */
[----:B------:R-:W-:Y:S03]  /*6e590*/  LDS R236, [R252+UR7+0x21080] ;  /* 0x02108007fcec7984 */ /* 0x000fe60008000800 */
[C---:B------:R-:W-:Y:S01]  /*6e5a0*/  HMMA.1688.F32.TF32 R52, R240.reuse, R110, R52 ;  /* 0x0000006ef034723c */ /* 0x040fe20000081034 */
[----:B------:R-:W-:Y:S04]  /*6e5b0*/  LDS R238, [R252+UR7+0x21880] ;  /* 0x02188007fcee7984 */ /* 0x000fe80008000800 */
[----:B-1----:R-:W3:Y:S04]  /*6e5c0*/  LDL.LU.64 R130, [R1+0x76f8] ;  /* 0x0076f80001827983 */ /* 0x002ee80000300a00 */
[----:B------:R-:W4:Y:S04]  /*6e5d0*/  LDL.LU.64 R128, [R1+0x76f0] ;  /* 0x0076f00001807983 */ /* 0x000f280000300a00 */
[----:B------:R-:W-:Y:S04]  /*6e5e0*/  LDS R237, [R2+UR7+0x21080] ;  /* 0x0210800702ed7984 */ /* 0x000fe80008000800 */
[----:B------:R-:W1:Y:S01]  /*6e5f0*/  LDS R239, [R2+UR7+0x21880] ;  /* 0x0218800702ef7984 */ /* 0x000e620008000800 */
[----:B---3--:R-:W-:-:S15]  /*6e600*/  HMMA.1688.F32.TF32 R124, R240, R130, R124 ;  /* 0x00000082f07c723c */ /* 0x008fde000008107c */
[----:B------:R-:W-:-:S08]  /*6e610*/  NOP ;  /* 0x0000000000007918 */ /* 0x000fd00000000000 */
[----:B------:R-:W-:Y:S04]  /*6e620*/  STL.64 [R1+0x3aa0], R124 ;  /* 0x003aa07c01007387 */ /* 0x000fe80000100a00 */
[----:B------:R3:W-:Y:S04]  /*6e630*/  STL.64 [R1+0x3aa8], R126 ;  /* 0x003aa87e01007387 */ /* 0x0007e80000100a00 */
[----:B---3--:R-:W3:Y:S04]  /*6e640*/  LDL.LU.64 R126, [R1+0x76e8] ;  /* 0x0076e800017e7983 */ /* 0x008ee80000300a00 */
[----:B------:R-:W4:Y:S01]  /*6e650*/  LDL.LU.64 R124, [R1+0x76e0] ;  /* 0x0076e000017c7983 */ /* 0x000f220000300a00 */
[----:B---3--:R-:W-:-:S15]  /*6e660*/  HMMA.1688.F32.TF32 R116, R240, R126, R116 ;  /* 0x0000007ef074723c */ /* 0x008fde0000081074 */
[----:B------:R-:W-:-:S08]  /*6e670*/  NOP ;  /* 0x0000000000007918 */ /* 0x000fd00000000000 */
[----:B------:R-:W-:Y:S04]  /*6e680*/  STL.64 [R1+0x3a90], R116 ;  /* 0x003a907401007387 */ /* 0x000fe80000100a00 */
[----:B------:R3:W-:Y:S04]  /*6e690*/  STL.64 [R1+0x3a98], R118 ;  /* 0x003a987601007387 */ /* 0x0007e80000100a00 */
[----:B---3--:R-:W3:Y:S04]  /*6e6a0*/  LDL.LU.64 R118, [R1+0x76d8] ;  /* 0x0076d80001767983 */ /* 0x008ee80000300a00 */
[----:B------:R-:W4:Y:S04]  /*6e6b0*/  LDL.LU.64 R116, [R1+0x76d0] ;  /* 0x0076d00001747983 */ /* 0x000f280000300a00 */
[----:B------:R-:W-:Y:S04]  /*6e6c0*/  STL.64 [R1+0x3a80], R60 ;  /* 0x003a803c01007387 */ /* 0x000fe80000100a00 */
[----:B------:R3:W-:Y:S02]  /*6e6d0*/  STL.64 [R1+0x3a88], R62 ;  /* 0x003a883e01007387 */ /* 0x0007e40000100a00 */
[C---:B---3--:R-:W-:Y:S06]  /*6e6e0*/  HMMA.1688.F32.TF32 R60, R240.reuse, R118, R12 ;  /* 0x00000076f03c723c */ /* 0x048fec000008100c */
[C---:B------:R-:W-:Y:S06]  /*6e6f0*/  HMMA.1688.F32.TF32 R12, R240.reuse, R114, R28 ;  /* 0x00000072f00c723c */ /* 0x040fec000008101c */
[C---:B------:R-:W-:Y:S11]  /*6e700*/  HMMA.1688.F32.TF32 R28, R240.reuse, R106, R40 ;  /* 0x0000006af01c723c */ /* 0x040ff60000081028 */
[----:B------:R-:W-:Y:S04]  /*6e710*/  STL.64 [R1+0x3a70], R60 ;  /* 0x003a703c01007387 */ /* 0x000fe80000100a00 */
[----:B------:R-:W-:Y:S04]  /*6e720*/  STL.64 [R1+0x3a78], R62 ;  /* 0x003a783e01007387 */ /* 0x000fe80000100a00 */
[----:B------:R-:W-:Y:S04]  /*6e730*/  STL.64 [R1+0x3a60], R12 ;  /* 0x003a600c01007387 */ /* 0x000fe80000100a00 */
[----:B------:R3:W-:Y:S02]  /*6e740*/  STL.64 [R1+0x3a68], R14 ;  /* 0x003a680e01007387 */ /* 0x0007e40000100a00 */
[C---:B---3--:R-:W-:Y:S02]  /*6e750*/  HMMA.1688.F32.TF32 R12, R240.reuse, R102, R84 ;  /* 0x00000066f00c723c */ /* 0x048fe40000081054 */
        /* <DEDUP_REMOVED lines=8> */
[----:B---3--:R-:W3:Y:S01]  /*6e7e0*/  LDL.LU R52, [R1+0x1bb0] ;  /* 0x001bb00001347983 */ /* 0x008ee20000300800 */
[----:B--2---:R-:W-:-:S15]  /*6e7f0*/  HMMA.1688.F32.TF32 R12, R240, R98, R88 ;  /* 0x00000062f00c723c */ /* 0x004fde0000081058 */
[----:B------:R-:W-:-:S08]  /*6e800*/  NOP ;  /* 0x0000000000007918 */ /* 0x000fd00000000000 */
[----:B------:R2:W-:Y:S04]  /*6e810*/  STL.64 [R1+0x3a20], R12 ;  /* 0x003a200c01007387 */ /* 0x0005e80000100a00 */
[----:B------:R1:W-:Y:S04]  /*6e820*/  STL.64 [R1+0x3a28], R14 ;  /* 0x003a280e01007387 */ /* 0x0003e80000100a00 */
[----:B------:R-:W3:Y:S04]  /*6e830*/  LDL.LU R53, [R1+0x1bb4] ;  /* 0x001bb40001357983 */ /* 0x000ee80000300800 */
[----:B------:R-:W3:Y:S04]  /*6e840*/  LDL.LU R54, [R1+0x1bb8] ;  /* 0x001bb80001367983 */ /* 0x000ee80000300800 */
[----:B------:R-:W3:Y:S04]  /*6e850*/  LDL.LU R55, [R1+0x1bbc] ;  /* 0x001bbc0001377983 */ /* 0x000ee80000300800 */
[----:B------:R-:W4:Y:S04]  /*6e860*/  LDL.LU R88, [R1+0x1c40] ;  /* 0x001c400001587983 */ /* 0x000f280000300800 */
[----:B------:R-:W4:Y:S04]  /*6e870*/  LDL.LU R89, [R1+0x1c44] ;  /* 0x001c440001597983 */ /* 0x000f280000300800 */
[----:B------:R-:W4:Y:S04]  /*6e880*/  LDL.LU R90, [R1+0x1c48] ;  /* 0x001c4800015a7983 */ /* 0x000f280000300800 */
        /* <DEDUP_REMOVED lines=13> */
[----:B--2---:R-:W2:Y:S04]  /*6e960*/  LDL.LU R12, [R1+0x1bd0] ;  /* 0x001bd000010c7983 */ /* 0x004ea80000300800 */
[----:B------:R-:W2:Y:S04]  /*6e970*/  LDL.LU R13, [R1+0x1bd4] ;  /* 0x001bd400010d7983 */ /* 0x000ea80000300800 */
[----:B-1----:R-:W2:Y:S04]  /*6e980*/  LDL.LU R14, [R1+0x1bd8] ;  /* 0x001bd800010e7983 */ /* 0x002ea80000300800 */
        /* <DEDUP_REMOVED lines=9> */
[----:B------:R-:W-:Y:S04]  /*6ea20*/  STL.64 [R1+0x7650], R98 ;  /* 0x0076506201007387 */ /* 0x000fe80000100a00 */
[----:B------:R1:W-:Y:S04]  /*6ea30*/  STL.64 [R1+0x7648], R96 ;  /* 0x0076486001007387 */ /* 0x0003e80000100a00 */
[----:B-1----:R-:W2:Y:S04]  /*6ea40*/  LDL.LU R96, [R1+0x1c00] ;  /* 0x001c000001607983 */ /* 0x002ea80000300800 */
[----:B------:R-:W2:Y:S04]  /*6ea50*/  LDL.LU R97, [R1+0x1c04] ;  /* 0x001c040001617983 */ /* 0x000ea80000300800 */
[----:B------:R-:W2:Y:S04]  /*6ea60*/  LDL.LU R98, [R1+0x1c08] ;  /* 0x001c080001627983 */ /* 0x000ea80000300800 */
[----:B------:R-:W2:Y:S01]  /*6ea70*/  LDL.LU R99, [R1+0x1c0c] ;  /* 0x001c0c0001637983 */ /* 0x000ea20000300800 */
[----:B----4-:R-:W-:-:S15]  /*6ea80*/  HMMA.1688.F32.TF32 R88, R240, R94, R88 ;  /* 0x0000005ef058723c */ /* 0x010fde0000081058 */
[----:B------:R-:W-:-:S08]  /*6ea90*/  NOP ;  /* 0x0000000000007918 */ /* 0x000fd00000000000 */
[----:B------:R-:W-:Y:S04]  /*6eaa0*/  STL.64 [R1+0x3a10], R88 ;  /* 0x003a105801007387 */ /* 0x000fe80000100a00 */
[----:B------:R1:W-:Y:S04]  /*6eab0*/  STL.64 [R1+0x3a18], R90 ;  /* 0x003a185a01007387 */ /* 0x0003e80000100a00 */
[----:B-1----:R-:W3:Y:S04]  /*6eac0*/  LDL.LU.64 R90, [R1+0x76c8] ;  /* 0x0076c800015a7983 */ /* 0x002ee80000300a00 */
[----:B------:R-:W4:Y:S04]  /*6ead0*/  LDL.LU.64 R88, [R1+0x76c0] ;  /* 0x0076c00001587983 */ /* 0x000f280000300a00 */
[----:B------:R-:W-:Y:S04]  /*6eae0*/  STL.64 [R1+0x7640], R94 ;  /* 0x0076405e01007387 */ /* 0x000fe80000100a00 */
[----:B------:R1:W-:Y:S04]  /*6eaf0*/  STL.64 [R1+0x7638], R92 ;  /* 0x0076385c01007387 */ /* 0x0003e80000100a00 */
[----:B-1----:R-:W2:Y:S04]  /*6eb00*/  LDL.LU R92, [R1+0x1c10] ;  /* 0x001c1000015c7983 */ /* 0x002ea80000300800 */
[----:B------:R-:W2:Y:S04]  /*6eb10*/  LDL.LU R93, [R1+0x1c14] ;  /* 0x001c1400015d7983 */ /* 0x000ea80000300800 */
[----:B------:R-:W2:Y:S04]  /*6eb20*/  LDL.LU R94, [R1+0x1c18] ;  /* 0x001c1800015e7983 */ /* 0x000ea80000300800 */
[----:B------:R-:W2:Y:S01]  /*6eb30*/  LDL.LU R95, [R1+0x1c1c] ;  /* 0x001c1c00015f7983 */ /* 0x000ea20000300800 */
[----:B---3--:R-:W-:-:S15]  /*6eb40*/  HMMA.1688.F32.TF32 R84, R240, R90, R84 ;  /* 0x0000005af054723c */ /* 0x008fde0000081054 */
[----:B------:R-:W-:-:S08]  /*6eb50*/  NOP ;  /* 0x0000000000007918 */ /* 0x000fd00000000000 */
[----:B------:R-:W-:Y:S04]  /*6eb60*/  STL.64 [R1+0x3a00], R84 ;  /* 0x003a005401007387 */ /* 0x000fe80000100a00 */
[----:B------:R1:W-:Y:S04]  /*6eb70*/  STL.64 [R1+0x3a08], R86 ;  /* 0x003a085601007387 */ /* 0x0003e80000100a00 */
[----:B-1----:R-:W3:Y:S04]  /*6eb80*/  LDL.LU.64 R86, [R1+0x76b8] ;  /* 0x0076b80001567983 */ /* 0x002ee80000300a00 */
[----:B------:R-:W3:Y:S04]  /*6eb90*/  LDL.LU.64 R84, [R1+0x76b0] ;  /* 0x0076b00001547983 */ /* 0x000ee80000300a00 */
[----:B------:R-:W-:Y:S04]  /*6eba0*/  STL.64 [R1+0x7630], R90 ;  /* 0x0076305a01007387 */ /* 0x000fe80000100a00 */
[----:B----4-:R1:W-:Y:S04]  /*6ebb0*/  STL.64 [R1+0x7628], R88 ;  /* 0x0076285801007387 */ /* 0x0103e80000100a00 */
[----:B-1----:R-:W4:Y:S04]  /*6ebc0*/  LDL.LU R88, [R1+0x1c20] ;  /* 0x001c200001587983 */ /* 0x002f280000300800 */
[----:B------:R-:W4:Y:S04]  /*6ebd0*/  LDL.LU R89, [R1+0x1c24] ;  /* 0x001c240001597983 */ /* 0x000f280000300800 */
[----:B------:R-:W4:Y:S04]  /*6ebe0*/  LDL.LU R90, [R1+0x1c28] ;  /* 0x001c2800015a7983 */ /* 0x000f280000300800 */
[----:B------:R-:W4:Y:S01]  /*6ebf0*/  LDL.LU R91, [R1+0x1c2c] ;  /* 0x001c2c00015b7983 */ /* 0x000f220000300800 */
[C---:B------:R-:W-:Y:S06]  /*6ec00*/  HMMA.1688.F32.TF32 R60, R240.reuse, R70, R60 ;  /* 0x00000046f03c723c */ /* 0x040fec000008103c */
[C---:B--2---:R-:W-:Y:S01]  /*6ec10*/  HMMA.1688.F32.TF32 R12, R240.reuse, R66, R12 ;  /* 0x00000042f00c723c */ /* 0x044fe2000008100c */
[----:B---3--:R-:W-:Y:S04]  /*6ec20*/  STL.64 [R1+0x7620], R86 ;  /* 0x0076205601007387 */ /* 0x008fe80000100a00 */
[----:B------:R1:W-:Y:S01]  /*6ec30*/  STL.64 [R1+0x7618], R84 ;  /* 0x0076185401007387 */ /* 0x0003e20000100a00 */
[C---:B----4-:R-:W-:Y:S06]  /*6ec40*/  HMMA.1688.F32.TF32 R88, R240.reuse, R86, R88 ;  /* 0x00000056f058723c */ /* 0x050fec0000081058 */
[----:B-1----:R-:W-:-:S15]  /*6ec50*/  HMMA.1688.F32.TF32 R84, R240, R82, R92 ;  /* 0x00000052f054723c */ /* 0x002fde000008105c */
[----:B------:R-:W-:-:S02]  /*6ec60*/  NOP ;  /* 0x0000000000007918 */ /* 0x000fc40000000000 */
[----:B------:R-:W-:Y:S04]  /*6ec70*/  STL.64 [R1+0x39f0], R88 ;  /* 0x0039f05801007387 */ /* 0x000fe80000100a00 */
[----:B------:R-:W-:Y:S04]  /*6ec80*/  STL.64 [R1+0x39f8], R90 ;  /* 0x0039f85a01007387 */ /* 0x000fe80000100a00 */
[----:B------:R-:W-:Y:S04]  /*6ec90*/  STL.64 [R1+0x7610], R82 ;  /* 0x0076105201007387 */ /* 0x000fe80000100a00 */
[----:B------:R1:W-:Y:S04]  /*6eca0*/  STL.64 [R1+0x7608], R80 ;  /* 0x0076085001007387 */ /* 0x0003e80000100a00 */
[----:B------:R-:W-:Y:S04]  /*6ecb0*/  STL.64 [R1+0x39e0], R84 ;  /* 0x0039e05401007387 */ /* 0x000fe80000100a00 */
[----:B------:R-:W-:Y:S01]  /*6ecc0*/  STL.64 [R1+0x39e8], R86 ;  /* 0x0039e85601007387 */ /* 0x000fe20000100a00 */
[C---:B-1----:R-:W-:Y:S06]  /*6ecd0*/  HMMA.1688.F32.TF32 R80, R240.reuse, R78, R96 ;  /* 0x0000004ef050723c */ /* 0x042fec0000081060 */
[----:B------:R-:W-:Y:S04]  /*6ece0*/  STL.64 [R1+0x7600], R78 ;  /* 0x0076004e01007387 */ /* 0x000fe80000100a00 */
[----:B------:R1:W-:Y:S02]  /*6ecf0*/  STL.64 [R1+0x75f8], R76 ;  /* 0x0075f84c01007387 */ /* 0x0003e40000100a00 */
[C---:B-1----:R-:W-:Y:S11]  /*6ed00*/  HMMA.1688.F32.TF32 R76, R240.reuse, R74, R100 ;  /* 0x0000004af04c723c */ /* 0x042ff60000081064 */
        /* <DEDUP_REMOVED lines=14> */
[----:B-1----:R-:W-:Y:S06]  /*6edf0*/  HMMA.1688.F32.TF32 R12, R240, R38, R28 ;  /* 0x00000026f00c723c */ /* 0x002fec000008101c */
[----:B------:R-:W-:Y:S04]  /*6ee00*/  STL.64 [R1+0x75c0], R38 ;  /* 0x0075c02601007387 */ /* 0x000fe80000100a00 */
[----:B------:R-:W-:-:S13]  /*6ee10*/  STL.64 [R1+0x75b8], R36 ;  /* 0x0075b82401007387 */ /* 0x000fda0000100a00 */
[----:B------:R-:W-:Y:S04]  /*6ee20*/  STL.64 [R1+0x3990], R12 ;  /* 0x0039900c01007387 */ /* 0x000fe80000100a00 */
[----:B------:R1:W-:Y:S02]  /*6ee30*/  STL.64 [R1+0x3998], R14 ;  /* 0x0039980e01007387 */ /* 0x0003e40000100a00 */
[----:B-1----:R-:W-:Y:S06]  /*6ee40*/  HMMA.1688.F32.TF32 R12, R240, R18, R52 ;  /* 0x00000012f00c723c */ /* 0x002fec0000081034 */
[----:B------:R-:W-:Y:S04]  /*6ee50*/  STL.64 [R1+0x75b0], R18 ;  /* 0x0075b01201007387 */ /* 0x000fe80000100a00 */
[----:B------:R-:W-:-:S13]  /*6ee60*/  STL.64 [R1+0x75a8], R16 ;  /* 0x0075a81001007387 */ /* 0x000fda0000100a00 */
[----:B------:R-:W-:Y:S04]  /*6ee70*/  STL.64 [R1+0x3980], R12 ;  /* 0x0039800c01007387 */ /* 0x000fe80000100a00 */
[----:B------:R1:W-:Y:S04]  /*6ee80*/  STL.64 [R1+0x3988], R14 ;  /* 0x0039880e01007387 */ /* 0x0003e80000100a00 */
[----:B------:R-:W2:Y:S01]  /*6ee90*/  LDL.LU R92, [R1+0xea0] ;  /* 0x000ea000015c7983 */ /* 0x000ea20000300800 */
[----:B-1----:R-:W-:-:S15]  /*6eea0*/  HMMA.1688.F32.TF32 R12, R240, R34, R40 ;  /* 0x00000022f00c723c */ /* 0x002fde0000081028 */
[----:B------:R-:W-:-:S08]  /*6eeb0*/  NOP ;  /* 0x0000000000007918 */ /* 0x000fd00000000000 */
[----:B------:R1:W-:Y:S04]  /*6eec0*/  STL.64 [R1+0x3970], R12 ;  /* 0x0039700c01007387 */ /* 0x0003e80000100a00 */
[----:B------:R3:W-:Y:S04]  /*6eed0*/  STL.64 [R1+0x3978], R14 ;  /* 0x0039780e01007387 */ /* 0x0007e80000100a00 */
[----:B------:R-:W2:Y:S04]  /*6eee0*/  LDL.LU R93, [R1+0xea4] ;  /* 0x000ea400015d7983 */ /* 0x000ea80000300800 */
[----:B------:R-:W2:Y:S04]  /*6eef0*/  LDL.LU R94, [R1+0xea8] ;  /* 0x000ea800015e7983 */ /* 0x000ea80000300800 */
[----:B------:R-:W2:Y:S04]  /*6ef00*/  LDL.LU R95, [R1+0xeac] ;  /* 0x000eac00015f7983 */ /* 0x000ea80000300800 */
        /* <DEDUP_REMOVED lines=24> */
[----:B------:R-:W4:Y:S04]  /*6f090*/  LDL.64 R74, [R1+0x38] ;  /* 0x00003800014a7983 */ /* 0x000f280000100a00 */
[----:B------:R-:W4:Y:S04]  /*6f0a0*/  LDL.64 R82, [R1+0x28] ;  /* 0x0000280001527983 */ /* 0x000f280000100a00 */
        /* <DEDUP_REMOVED lines=16> */
[----:B-1----:R-:W4:Y:S04]  /*6f1b0*/  LDL.LU R12, [R1+0x1b60] ;  /* 0x001b6000010c7983 */ /* 0x002f280000300800 */
[----:B------:R-:W4:Y:S04]  /*6f1c0*/  LDL.LU R13, [R1+0x1b64] ;  /* 0x001b6400010d7983 */ /* 0x000f280000300800 */
[----:B---3--:R-:W3:Y:S04]  /*6f1d0*/  LDL.LU R14, [R1+0x1b68] ;  /* 0x001b6800010e7983 */ /* 0x008ee80000300800 */
[----:B------:R-:W3:Y:S04]  /*6f1e0*/  LDL.LU R15, [R1+0x1b6c] ;  /* 0x001b6c00010f7983 */ /* 0x000ee80000300800 */
[----:B------:R-:W3:Y:S04]  /*6f1f0*/  LDL.64 R90, [R1+0x18] ;  /* 0x00001800015a7983 */ /* 0x000ee80000100a00 */
[----:B------:R-:W3:Y:S04]  /*6f200*/  LDL.64 R98, [R1+0x8] ;  /* 0x0000080001627983 */ /* 0x000ee80000100a00 */
[----:B------:R-:W3:Y:S04]  /*6f210*/  LDL.LU R100, [R1+0xe90] ;  /* 0x000e900001647983 */ /* 0x000ee80000300800 */
[----:B------:R-:W3:Y:S04]  /*6f220*/  LDL.LU R101, [R1+0xe94] ;  /* 0x000e940001657983 */ /* 0x000ee80000300800 */
[----:B------:R-:W3:Y:S04]  /*6f230*/  LDL.LU R102, [R1+0xe98] ;  /* 0x000e980001667983 */ /* 0x000ee80000300800 */
[----:B------:R-:W3:Y:S04]  /*6f240*/  LDL.LU R103, [R1+0xe9c] ;  /* 0x000e9c0001677983 */ /* 0x000ee80000300800 */
[----:B------:R-:W-:Y:S04]  /*6f250*/  STL.64 [R1+0x75a0], R34 ;  /* 0x0075a02201007387 */ /* 0x000fe80000100a00 */
[----:B------:R1:W-:Y:S04]  /*6f260*/  STL.64 [R1+0x7598], R32 ;  /* 0x0075982001007387 */ /* 0x0003e80000100a00 */
[----:B-1----:R-:W3:Y:S04]  /*6f270*/  LDL.LU R32, [R1+0x1b10] ;  /* 0x001b100001207983 */ /* 0x002ee80000300800 */
        /* <DEDUP_REMOVED lines=8> */
[----:B------:R-:W2:Y:S04]  /*6f300*/  LDL.LU.64 R40, [R1+0x76a0] ;  /* 0x0076a00001287983 */ /* 0x000ea80000300a00 */
[----:B------:R-:W-:Y:S04]  /*6f310*/  STL.64 [R1+0x7590], R10 ;  /* 0x0075900a01007387 */ /* 0x000fe80000100a00 */
[----:B------:R1:W-:Y:S04]  /*6f320*/  STL.64 [R1+0x7588], R8 ;  /* 0x0075880801007387 */ /* 0x0003e80000100a00 */
[----:B-1----:R-:W3:Y:S04]  /*6f330*/  LDL.LU R8, [R1+0x1b20] ;  /* 0x001b200001087983 */ /* 0x002ee80000300800 */
[----:B------:R-:W3:Y:S04]  /*6f340*/  LDL.LU R9, [R1+0x1b24] ;  /* 0x001b240001097983 */ /* 0x000ee80000300800 */
[----:B------:R-:W3:Y:S04]  /*6f350*/  LDL.LU R10, [R1+0x1b28] ;  /* 0x001b2800010a7983 */ /* 0x000ee80000300800 */
[----:B------:R-:W3:Y:S01]  /*6f360*/  LDL.LU R11, [R1+0x1b2c] ;  /* 0x001b2c00010b7983 */ /* 0x000ee20000300800 */
[----:B----4-:R-:W-:-:S15]  /*6f370*/  HMMA.1688.F32.TF32 R52, R240, R42, R52 ;  /* 0x0000002af034723c */ /* 0x010fde0000081034 */
[----:B------:R-:W-:-:S08]  /*6f380*/  NOP ;  /* 0x0000000000007918 */ /* 0x000fd00000000000 */
[----:B------:R-:W-:Y:S04]  /*6f390*/  STL.64 [R1+0x3950], R52 ;  /* 0x0039503401007387 */ /* 0x000fe80000100a00 */
[----:B------:R1:W-:Y:S04]  /*6f3a0*/  STL.64 [R1+0x3958], R54 ;  /* 0x0039583601007387 */ /* 0x0003e80000100a00 */
[----:B-1----:R-:W4:Y:S04]  /*6f3b0*/  LDL.LU.64 R54, [R1+0x7698] ;  /* 0x0076980001367983 */ /* 0x002f280000300a00 */
[----:B------:R-:W3:Y:S04]  /*6f3c0*/  LDL.LU.64 R52, [R1+0x7690] ;  /* 0x0076900001347983 */ /* 0x000ee80000300a00 */
[----:B------:R-:W-:Y:S04]  /*6f3d0*/  STL.64 [R1+0x7580], R42 ;  /* 0x0075802a01007387 */ /* 0x000fe80000100a00 */
[----:B--2---:R1:W-:Y:S04]  /*6f3e0*/  STL.64 [R1+0x7578], R40 ;  /* 0x0075782801007387 */ /* 0x0043e80000100a00 */
        /* <DEDUP_REMOVED lines=8> */
[----:B-1----:R-:W4:Y:S04]  /*6f470*/  LDL.LU.64 R30, [R1+0x7688] ;  /* 0x00768800011e7983 */ /* 0x002f280000300a00 */
[----:B------:R-:W2:Y:S04]  /*6f480*/  LDL.LU.64 R28, [R1+0x7680] ;  /* 0x00768000011c7983 */ /* 0x000ea80000300a00 */
[----:B------:R-:W-:Y:S04]  /*6f490*/  STL.64 [R1+0x7570], R54 ;  /* 0x0075703601007387 */ /* 0x000fe80000100a00 */
[----:B---3--:R1:W-:Y:S04]  /*6f4a0*/  STL.64 [R1+0x7568], R52 ;  /* 0x0075683401007387 */ /* 0x0083e80000100a00 */
        /* <DEDUP_REMOVED lines=8> */
[----:B-1----:R-:W4:Y:S02]  /*6f530*/  LDL.LU.64 R14, [R1+0x7678] ;  /* 0x00767800010e7983 */ /* 0x002f240000300a00 */
[----:B----4-:R-:W-:-:S15]  /*6f540*/  HMMA.1688.F32.TF32 R60, R240, R14, R60 ;  /* 0x0000000ef03c723c */ /* 0x010fde000008103c */
[----:B------:R-:W-:-:S08]  /*6f550*/  NOP ;  /* 0x0000000000007918 */ /* 0x000fd00000000000 */
[----:B------:R-:W-:Y:S04]  /*6f560*/  STL.64 [R1+0x3920], R60 ;  /* 0x0039203c01007387 */ /* 0x000fe80000100a00 */
[----:B------:R1:W-:Y:S04]  /*6f570*/  STL.64 [R1+0x3928], R62 ;  /* 0x0039283e01007387 */ /* 0x0003e80000100a00 */
[----:B-1----:R-:W3:Y:S01]  /*6f580*/  LDL.LU.64 R62, [R1+0x7670] ;  /* 0x00767000013e7983 */ /* 0x002ee20000300a00 */
[C---:B--2---:R-:W-:Y:S03]  /*6f590*/  HMMA.1688.F32.TF32 R40, R240.reuse, R6, R40 ;  /* 0x00000006f028723c */ /* 0x044fe60000081028 */
[----:B------:R-:W2:Y:S03]  /*6f5a0*/  LDL.LU.64 R60, [R1+0x7668] ;  /* 0x00766800013c7983 */ /* 0x000ea60000300a00 */
[C---:B------:R-:W-:Y:S06]  /*6f5b0*/  HMMA.1688.F32.TF32 R8, R240.reuse, R26, R8 ;  /* 0x0000001af008723c */ /* 0x040fec0000081008 */
[C---:B------:R-:W-:Y:S06]  /*6f5c0*/  HMMA.1688.F32.TF32 R32, R240.reuse, R46, R32 ;  /* 0x0000002ef020723c */ /* 0x040fec0000081020 */
[----:B------:R-:W-:Y:S01]  /*6f5d0*/  HMMA.1688.F32.TF32 R16, R240, R58, R16 ;  /* 0x0000003af010723c */ /* 0x000fe20000081010 */
[----:B------:R-:W-:-:S02]  /*6f5e0*/  IMAD.MOV.U32 R12, RZ, RZ, R90 ;  /* 0x000000ffff0c7224 */ /* 0x000fc400078e005a */
[----:B------:R-:W-:-:S03]  /*6f5f0*/  IMAD.MOV.U32 R0, RZ, RZ, R91 ;  /* 0x000000ffff007224 */ /* 0x000fc600078e005b */
[----:B---3--:R-:W-:-:S15]  /*6f600*/  HMMA.1688.F32.TF32 R52, R240, R62, R52 ;  /* 0x0000003ef034723c */ /* 0x008fde0000081034 */
[----:B------:R-:W-:-:S08]  /*6f610*/  NOP ;  /* 0x0000000000007918 */ /* 0x000fd00000000000 */
[----:B------:R-:W-:Y:S04]  /*6f620*/  STL.64 [R1+0x3910], R52 ;  /* 0x0039103401007387 */ /* 0x000fe80000100a00 */
[----:B------:R-:W-:Y:S04]  /*6f630*/  STL.64 [R1+0x3918], R54 ;  /* 0x0039183601007387 */ /* 0x000fe80000100a00 */
[----:B------:R-:W-:Y:S04]  /*6f640*/  STL.64 [R1+0x3900], R40 ;  /* 0x0039002801007387 */ /* 0x000fe80000100a00 */
[----:B------:R-:W-:Y:S04]  /*6f650*/  STL.64 [R1+0x3908], R42 ;  /* 0x0039082a01007387 */ /* 0x000fe80000100a00 */
[----:B------:R-:W-:Y:S04]  /*6f660*/  STL.64 [R1+0x38f0], R8 ;  /* 0x0038f00801007387 */ /* 0x000fe80000100a00 */
[----:B------:R1:W-:Y:S04]  /*6f670*/  STL.64 [R1+0x38f8], R10 ;  /* 0x0038f80a01007387 */ /* 0x0003e80000100a00 */
[----:B------:R-:W-:Y:S04]  /*6f680*/  STL.64 [R1+0x38e0], R32 ;  /* 0x0038e02001007387 */ /* 0x000fe80000100a00 */
[----:B------:R3:W-:Y:S01]  /*6f690*/  STL.64 [R1+0x38e8], R34 ;  /* 0x0038e82201007387 */ /* 0x0007e20000100a00 */
[C---:B-1----:R-:W-:Y:S03]  /*6f6a0*/  HMMA.1688.F32.TF32 R8, R240.reuse, R50, R36 ;  /* 0x00000032f008723c */ /* 0x042fe60000081024 */
[----:B------:R-:W-:Y:S04]  /*6f6b0*/  STL.64 [R1+0x38d0], R16 ;  /* 0x0038d01001007387 */ /* 0x000fe80000100a00 */
[----:B------:R1:W-:Y:S01]  /*6f6c0*/  STL.64 [R1+0x38d8], R18 ;  /* 0x0038d81201007387 */ /* 0x0003e20000100a00 */
[----:B---3--:R-:W-:Y:S06]  /*6f6d0*/  HMMA.1688.F32.TF32 R32, R240, R22, R64 ;  /* 0x00000016f020723c */ /* 0x008fec0000081040 */
[C---:B-1----:R-:W-:Y:S09]  /*6f6e0*/  HMMA.1688.F32.TF32 R16, R236.reuse, R74, R68 ;  /* 0x0000004aec10723c */ /* 0x042ff20000081044 */
[----:B------:R-:W-:Y:S04]  /*6f6f0*/  STL.64 [R1+0x38c0], R8 ;  /* 0x0038c00801007387 */ /* 0x000fe80000100a00 */
[----:B------:R-:W-:Y:S04]  /*6f700*/  STL.64 [R1+0x38c8], R10 ;  /* 0x0038c80a01007387 */ /* 0x000fe80000100a00 */
[----:B------:R-:W-:Y:S04]  /*6f710*/  STL.64 [R1+0x2cb0], R32 ;  /* 0x002cb02001007387 */ /* 0x000fe80000100a00 */
[----:B------:R-:W-:Y:S04]  /*6f720*/  STL.64 [R1+0x2cb8], R34 ;  /* 0x002cb82201007387 */ /* 0x000fe80000100a00 */
[----:B------:R-:W-:Y:S04]  /*6f730*/  STL.64 [R1+0x2ca0], R16 ;  /* 0x002ca01001007387 */ /* 0x000fe80000100a00 */
[----:B------:R1:W-:Y:S02]  /*6f740*/  STL.64 [R1+0x2ca8], R18 ;  /* 0x002ca81201007387 */ /* 0x0003e40000100a00 */
[----:B-1----:R-:W-:-:S15]  /*6f750*/  HMMA.1688.F32.TF32 R16, R236, R82, R76 ;  /* 0x00000052ec10723c */ /* 0x002fde000008104c */
[----:B------:R-:W-:-:S08]  /*6f760*/  NOP ;  /* 0x0000000000007918 */ /* 0x000fd00000000000 */
        /* <DEDUP_REMOVED lines=10> */
[----:B-1----:R-:W-:Y:S02]  /*6f810*/  HMMA.1688.F32.TF32 R16, R236, R250, R100 ;  /* 0x000000faec10723c */ /* 0x002fe40000081064 */
[----:B------:R-:W3:-:S15]  /*6f820*/  LDL.LU R100, [R1+0xdb0] ;  /* 0x000db00001647983 */ /* 0x000ede0000300800 */
[----:B------:R-:W-:-:S06]  /*6f830*/  NOP ;  /* 0x0000000000007918 */ /* 0x000fcc0000000000 */
[----:B------:R1:W-:Y:S04]  /*6f840*/  STL.64 [R1+0x2c60], R16 ;  /* 0x002c601001007387 */ /* 0x0003e80000100a00 */
[----:B------:R4:W-:Y:S04]  /*6f850*/  STL.64 [R1+0x2c68], R18 ;  /* 0x002c681201007387 */ /* 0x0009e80000100a00 */
[----:B------:R-:W3:Y:S04]  /*6f860*/  LDL.LU R101, [R1+0xdb4] ;  /* 0x000db40001657983 */ /* 0x000ee80000300800 */
[----:B------:R-:W3:Y:S04]  /*6f870*/  LDL.LU R102, [R1+0xdb8] ;  /* 0x000db80001667983 */ /* 0x000ee80000300800 */
[----:B------:R-:W3:Y:S04]  /*6f880*/  LDL.LU R103, [R1+0xdbc] ;  /* 0x000dbc0001677983 */ /* 0x000ee80000300800 */
        /* <DEDUP_REMOVED lines=24> */
[----:B-1----:R-:W3:Y:S04]  /*6fa10*/  LDL.LU R16, [R1+0xe60] ;  /* 0x000e600001107983 */ /* 0x002ee80000300800 */
[----:B------:R-:W3:Y:S04]  /*6fa20*/  LDL.LU R17, [R1+0xe64] ;  /* 0x000e640001117983 */ /* 0x000ee80000300800 */
[----:B----4-:R-:W4:Y:S04]  /*6fa30*/  LDL.LU R18, [R1+0xe68] ;  /* 0x000e680001127983 */ /* 0x010f280000300800 */
        /* <DEDUP_REMOVED lines=31> */
[----:B------:R-:W-:Y:S04]  /*6fc30*/  STL.64 [R1+0x7530], R250 ;  /* 0x007530fa01007387 */ /* 0x000fe80000100a00 */
[----:B------:R-:W-:Y:S04]  /*6fc40*/  STL.64 [R1+0x7528], R248 ;  /* 0x007528f801007387 */ /* 0x000fe80000100a00 */
[----:B------:R-:W-:Y:S04]  /*6fc50*/  STL.64 [R1+0x7520], R246 ;  /* 0x007520f601007387 */ /* 0x000fe80000100a00 */
[----:B------:R-:W-:Y:S01]  /*6fc60*/  STL.64 [R1+0x7518], R244 ;  /* 0x007518f401007387 */ /* 0x000fe20000100a00 */
[C---:B--2---:R-:W-:Y:S06]  /*6fc70*/  HMMA.1688.F32.TF32 R32, R236.reuse, R234, R32 ;  /* 0x000000eaec20723c */ /* 0x044fec0000081020 */
[C---:B---3--:R-:W-:Y:S06]  /*6fc80*/  HMMA.1688.F32.TF32 R40, R236.reuse, R246, R40 ;  /* 0x000000f6ec28723c */ /* 0x048fec0000081028 */
[----:B----4-:R-:W-:-:S15]  /*6fc90*/  HMMA.1688.F32.TF32 R16, R236, R230, R16 ;  /* 0x000000e6ec10723c */ /* 0x010fde0000081010 */
        /* <DEDUP_REMOVED lines=31> */
[C---:B-1----:R-:W-:Y:S06]  /*6fe90*/  HMMA.1688.F32.TF32 R16, R236.reuse, R210, R76 ;  /* 0x000000d2ec10723c */ /* 0x042fec000008104c */
[----:B------:R-:W-:Y:S01]  /*6fea0*/  STL.64 [R1+0x7560], R210 ;  /* 0x007560d201007387 */ /* 0x000fe20000100a00 */
[C---:B------:R-:W-:Y:S03]  /*6feb0*/  HMMA.1688.F32.TF32 R36, R236.reuse, R206, R80 ;  /* 0x000000ceec24723c */ /* 0x040fe60000081050 */
[----:B------:R-:W-:Y:S03]  /*6fec0*/  STL.64 [R1+0x7558], R208 ;  /* 0x007558d001007387 */ /* 0x000fe60000100a00 */
[C---:B------:R-:W-:Y:S10]  /*6fed0*/  HMMA.1688.F32.TF32 R32, R236.reuse, R202, R84 ;  /* 0x000000caec20723c */ /* 0x040ff40000081054 */
        /* <DEDUP_REMOVED lines=13> */
[----:B------:R-:W-:Y:S04]  /*6ffb0*/  STL.64 [R1+0x2ba8], R38 ;  /* 0x002ba82601007387 */ /* 0x000fe80000100a00 */
[----:B------:R-:W2:Y:S04]  /*6ffc0*/  LDL.LU R96, [R1+0x1a90] ;  /* 0x001a900001607983 */ /* 0x000ea80000300800 */
[----:B------:R-:W-:Y:S04]  /*6ffd0*/  STL.64 [R1+0x2b90], R32 ;  /* 0x002b902001007387 */ /* 0x000fe80000100a00 */
[----:B------:R-:W-:Y:S04]  /*6ffe0*/  STL.64 [R1+0x2b98], R34 ;  /* 0x002b982201007387 */ /* 0x000fe80000100a00 */
        /* <DEDUP_REMOVED lines=25> */
[----:B-1----:R-:W2:Y:S04]  /*70180*/  LDL.LU R16, [R1+0xd30] ;  /* 0x000d300001107983 */ /* 0x002ea80000300800 */
[----:B------:R-:W2:Y:S04]  /*70190*/  LDL.LU R17, [R1+0xd34] ;  /* 0x000d340001117983 */ /* 0x000ea80000300800 */
[----:B---3--:R-:W2:Y:S04]  /*701a0*/  LDL.LU R18, [R1+0xd38] ;  /* 0x000d380001127983 */ /* 0x008ea80000300800 */
        /* <DEDUP_REMOVED lines=51> */
[----:B------:R-:W-:Y:S04]  /*704e0*/  STL.64 [R1+0x74c0], R182 ;  /* 0x0074c0b601007387 */ /* 0x000fe80000100a00 */
[----:B------:R3:W-:Y:S01]  /*704f0*/  STL.64 [R1+0x74b8], R180 ;  /* 0x0074b8b401007387 */ /* 0x0007e20000100a00 */
[C---:B----4-:R-:W-:Y:S06]  /*70500*/  HMMA.1688.F32.TF32 R184, R236.reuse, R182, R232 ;  /* 0x000000b6ecb8723c */ /* 0x050fec00000810e8 */
[----:B---3--:R-:W-:-:S15]  /*70510*/  HMMA.1688.F32.TF32 R180, R236, R178, R244 ;  /* 0x000000b2ecb4723c */ /* 0x008fde00000810f4 */
[----:B------:R-:W-:-:S02]  /*70520*/  NOP ;  /* 0x0000000000007918 */ /* 0x000fc40000000000 */
[----:B------:R-:W-:Y:S04]  /*70530*/  STL.64 [R1+0x2b70], R184 ;  /* 0x002b70b801007387 */ /* 0x000fe80000100a00 */
[----:B------:R2:W-:Y:S04]  /*70540*/  STL.64 [R1+0x2b78], R186 ;  /* 0x002b78ba01007387 */ /* 0x0005e80000100a00 */
[----:B------:R-:W-:Y:S04]  /*70550*/  STL.64 [R1+0x74b0], R178 ;  /* 0x0074b0b201007387 */ /* 0x000fe80000100a00 */
[----:B------:R1:W-:Y:S04]  /*70560*/  STL.64 [R1+0x74a8], R176 ;  /* 0x0074a8b001007387 */ /* 0x0003e80000100a00 */
[----:B------:R-:W-:Y:S01]  /*70570*/  STL.64 [R1+0x2b60], R180 ;  /* 0x002b60b401007387 */ /* 0x000fe20000100a00 */
[C---:B--2---:R-:W-:Y:S03]  /*70580*/  HMMA.1688.F32.TF32 R184, R236.reuse, R174, R248 ;  /* 0x000000aeecb8723c */ /* 0x044fe600000810f8 */
[----:B------:R2:W-:Y:S03]  /*70590*/  STL.64 [R1+0x2b68], R182 ;  /* 0x002b68b601007387 */ /* 0x0005e60000100a00 */
[C---:B-1----:R-:W-:Y:S06]  /*705a0*/  HMMA.1688.F32.TF32 R176, R236.reuse, R166, R52 ;  /* 0x000000a6ecb0723c */ /* 0x042fec0000081034 */
[C---:B--2---:R-:W-:Y:S01]  /*705b0*/  HMMA.1688.F32.TF32 R180, R236.reuse, R170, R240 ;  /* 0x000000aaecb4723c */ /* 0x044fe200000810f0 */
[----:B------:R-:W-:Y:S01]  /*705c0*/  IMAD.MOV.U32 R235, RZ, RZ, R8 ;  /* 0x000000ffffeb7224 */ /* 0x000fe200078e0008 */
[----:B------:R-:W-:Y:S04]  /*705d0*/  LDS R240, [R124+UR7+0x21080] ;  /* 0x021080077cf07984 */ /* 0x000fe80008000800 */
[----:B------:R-:W-:Y:S01]  /*705e0*/  HMMA.1688.F32.TF32 R52, R236, R162, R40 ;  /* 0x000000a2ec34723c */ /* 0x000fe20000081028 */
[----:B------:R-:W-:-:S04]  /*705f0*/  IMAD.MOV.U32 R234, RZ, RZ, R9 ;  /* 0x000000ffffea7224 */ /* 0x000fc800078e0009 */
[----:B------:R-:W-:Y:S01]  /*70600*/  STL.64 [R1+0x2b50], R184 ;  /* 0x002b50b801007387 */ /* 0x000fe20000100a00 */
[C---:B------:R-:W-:Y:S01]  /*70610*/  HMMA.1688.F32.TF32 R40, R236.reuse, R158, R32 ;  /* 0x0000009eec28723c */ /* 0x040fe20000081020 */
[----:B------:R-:W-:Y:S02]  /*70620*/  IMAD.MOV.U32 R251, RZ, RZ, R10 ;  /* 0x000000fffffb7224 */ /* 0x000fe400078e000a */
[----:B------:R-:W-:Y:S03]  /*70630*/  LDS R242, [R124+UR7+0x21880] ;  /* 0x021880077cf27984 */ /* 0x000fe60008000800 */
[C---:B------:R-:W-:Y:S01]  /*70640*/  HMMA.1688.F32.TF32 R32, R236.reuse, R154, R16 ;  /* 0x0000009aec20723c */ /* 0x040fe20000081010 */
[----:B------:R-:W-:Y:S01]  /*70650*/  IMAD.MOV.U32 R250, RZ, RZ, R11 ;  /* 0x000000fffffa7224 */ /* 0x000fe200078e000b */
[----:B------:R-:W-:Y:S04]  /*70660*/  LDS R241, [R125+UR7+0x21080] ;  /* 0x021080077df17984 */ /* 0x000fe80008000800 */
[C---:B------:R-:W-:Y:S01]  /*70670*/  HMMA.1688.F32.TF32 R16, R236.reuse, R150, R36 ;  /* 0x00000096ec10723c */ /* 0x040fe20000081024 */
[----:B------:R-:W-:Y:S04]  /*70680*/  STL.64 [R1+0x2b58], R186 ;  /* 0x002b58ba01007387 */ /* 0x000fe80000100a00 */
[----:B------:R-:W-:Y:S04]  /*70690*/  STL.64 [R1+0x2b40], R180 ;  /* 0x002b40b401007387 */ /* 0x000fe80000100a00 */
[----:B------:R-:W-:Y:S04]  /*706a0*/  STL.64 [R1+0x2b48], R182 ;  /* 0x002b48b601007387 */ /* 0x000fe80000100a00 */
        /* <DEDUP_REMOVED lines=12> */
[----:B------:R-:W1:Y:S03]  /*70770*/  LDS R243, [R125+UR7+0x21880] ;  /* 0x021880077df37984 */ /* 0x000e660008000800 */
[----:B--2---:R-:W-:Y:S01]  /*70780*/  HMMA.1688.F32.TF32 R16, R236, R138, R72 ;  /* 0x0000008aec10723c */ /* 0x004fe20000081048 */
[----:B------:R-:W-:Y:S04]  /*70790*/  STL.64 [R1+0x2ae0], R36 ;  /* 0x002ae02401007387 */ /* 0x000fe80000100a00 */
[----:B------:R2:W-:-:S12]  /*707a0*/  STL.64 [R1+0x2ae8], R38 ;  /* 0x002ae82601007387 */ /* 0x0005d80000100a00 */
[----:B------:R-:W-:Y:S01]  /*707b0*/  STL.64 [R1+0x2ad0], R32 ;  /* 0x002ad02001007387 */ /* 0x000fe20000100a00 */
[C---:B--2---:R-:W-:Y:S03]  /*707c0*/  HMMA.1688.F32.TF32 R36, R236.reuse, R134, R76 ;  /* 0x00000086ec24723c */ /* 0x044fe6000008104c */
[----:B------:R2:W-:Y:S04]  /*707d0*/  STL.64 [R1+0x2ad8], R34 ;  /* 0x002ad82201007387 */ /* 0x0005e80000100a00 */
[----:B------:R-:W-:Y:S04]  /*707e0*/  STL.64 [R1+0x2ac0], R16 ;  /* 0x002ac01001007387 */ /* 0x000fe80000100a00 */
[----:B------:R3:W-:Y:S01]  /*707f0*/  STL.64 [R1+0x2ac8], R18 ;  /* 0x002ac81201007387 */ /* 0x0007e20000100a00 */
[C---:B--2---:R-:W-:Y:S06]  /*70800*/  HMMA.1688.F32.TF32 R32, R236.reuse, R130, R80 ;  /* 0x00000082ec20723c */ /* 0x044fec0000081050 */
[C---:B---3--:R-:W-:Y:S05]  /*70810*/  HMMA.1688.F32.TF32 R16, R236.reuse, R126, R84 ;  /* 0x0000007eec10723c */ /* 0x048fea0000081054 */
[----:B------:R-:W-:Y:S04]  /*70820*/  STL.64 [R1+0x38b0], R36 ;  /* 0x0038b02401007387 */ /* 0x000fe80000100a00 */
[----:B------:R2:W-:Y:S08]  /*70830*/  STL.64 [R1+0x38b8], R38 ;  /* 0x0038b82601007387 */ /* 0x0005f00000100a00 */
        /* <DEDUP_REMOVED lines=15> */
[----:B--2---:R-:W-:-:S15]  /*70930*/  HMMA.1688.F32.TF32 R16, R236, R110, R100 ;  /* 0x0000006eec10723c */ /* 0x004fde0000081064 */
[----:B------:R-:W-:-:S08]  /*70940*/  NOP ;  /* 0x0000000000007918 */ /* 0x000fd00000000000 */
[----:B------:R2:W-:Y:S04]  /*70950*/  STL.64 [R1+0x3850], R16 ;  /* 0x0038501001007387 */ /* 0x0005e80000100a00 */
[----:B------:R3:W-:Y:S04]  /*70960*/  STL.64 [R1+0x3858], R18 ;  /* 0x0038581201007387 */ /* 0x0007e80000100a00 */
        /* <DEDUP_REMOVED lines=44> */
[----:B--2---:R-:W2:Y:S04]  /*70c30*/  LDL.LU R16, [R1+0x19c0] ;  /* 0x0019c00001107983 */ /* 0x004ea80000300800 */
        /* <DEDUP_REMOVED lines=59> */
[----:B------:R-:W1:Y:S04]  /*70ff0*/  LDL.LU R228, [R1+0xcd0] ;  /* 0x000cd00001e47983 */ /* 0x000e680000300800 */
[----:B------:R-:W1:Y:S04]  /*71000*/  LDL.LU R229, [R1+0xcd4] ;  /* 0x000cd40001e57983 */ /* 0x000e680000300800 */
[----:B------:R-:W1:Y:S04]  /*71010*/  LDL.LU R230, [R1+0xcd8] ;  /* 0x000cd80001e67983 */ /* 0x000e680000300800 */
[----:B------:R-:W1:Y:S04]  /*71020*/  LDL.LU R231, [R1+0xcdc] ;  /* 0x000cdc0001e77983 */ /* 0x000e680000300800 */
[----:B------:R-:W-:Y:S04]  /*71030*/  STL.64 [R1+0x7490], R110 ;  /* 0x0074906e01007387 */ /* 0x000fe80000100a00 */
[----:B------:R4:W-:Y:S04]  /*71040*/  STL.64 [R1+0x7488], R108 ;  /* 0x0074886c01007387 */ /* 0x0009e80000100a00 */
[----:B----4-:R-:W4:Y:S04]  /*71050*/  LDL.LU R108, [R1+0x1970] ;  /* 0x00197000016c7983 */ /* 0x010f280000300800 */
[----:B------:R-:W4:Y:S04]  /*71060*/  LDL.LU R109, [R1+0x1974] ;  /* 0x00197400016d7983 */ /* 0x000f280000300800 */
[----:B------:R-:W4:Y:S04]  /*71070*/  LDL.LU R110, [R1+0x1978] ;  /* 0x00197800016e7983 */ /* 0x000f280000300800 */
[----:B------:R-:W4:Y:S01]  /*71080*/  LDL.LU R111, [R1+0x197c] ;  /* 0x00197c00016f7983 */ /* 0x000f220000300800 */
[----:B--2---:R-:W-:-:S15]  /*71090*/  HMMA.1688.F32.TF32 R100, R236, R106, R100 ;  /* 0x0000006aec64723c */ /* 0x004fde0000081064 */
[----:B------:R-:W-:-:S08]  /*710a0*/  NOP ;  /* 0x0000000000007918 */ /* 0x000fd00000000000 */
[----:B------:R-:W-:Y:S04]  /*710b0*/  STL.64 [R1+0x3840], R100 ;  /* 0x0038406401007387 */ /* 0x000fe80000100a00 */
[----:B------:R2:W-:Y:S04]  /*710c0*/  STL.64 [R1+0x3848], R102 ;  /* 0x0038486601007387 */ /* 0x0005e80000100a00 */
[----:B--2---:R-:W2:Y:S04]  /*710d0*/  LDL.LU.64 R102, [R1+0x7660] ;  /* 0x0076600001667983 */ /* 0x004ea80000300a00 */
[----:B------:R-:W4:Y:S01]  /*710e0*/  LDL.LU.64 R100, [R1+0x7658] ;  /* 0x0076580001647983 */ /* 0x000f220000300a00 */
[----:B--2---:R-:W-:-:S15]  /*710f0*/  HMMA.1688.F32.TF32 R96, R236, R102, R96 ;  /* 0x00000066ec60723c */ /* 0x004fde0000081060 */
[----:B------:R-:W-:-:S08]  /*71100*/  NOP ;  /* 0x0000000000007918 */ /* 0x000fd00000000000 */
[----:B------:R-:W-:Y:S04]  /*71110*/  STL.64 [R1+0x3830], R96 ;  /* 0x0038306001007387 */ /* 0x000fe80000100a00 */
[----:B------:R2:W-:Y:S04]  /*71120*/  STL.64 [R1+0x3838], R98 ;  /* 0x0038386201007387 */ /* 0x0005e80000100a00 */
[----:B--2---:R-:W3:Y:S04]  /*71130*/  LDL.LU.64 R98, [R1+0x7650] ;  /* 0x0076500001627983 */ /* 0x004ee80000300a00 */
[----:B------:R-:W2:Y:S01]  /*71140*/  LDL.LU.64 R96, [R1+0x7648] ;  /* 0x0076480001607983 */ /* 0x000ea20000300a00 */
[----:B---3--:R-:W-:-:S15]  /*71150*/  HMMA.1688.F32.TF32 R92, R236, R98, R92 ;  /* 0x00000062ec5c723c */ /* 0x008fde000008105c */
[----:B------:R-:W-:-:S08]  /*71160*/  NOP ;  /* 0x0000000000007918 */ /* 0x000fd00000000000 */
[----:B------:R-:W-:Y:S04]  /*71170*/  STL.64 [R1+0x3820], R92 ;  /* 0x0038205c01007387 */ /* 0x000fe80000100a00 */
[----:B------:R3:W-:Y:S04]  /*71180*/  STL.64 [R1+0x3828], R94 ;  /* 0x0038285e01007387 */ /* 0x0007e80000100a00 */
[----:B---3--:R-:W3:Y:S04]  /*71190*/  LDL.LU.64 R94, [R1+0x7640] ;  /* 0x00764000015e7983 */ /* 0x008ee80000300a00 */
        /* <DEDUP_REMOVED lines=77> */
[----:B---3--:R-:W4:Y:S04]  /*71670*/  LDL.LU.64 R54, [R1+0x7570] ;  /* 0x0075700001367983 */ /* 0x008f280000300a00 */
[----:B------:R-:W3:Y:S01]  /*71680*/  LDL.LU.64 R52, [R1+0x7568] ;  /* 0x0075680001347983 */ /* 0x000ee20000300a00 */
[----:B----4-:R-:W-:-:S15]  /*71690*/  HMMA.1688.F32.TF32 R108, R236, R54, R108 ;  /* 0x00000036ec6c723c */ /* 0x010fde000008106c */
[----:B------:R-:W-:-:S08]  /*716a0*/  NOP ;  /* 0x0000000000007918 */ /* 0x000fd00000000000 */
[----:B------:R-:W-:Y:S04]  /*716b0*/  STL.64 [R1+0x3740], R108 ;  /* 0x0037406c01007387 */ /* 0x000fe80000100a00 */
[----:B------:R4:W-:Y:S04]  /*716c0*/  STL.64 [R1+0x3748], R110 ;  /* 0x0037486e01007387 */ /* 0x0009e80000100a00 */
[----:B------:R-:W-:Y:S04]  /*716d0*/  STL.64 [R1+0x7480], R30 ;  /* 0x0074801e01007387 */ /* 0x000fe80000100a00 */
[----:B------:R1:W-:Y:S01]  /*716e0*/  STL.64 [R1+0x7478], R28 ;  /* 0x0074781c01007387 */ /* 0x0003e20000100a00 */
[C---:B----4-:R-:W-:Y:S06]  /*716f0*/  HMMA.1688.F32.TF32 R108, R236.reuse, R30, R112 ;  /* 0x0000001eec6c723c */ /* 0x050fec0000081070 */
[C---:B-1----:R-:W-:Y:S06]  /*71700*/  HMMA.1688.F32.TF32 R28, R236.reuse, R14, R176 ;  /* 0x0000000eec1c723c */ /* 0x042fec00000810b0 */
[C---:B------:R-:W-:Y:S11]  /*71710*/  HMMA.1688.F32.TF32 R112, R236.reuse, R62, R180 ;  /* 0x0000003eec70723c */ /* 0x040ff600000810b4 */
[----:B------:R-:W-:Y:S04]  /*71720*/  STL.64 [R1+0x3730], R108 ;  /* 0x0037306c01007387 */ /* 0x000fe80000100a00 */
[----:B------:R1:W-:Y:S04]  /*71730*/  STL.64 [R1+0x3738], R110 ;  /* 0x0037386e01007387 */ /* 0x0003e80000100a00 */
[----:B------:R-:W-:Y:S04]  /*71740*/  STL.64 [R1+0x3720], R28 ;  /* 0x0037201c01007387 */ /* 0x000fe80000100a00 */
[----:B------:R4:W-:Y:S01]  /*71750*/  STL.64 [R1+0x3728], R30 ;  /* 0x0037281e01007387 */ /* 0x0009e20000100a00 */
[C---:B-1----:R-:W-:Y:S06]  /*71760*/  HMMA.1688.F32.TF32 R108, R236.reuse, R6, R184 ;  /* 0x00000006ec6c723c */ /* 0x042fec00000810b8 */
[----:B----4-:R-:W-:Y:S01]  /*71770*/  HMMA.1688.F32.TF32 R28, R236, R26, R208 ;  /* 0x0000001aec1c723c */ /* 0x010fe200000810d0 */
[----:B------:R-:W-:Y:S04]  /*71780*/  STL.64 [R1+0x3710], R112 ;  /* 0x0037107001007387 */ /* 0x000fe80000100a00 */
[----:B------:R1:W-:-:S12]  /*71790*/  STL.64 [R1+0x3718], R114 ;  /* 0x0037187201007387 */ /* 0x0003d80000100a00 */
[----:B------:R-:W-:Y:S01]  /*717a0*/  STL.64 [R1+0x3700], R108 ;  /* 0x0037006c01007387 */ /* 0x000fe20000100a00 */
[C---:B-1----:R-:W-:Y:S03]  /*717b0*/  HMMA.1688.F32.TF32 R112, R236.reuse, R46, R212 ;  /* 0x0000002eec70723c */ /* 0x042fe600000810d4 */
[----:B------:R1:W-:Y:S04]  /*717c0*/  STL.64 [R1+0x3708], R110 ;  /* 0x0037086e01007387 */ /* 0x0003e80000100a00 */
[----:B------:R-:W-:Y:S04]  /*717d0*/  STL.64 [R1+0x36f0], R28 ;  /* 0x0036f01c01007387 */ /* 0x000fe80000100a00 */
[----:B------:R4:W-:Y:S01]  /*717e0*/  STL.64 [R1+0x36f8], R30 ;  /* 0x0036f81e01007387 */ /* 0x0009e20000100a00 */
[C---:B-1----:R-:W-:Y:S06]  /*717f0*/  HMMA.1688.F32.TF32 R108, R236.reuse, R58, R216 ;  /* 0x0000003aec6c723c */ /* 0x042fec00000810d8 */
[C---:B----4-:R-:W-:Y:S05]  /*71800*/  HMMA.1688.F32.TF32 R28, R236.reuse, R50, R220 ;  /* 0x00000032ec1c723c */ /* 0x050fea00000810dc */
[----:B------:R-:W-:Y:S04]  /*71810*/  STL.64 [R1+0x36e0], R112 ;  /* 0x0036e07001007387 */ /* 0x000fe80000100a00 */
[----:B------:R1:W-:Y:S08]  /*71820*/  STL.64 [R1+0x36e8], R114 ;  /* 0x0036e87201007387 */ /* 0x0003f00000100a00 */
[----:B------:R-:W-:Y:S01]  /*71830*/  STL.64 [R1+0x36d0], R108 ;  /* 0x0036d06c01007387 */ /* 0x000fe20000100a00 */
[----:B-1----:R-:W-:Y:S03]  /*71840*/  HMMA.1688.F32.TF32 R112, R236, R22, R224 ;  /* 0x00000016ec70723c */ /* 0x002fe600000810e0 */
[----:B------:R1:W-:Y:S04]  /*71850*/  STL.64 [R1+0x36d8], R110 ;  /* 0x0036d86e01007387 */ /* 0x0003e80000100a00 */
[----:B------:R-:W-:Y:S04]  /*71860*/  STL.64 [R1+0x36c0], R28 ;  /* 0x0036c01c01007387 */ /* 0x000fe80000100a00 */
[----:B------:R4:W-:Y:S01]  /*71870*/  STL.64 [R1+0x36c8], R30 ;  /* 0x0036c81e01007387 */ /* 0x0009e20000100a00 */
[C---:B-1----:R-:W-:Y:S06]  /*71880*/  HMMA.1688.F32.TF32 R108, R240.reuse, R234, R228 ;  /* 0x000000eaf06c723c */ /* 0x042fec00000810e4 */
[----:B----4-:R-:W-:Y:S05]  /*71890*/  HMMA.1688.F32.TF32 R28, R240, R250, R244 ;  /* 0x000000faf01c723c */ /* 0x010fea00000810f4 */
[----:B------:R1:W-:Y:S04]  /*718a0*/  STL.64 [R1+0x2ab0], R112 ;  /* 0x002ab07001007387 */ /* 0x0003e80000100a00 */
[----:B------:R4:W-:Y:S04]  /*718b0*/  STL.64 [R1+0x2ab8], R114 ;  /* 0x002ab87201007387 */ /* 0x0009e80000100a00 */
[----:B-1----:R-:W2:Y:S04]  /*718c0*/  LDL.LU R112, [R1+0xc00] ;  /* 0x000c000001707983 */ /* 0x002ea80000300800 */
[----:B------:R-:W-:Y:S04]  /*718d0*/  STL.64 [R1+0x2aa0], R108 ;  /* 0x002aa06c01007387 */ /* 0x000fe80000100a00 */
[----:B------:R-:W-:Y:S04]  /*718e0*/  STL.64 [R1+0x2aa8], R110 ;  /* 0x002aa86e01007387 */ /* 0x000fe80000100a00 */
[----:B------:R1:W-:Y:S04]  /*718f0*/  STL.64 [R1+0x2a90], R28 ;  /* 0x002a901c01007387 */ /* 0x0003e80000100a00 */
[----:B------:R3:W-:Y:S04]  /*71900*/  STL.64 [R1+0x2a98], R30 ;  /* 0x002a981e01007387 */ /* 0x0007e80000100a00 */
[----:B------:R-:W2:Y:S04]  /*71910*/  LDL.LU R113, [R1+0xc04] ;  /* 0x000c040001717983 */ /* 0x000ea80000300800 */
[----:B----4-:R-:W2:Y:S04]  /*71920*/  LDL.LU R114, [R1+0xc08] ;  /* 0x000c080001727983 */ /* 0x010ea80000300800 */
        /* <DEDUP_REMOVED lines=57> */
[C---:B--2---:R-:W-:Y:S06]  /*71cc0*/  HMMA.1688.F32.TF32 R248, R240.reuse, R250, R216 ;  /* 0x000000faf0f8723c */ /* 0x044fec00000810d8 */
[----:B----4-:R-:W-:Y:S01]  /*71cd0*/  HMMA.1688.F32.TF32 R212, R240, R214, R208 ;  /* 0x000000d6f0d4723c */ /* 0x010fe200000810d0 */
[----:B------:R-:W2:Y:S04]  /*71ce0*/  LDL.LU.64 R210, [R1+0x7560] ;  /* 0x0075600001d27983 */ /* 0x000ea80000300a00 */
[----:B------:R-:W4:-:S15]  /*71cf0*/  LDL.LU.64 R208, [R1+0x7558] ;  /* 0x0075580001d07983 */ /* 0x000f1e0000300a00 */
[----:B------:R-:W-:-:S03]  /*71d00*/  NOP ;  /* 0x0000000000007918 */ /* 0x000fc60000000000 */
[----:B------:R-:W-:Y:S04]  /*71d10*/  STL.64 [R1+0x2a80], R212 ;  /* 0x002a80d401007387 */ /* 0x000fe80000100a00 */
[----:B------:R1:W-:Y:S04]  /*71d20*/  STL.64 [R1+0x2a88], R214 ;  /* 0x002a88d601007387 */ /* 0x0003e80000100a00 */
[----:B-1----:R-:W3:Y:S04]  /*71d30*/  LDL.LU.64 R214, [R1+0x7550] ;  /* 0x0075500001d67983 */ /* 0x002ee80000300a00 */
[----:B------:R-:W2:Y:S04]  /*71d40*/  LDL.LU.64 R212, [R1+0x7548] ;  /* 0x0075480001d47983 */ /* 0x000ea80000300a00 */
[----:B------:R-:W4:Y:S04]  /*71d50*/  LDL.LU.64 R218, [R1+0x7540] ;  /* 0x0075400001da7983 */ /* 0x000f280000300a00 */
[----:B------:R-:W2:Y:S04]  /*71d60*/  LDL.LU.64 R216, [R1+0x7538] ;  /* 0x0075380001d87983 */ /* 0x000ea80000300a00 */
[----:B------:R-:W-:Y:S04]  /*71d70*/  STL.64 [R1+0x2a70], R248 ;  /* 0x002a70f801007387 */ /* 0x000fe80000100a00 */
[----:B------:R1:W-:Y:S04]  /*71d80*/  STL.64 [R1+0x2a78], R250 ;  /* 0x002a78fa01007387 */ /* 0x0003e80000100a00 */
[----:B-1----:R-:W3:Y:S04]  /*71d90*/  LDL.LU.64 R250, [R1+0x7530] ;  /* 0x0075300001fa7983 */ /* 0x002ee80000300a00 */
[----:B------:R-:W2:Y:S01]  /*71da0*/  LDL.LU.64 R248, [R1+0x7528] ;  /* 0x0075280001f87983 */ /* 0x000ea20000300a00 */
[----:B---3--:R-:W-:-:S15]  /*71db0*/  HMMA.1688.F32.TF32 R244, R240, R250, R244 ;  /* 0x000000faf0f4723c */ /* 0x008fde00000810f4 */
[----:B------:R-:W-:-:S08]  /*71dc0*/  NOP ;  /* 0x0000000000007918 */ /* 0x000fd00000000000 */
        /* <DEDUP_REMOVED lines=29> */
[----:B----4-:R1:W-:Y:S04]  /*71fa0*/  STL.64 [R1+0x7468], R224 ;  /* 0x007468e001007387 */ /* 0x0103e80000100a00 */
[----:B-1----:R-:W4:Y:S04]  /*71fb0*/  LDL.LU R224, [R1+0xc40] ;  /* 0x000c400001e07983 */ /* 0x002f280000300800 */
[----:B------:R-:W4:Y:S04]  /*71fc0*/  LDL.LU R225, [R1+0xc44] ;  /* 0x000c440001e17983 */ /* 0x000f280000300800 */
[----:B------:R-:W4:Y:S04]  /*71fd0*/  LDL.LU R226, [R1+0xc48] ;  /* 0x000c480001e27983 */ /* 0x000f280000300800 */
[----:B------:R-:W4:Y:S01]  /*71fe0*/  LDL.LU R227, [R1+0xc4c] ;  /* 0x000c4c0001e37983 */ /* 0x000f220000300800 */
[C---:B------:R-:W-:Y:S03]  /*71ff0*/  HMMA.1688.F32.TF32 R28, R240.reuse, R214, R28 ;  /* 0x000000d6f01c723c */ /* 0x040fe6000008101c */
[----:B---3--:R-:W-:Y:S04]  /*72000*/  STL.64 [R1+0x7460], R222 ;  /* 0x007460de01007387 */ /* 0x008fe80000100a00 */
[----:B--2---:R1:W-:Y:S01]  /*72010*/  STL.64 [R1+0x7458], R220 ;  /* 0x007458dc01007387 */ /* 0x0043e20000100a00 */
[C---:B----4-:R-:W-:Y:S06]  /*72020*/  HMMA.1688.F32.TF32 R224, R240.reuse, R222, R224 ;  /* 0x000000def0e0723c */ /* 0x050fec00000810e0 */
[----:B-1----:R-:W-:-:S15]  /*72030*/  HMMA.1688.F32.TF32 R220, R240, R218, R236 ;  /* 0x000000daf0dc723c */ /* 0x002fde00000810ec */
        /* <DEDUP_REMOVED lines=39> */
[----:B-1----:R-:W4:Y:S04]  /*722b0*/  LDL.LU R28, [R1+0x18d0] ;  /* 0x0018d000011c7983 */ /* 0x002f280000300800 */
[----:B------:R-:W4:Y:S04]  /*722c0*/  LDL.LU R29, [R1+0x18d4] ;  /* 0x0018d400011d7983 */ /* 0x000f280000300800 */
[----:B---3--:R-:W4:Y:S04]  /*722d0*/  LDL.LU R30, [R1+0x18d8] ;  /* 0x0018d800011e7983 */ /* 0x008f280000300800 */
[----:B------:R-:W4:Y:S04]  /*722e0*/  LDL.LU R31, [R1+0x18dc] ;  /* 0x0018dc00011f7983 */ /* 0x000f280000300800 */
        /* <DEDUP_REMOVED lines=74> */
[----:B-1----:R-:W2:Y:S04]  /*72790*/  LDL.LU.64 R182, [R1+0x74c0] ;  /* 0x0074c00001b67983 */ /* 0x002ea80000300a00 */
[----:B------:R-:W3:Y:S04]  /*727a0*/  LDL.LU.64 R180, [R1+0x74b8] ;  /* 0x0074b80001b47983 */ /* 0x000ee80000300a00 */
[----:B------:R-:W-:Y:S04]  /*727b0*/  STL.64 [R1+0x73d0], R186 ;  /* 0x0073d0ba01007387 */ /* 0x000fe80000100a00 */
[----:B----4-:R1:W-:Y:S04]  /*727c0*/  STL.64 [R1+0x73c8], R184 ;  /* 0x0073c8b801007387 */ /* 0x0103e80000100a00 */
[----:B-1----:R-:W4:Y:S04]  /*727d0*/  LDL.LU R184, [R1+0xb90] ;  /* 0x000b900001b87983 */ /* 0x002f280000300800 */
[----:B------:R-:W4:Y:S04]  /*727e0*/  LDL.LU R185, [R1+0xb94] ;  /* 0x000b940001b97983 */ /* 0x000f280000300800 */
[----:B------:R-:W4:Y:S04]  /*727f0*/  LDL.LU R186, [R1+0xb98] ;  /* 0x000b980001ba7983 */ /* 0x000f280000300800 */
[----:B------:R-:W4:Y:S01]  /*72800*/  LDL.LU R187, [R1+0xb9c] ;  /* 0x000b9c0001bb7983 */ /* 0x000f220000300800 */
[----:B--2---:R-:W-:-:S15]  /*72810*/  HMMA.1688.F32.TF32 R176, R240, R182, R176 ;  /* 0x000000b6f0b0723c */ /* 0x004fde00000810b0 */
[----:B------:R-:W-:-:S08]  /*72820*/  NOP ;  /* 0x0000000000007918 */ /* 0x000fd00000000000 */
[----:B------:R-:W-:Y:S04]  /*72830*/  STL.64 [R1+0x2970], R176 ;  /* 0x002970b001007387 */ /* 0x000fe80000100a00 */
[----:B------:R1:W-:Y:S04]  /*72840*/  STL.64 [R1+0x2978], R178 ;  /* 0x002978b201007387 */ /* 0x0003e80000100a00 */
[----:B-1----:R-:W4:Y:S04]  /*72850*/  LDL.LU.64 R178, [R1+0x74b0] ;  /* 0x0074b00001b27983 */ /* 0x002f280000300a00 */
[----:B------:R-:W2:Y:S04]  /*72860*/  LDL.LU.64 R176, [R1+0x74a8] ;  /* 0x0074a80001b07983 */ /* 0x000ea80000300a00 */
[----:B------:R-:W-:Y:S04]  /*72870*/  STL.64 [R1+0x73c0], R182 ;  /* 0x0073c0b601007387 */ /* 0x000fe80000100a00 */
[----:B---3--:R4:W-:Y:S01]  /*72880*/  STL.64 [R1+0x73b8], R180 ;  /* 0x0073b8b401007387 */ /* 0x0089e20000100a00 */
[C---:B------:R-:W-:Y:S06]  /*72890*/  HMMA.1688.F32.TF32 R28, R240.reuse, R130, R28 ;  /* 0x00000082f01c723c */ /* 0x040fec000008101c */
[C---:B----4-:R-:W-:Y:S06]  /*728a0*/  HMMA.1688.F32.TF32 R180, R240.reuse, R178, R184 ;  /* 0x000000b2f0b4723c */ /* 0x050fec00000810b8 */
[----:B------:R-:W-:Y:S04]  /*728b0*/  STL.64 [R1+0x73b0], R178 ;  /* 0x0073b0b201007387 */ /* 0x000fe80000100a00 */
[----:B--2---:R1:W-:Y:S02]  /*728c0*/  STL.64 [R1+0x73a8], R176 ;  /* 0x0073a8b001007387 */ /* 0x0043e40000100a00 */
[C---:B-1----:R-:W-:Y:S11]  /*728d0*/  HMMA.1688.F32.TF32 R176, R240.reuse, R174, R188 ;  /* 0x000000aef0b0723c */ /* 0x042ff600000810bc */
[----:B------:R-:W-:Y:S01]  /*728e0*/  STL.64 [R1+0x2960], R180 ;  /* 0x002960b401007387 */ /* 0x000fe20000100a00 */
[C---:B------:R-:W-:Y:S03]  /*728f0*/  HMMA.1688.F32.TF32 R184, R240.reuse, R170, R192 ;  /* 0x000000aaf0b8723c */ /* 0x040fe600000810c0 */
[----:B------:R1:W-:Y:S03]  /*72900*/  STL.64 [R1+0x2968], R182 ;  /* 0x002968b601007387 */ /* 0x0003e60000100a00 */
[C---:B-1----:R-:W-:Y:S05]  /*72910*/  HMMA.1688.F32.TF32 R180, R240.reuse, R166, R196 ;  /* 0x000000a6f0b4723c */ /* 0x042fea00000810c4 */
[----:B------:R-:W-:Y:S04]  /*72920*/  STL.64 [R1+0x2950], R176 ;  /* 0x002950b001007387 */ /* 0x000fe80000100a00 */
[----:B------:R1:W-:Y:S02]  /*72930*/  STL.64 [R1+0x2958], R178 ;  /* 0x002958b201007387 */ /* 0x0003e40000100a00 */
[C---:B-1----:R-:W-:Y:S06]  /*72940*/  HMMA.1688.F32.TF32 R176, R240.reuse, R162, R200 ;  /* 0x000000a2f0b0723c */ /* 0x042fec00000810c8 */
[----:B------:R-:W-:Y:S04]  /*72950*/  STL.64 [R1+0x2940], R184 ;  /* 0x002940b801007387 */ /* 0x000fe80000100a00 */
[----:B------:R1:W-:Y:S04]  /*72960*/  STL.64 [R1+0x2948], R186 ;  /* 0x002948ba01007387 */ /* 0x0003e80000100a00 */
[----:B------:R-:W-:Y:S04]  /*72970*/  STL.64 [R1+0x2930], R180 ;  /* 0x002930b401007387 */ /* 0x000fe80000100a00 */
[----:B------:R2:W-:Y:S01]  /*72980*/  STL.64 [R1+0x2938], R182 ;  /* 0x002938b601007387 */ /* 0x0005e20000100a00 */
[C---:B-1----:R-:W-:Y:S06]  /*72990*/  HMMA.1688.F32.TF32 R184, R240.reuse, R158, R204 ;  /* 0x0000009ef0b8723c */ /* 0x042fec00000810cc */
[C---:B--2---:R-:W-:Y:S01]  /*729a0*/  HMMA.1688.F32.TF32 R180, R240.reuse, R154, R208 ;  /* 0x0000009af0b4723c */ /* 0x044fe200000810d0 */
[----:B------:R-:W-:Y:S04]  /*729b0*/  STL.64 [R1+0x2920], R176 ;  /* 0x002920b001007387 */ /* 0x000fe80000100a00 */
[----:B------:R1:W-:Y:S02]  /*729c0*/  STL.64 [R1+0x2928], R178 ;  /* 0x002928b201007387 */ /* 0x0003e40000100a00 */
[C---:B-1----:R-:W-:Y:S10]  /*729d0*/  HMMA.1688.F32.TF32 R176, R240.reuse, R150, R212 ;  /* 0x00000096f0b0723c */ /* 0x042ff400000810d4 */
        /* <DEDUP_REMOVED lines=10> */
[----:B------:R-:W-:Y:S04]  /*72a80*/  STL.64 [R1+0x28e8], R186 ;  /* 0x0028e8ba01007387 */ /* 0x000fe80000100a00 */
[----:B------:R-:W-:Y:S04]  /*72a90*/  STL.64 [R1+0x28d0], R180 ;  /* 0x0028d0b401007387 */ /* 0x000fe80000100a00 */
[----:B------:R1:W-:Y:S04]  /*72aa0*/  STL.64 [R1+0x28d8], R182 ;  /* 0x0028d8b601007387 */ /* 0x0003e80000100a00 */
[----:B------:R-:W-:Y:S04]  /*72ab0*/  LDS R236, [R252+UR7+0x21100] ;  /* 0x02110007fcec7984 */ /* 0x000fe80008000800 */
[----:B------:R-:W-:Y:S01]  /*72ac0*/  LDS R238, [R252+UR7+0x21900] ;  /* 0x02190007fcee7984 */ /* 0x000fe20008000800 */
[C---:B-1----:R-:W-:Y:S03]  /*72ad0*/  HMMA.1688.F32.TF32 R180, R240.reuse, R134, R224 ;  /* 0x00000086f0b4723c */ /* 0x042fe600000810e0 */
[----:B------:R-:W-:Y:S04]  /*72ae0*/  STL.64 [R1+0x28c0], R176 ;  /* 0x0028c0b001007387 */ /* 0x000fe80000100a00 */
[----:B------:R1:W-:Y:S04]  /*72af0*/  STL.64 [R1+0x28c8], R178 ;  /* 0x0028c8b201007387 */ /* 0x0003e80000100a00 */
[----:B------:R-:W-:Y:S04]  /*72b00*/  LDS R237, [R2+UR7+0x21100] ;  /* 0x0211000702ed7984 */ /* 0x000fe80008000800 */
[----:B------:R-:W2:Y:S01]  /*72b10*/  LDS R239, [R2+UR7+0x21900] ;  /* 0x0219000702ef7984 */ /* 0x000ea20008000800 */
[C---:B-1----:R-:W-:Y:S06]  /*72b20*/  HMMA.1688.F32.TF32 R176, R240.reuse, R126, R108 ;  /* 0x0000007ef0b0723c */ /* 0x042fec000008106c */
[C---:B------:R-:W-:Y:S01]  /*72b30*/  HMMA.1688.F32.TF32 R108, R240.reuse, R122, R112 ;  /* 0x0000007af06c723c */ /* 0x040fe20000081070 */
[----:B------:R-:W-:Y:S04]  /*72b40*/  STL.64 [R1+0x36b0], R180 ;  /* 0x0036b0b401007387 */ /* 0x000fe80000100a00 */
[----:B------:R-:W-:Y:S04]  /*72b50*/  STL.64 [R1+0x36b8], R182 ;  /* 0x0036b8b601007387 */ /* 0x000fe80000100a00 */
[----:B------:R1:W-:Y:S04]  /*72b60*/  STL.64 [R1+0x36a0], R28 ;  /* 0x0036a01c01007387 */ /* 0x0003e80000100a00 */
[----:B------:R3:W-:Y:S04]  /*72b70*/  STL.64 [R1+0x36a8], R30 ;  /* 0x0036a81e01007387 */ /* 0x0007e80000100a00 */
[----:B-1----:R-:W4:Y:S04]  /*72b80*/  LDL.LU R28, [R1+0x1780] ;  /* 0x00178000011c7983 */ /* 0x002f280000300800 */
[----:B------:R-:W-:Y:S04]  /*72b90*/  STL.64 [R1+0x3690], R176 ;  /* 0x003690b001007387 */ /* 0x000fe80000100a00 */
[----:B------:R-:W-:Y:S04]  /*72ba0*/  STL.64 [R1+0x3698], R178 ;  /* 0x003698b201007387 */ /* 0x000fe80000100a00 */
[----:B------:R1:W-:Y:S04]  /*72bb0*/  STL.64 [R1+0x3680], R108 ;  /* 0x0036806c01007387 */ /* 0x0003e80000100a00 */
[----:B------:R2:W-:Y:S04]  /*72bc0*/  STL.64 [R1+0x3688], R110 ;  /* 0x0036886e01007387 */ /* 0x0005e80000100a00 */
[----:B------:R-:W4:Y:S04]  /*72bd0*/  LDL.LU R29, [R1+0x1784] ;  /* 0x00178400011d7983 */ /* 0x000f280000300800 */
[----:B---3--:R-:W4:Y:S04]  /*72be0*/  LDL.LU R30, [R1+0x1788] ;  /* 0x00178800011e7983 */ /* 0x008f280000300800 */
        /* <DEDUP_REMOVED lines=37> */
[----:B-1----:R-:W3:Y:S04]  /*72e40*/  LDL.LU R108, [R1+0x1890] ;  /* 0x00189000016c7983 */ /* 0x002ee80000300800 */
[----:B------:R-:W3:Y:S04]  /*72e50*/  LDL.LU R109, [R1+0x1894] ;  /* 0x00189400016d7983 */ /* 0x000ee80000300800 */
[----:B--2---:R-:W3:Y:S04]  /*72e60*/  LDL.LU R110, [R1+0x1898] ;  /* 0x00189800016e7983 */ /* 0x004ee80000300800 */
        /* <DEDUP_REMOVED lines=62> */
[----:B------:R1:W-:Y:S02]  /*73250*/  STL.64 [R1+0x3648], R110 ;  /* 0x0036486e01007387 */ /* 0x0003e40000100a00 */
[C---:B-1----:R-:W-:Y:S06]  /*73260*/  HMMA.1688.F32.TF32 R108, R240.reuse, R102, R120 ;  /* 0x00000066f06c723c */ /* 0x042fec0000081078 */
[C---:B------:R-:W-:Y:S06]  /*73270*/  HMMA.1688.F32.TF32 R104, R240.reuse, R98, R176 ;  /* 0x00000062f068723c */ /* 0x040fec00000810b0 */
[C---:B------:R-:W-:Y:S11]  /*73280*/  HMMA.1688.F32.TF32 R112, R240.reuse, R94, R180 ;  /* 0x0000005ef070723c */ /* 0x040ff600000810b4 */
        /* <DEDUP_REMOVED lines=15> */
[----:B------:R-:W-:Y:S01]  /*73380*/  STL.64 [R1+0x35e8], R114 ;  /* 0x0035e87201007387 */ /* 0x000fe20000100a00 */
[C---:B-1----:R-:W-:Y:S06]  /*73390*/  HMMA.1688.F32.TF32 R104, R240.reuse, R74, R200 ;  /* 0x0000004af068723c */ /* 0x042fec00000810c8 */
[----:B------:R-:W-:Y:S04]  /*733a0*/  STL.64 [R1+0x7350], R74 ;  /* 0x0073504a01007387 */ /* 0x000fe80000100a00 */
[----:B------:R-:W-:Y:S04]  /*733b0*/  STL.64 [R1+0x35d0], R108 ;  /* 0x0035d06c01007387 */ /* 0x000fe80000100a00 */
[----:B------:R-:W-:Y:S04]  /*733c0*/  STL.64 [R1+0x35d8], R110 ;  /* 0x0035d86e01007387 */ /* 0x000fe80000100a00 */
[----:B------:R1:W-:Y:S02]  /*733d0*/  STL.64 [R1+0x7348], R72 ;  /* 0x0073484801007387 */ /* 0x0003e40000100a00 */
[C---:B-1----:R-:W-:Y:S03]  /*733e0*/  HMMA.1688.F32.TF32 R72, R240.reuse, R70, R204 ;  /* 0x00000046f048723c */ /* 0x042fe600000810cc */
[----:B------:R-:W-:Y:S04]  /*733f0*/  STL.64 [R1+0x35c0], R104 ;  /* 0x0035c06801007387 */ /* 0x000fe80000100a00 */
[----:B------:R-:W-:Y:S04]  /*73400*/  STL.64 [R1+0x35c8], R106 ;  /* 0x0035c86a01007387 */ /* 0x000fe80000100a00 */
[----:B------:R-:W-:Y:S04]  /*73410*/  STL.64 [R1+0x7340], R70 ;  /* 0x0073404601007387 */ /* 0x000fe80000100a00 */
[----:B------:R1:W-:Y:S08]  /*73420*/  STL.64 [R1+0x7338], R68 ;  /* 0x0073384401007387 */ /* 0x0003f00000100a00 */
[----:B------:R-:W-:Y:S04]  /*73430*/  STL.64 [R1+0x35b0], R72 ;  /* 0x0035b04801007387 */ /* 0x000fe80000100a00 */
[----:B------:R2:W-:Y:S01]  /*73440*/  STL.64 [R1+0x35b8], R74 ;  /* 0x0035b84a01007387 */ /* 0x0005e20000100a00 */
[C---:B-1----:R-:W-:Y:S06]  /*73450*/  HMMA.1688.F32.TF32 R68, R240.reuse, R38, R212 ;  /* 0x00000026f044723c */ /* 0x042fec00000810d4 */
[C---:B--2---:R-:W-:Y:S06]  /*73460*/  HMMA.1688.F32.TF32 R72, R240.reuse, R66, R208 ;  /* 0x00000042f048723c */ /* 0x044fec00000810d0 */
[----:B------:R-:W-:-:S15]  /*73470*/  HMMA.1688.F32.TF32 R104, R240, R18, R216 ;  /* 0x00000012f068723c */ /* 0x000fde00000810d8 */
[----:B------:R-:W-:-:S02]  /*73480*/  NOP ;  /* 0x0000000000007918 */ /* 0x000fc40000000000 */
[----:B------:R-:W-:Y:S04]  /*73490*/  STL.64 [R1+0x35a0], R72 ;  /* 0x0035a04801007387 */ /* 0x000fe80000100a00 */
[----:B------:R1:W-:Y:S04]  /*734a0*/  STL.64 [R1+0x35a8], R74 ;  /* 0x0035a84a01007387 */ /* 0x0003e80000100a00 */
[----:B------:R-:W-:Y:S04]  /*734b0*/  STL.64 [R1+0x3590], R68 ;  /* 0x0035904401007387 */ /* 0x000fe80000100a00 */
[----:B------:R2:W-:Y:S01]  /*734c0*/  STL.64 [R1+0x3598], R70 ;  /* 0x0035984601007387 */ /* 0x0005e20000100a00 */
[C---:B-1----:R-:W-:Y:S06]  /*734d0*/  HMMA.1688.F32.TF32 R72, R240.reuse, R34, R220 ;  /* 0x00000022f048723c */ /* 0x042fec00000810dc */
[----:B--2---:R-:W-:Y:S01]  /*734e0*/  HMMA.1688.F32.TF32 R68, R240, R10, R224 ;  /* 0x0000000af044723c */ /* 0x004fe200000810e0 */
[----:B------:R1:W-:Y:S04]  /*734f0*/  STL.64 [R1+0x3580], R104 ;  /* 0x0035806801007387 */ /* 0x0003e80000100a00 */
[----:B------:R2:W-:-:S12]  /*73500*/  STL.64 [R1+0x3588], R106 ;  /* 0x0035886a01007387 */ /* 0x0005d80000100a00 */
[----:B------:R-:W-:Y:S04]  /*73510*/  STL.64 [R1+0x3570], R72 ;  /* 0x0035704801007387 */ /* 0x000fe80000100a00 */
[----:B------:R-:W-:Y:S04]  /*73520*/  STL.64 [R1+0x3578], R74 ;  /* 0x0035784a01007387 */ /* 0x000fe80000100a00 */
[----:B------:R-:W3:Y:S04]  /*73530*/  LDL.LU R208, [R1+0xaa0] ;  /* 0x000aa00001d07983 */ /* 0x000ee80000300800 */
[----:B------:R4:W-:Y:S04]  /*73540*/  STL.64 [R1+0x3560], R68 ;  /* 0x0035604401007387 */ /* 0x0009e80000100a00 */
[----:B------:R4:W-:Y:S04]  /*73550*/  STL.64 [R1+0x3568], R70 ;  /* 0x0035684601007387 */ /* 0x0009e80000100a00 */
[----:B------:R4:W-:Y:S04]  /*73560*/  STL.64 [R1+0x3550], R28 ;  /* 0x0035501c01007387 */ /* 0x0009e80000100a00 */
[----:B------:R4:W-:Y:S04]  /*73570*/  STL.64 [R1+0x3558], R30 ;  /* 0x0035581e01007387 */ /* 0x0009e80000100a00 */
        /* <DEDUP_REMOVED lines=28> */
[----:B------:R-:W3:Y:S04]  /*73740*/  LDL.LU R105, [R1+0x1744] ;  /* 0x0017440001697983 */ /* 0x000ee80000300800 */
[----:B--2---:R-:W3:Y:S04]  /*73750*/  LDL.LU R106, [R1+0x1748] ;  /* 0x00174800016a7983 */ /* 0x004ee80000300800 */
[----:B------:R-:W3:Y:S04]  /*73760*/  LDL.LU R107, [R1+0x174c] ;  /* 0x00174c00016b7983 */ /* 0x000ee80000300800 */
[----:B----4-:R-:W2:Y:S04]  /*73770*/  LDL.LU R68, [R1+0x1760] ;  /* 0x0017600001447983 */ /* 0x010ea80000300800 */
        /* <DEDUP_REMOVED lines=19> */
[----:B------:R-:W2:Y:S04]  /*738b0*/  LDL.64 R190, [R1+0x38] ;  /* 0x0000380001be7983 */ /* 0x000ea80000100a00 */
[----:B------:R-:W2:Y:S04]  /*738c0*/  LDL.64 R198, [R1+0x28] ;  /* 0x0000280001c67983 */ /* 0x000ea80000100a00 */
        /* <DEDUP_REMOVED lines=18> */
[----:B----4-:R-:W-:-:S15]  /*739f0*/  HMMA.1688.F32.TF32 R28, R240, R54, R28 ;  /* 0x00000036f01c723c */ /* 0x010fde000008101c */
[----:B------:R-:W-:-:S08]  /*73a00*/  NOP ;  /* 0x0000000000007918 */ /* 0x000fd00000000000 */
[----:B------:R-:W-:Y:S04]  /*73a10*/  STL.64 [R1+0x3540], R28 ;  /* 0x0035401c01007387 */ /* 0x000fe80000100a00 */
[----:B------:R1:W-:Y:S04]  /*73a20*/  STL.64 [R1+0x3548], R30 ;  /* 0x0035481e01007387 */ /* 0x0003e80000100a00 */
[----:B-1----:R-:W2:Y:S01]  /*73a30*/  LDL.LU.64 R30, [R1+0x7480] ;  /* 0x00748000011e7983 */ /* 0x002ea20000300a00 */
[C---:B---3--:R-:W-:Y:S03]  /*73a40*/  HMMA.1688.F32.TF32 R72, R240.reuse, R14, R72 ;  /* 0x0000000ef048723c */ /* 0x048fe60000081048 */
[----:B------:R-:W3:Y:S03]  /*73a50*/  LDL.LU.64 R28, [R1+0x7478] ;  /* 0x00747800011c7983 */ /* 0x000ee60000300a00 */
[----:B--2---:R-:W-:-:S15]  /*73a60*/  HMMA.1688.F32.TF32 R68, R240, R30, R68 ;  /* 0x0000001ef044723c */ /* 0x004fde0000081044 */
[----:B------:R-:W-:-:S08]  /*73a70*/  NOP ;  /* 0x0000000000007918 */ /* 0x000fd00000000000 */
[----:B------:R-:W-:Y:S04]  /*73a80*/  STL.64 [R1+0x3530], R68 ;  /* 0x0035304401007387 */ /* 0x000fe80000100a00 */
[----:B------:R1:W-:Y:S02]  /*73a90*/  STL.64 [R1+0x3538], R70 ;  /* 0x0035384601007387 */ /* 0x0003e40000100a00 */
[C---:B-1----:R-:W-:Y:S02]  /*73aa0*/  HMMA.1688.F32.TF32 R68, R240.reuse, R62, R104 ;  /* 0x0000003ef044723c */ /* 0x042fe40000081068 */
[----:B------:R-:W-:Y:S04]  /*73ab0*/  STL.64 [R1+0x3520], R72 ;  /* 0x0035204801007387 */ /* 0x000fe80000100a00 */
[C---:B------:R-:W-:Y:S01]  /*73ac0*/  HMMA.1688.F32.TF32 R104, R240.reuse, R6, R108 ;  /* 0x00000006f068723c */ /* 0x040fe2000008106c */
[----:B------:R1:W-:Y:S05]  /*73ad0*/  STL.64 [R1+0x3528], R74 ;  /* 0x0035284a01007387 */ /* 0x0003ea0000100a00 */
[C---:B-1----:R-:W-:Y:S11]  /*73ae0*/  HMMA.1688.F32.TF32 R72, R240.reuse, R26, R112 ;  /* 0x0000001af048723c */ /* 0x042ff60000081070 */
        /* <DEDUP_REMOVED lines=11> */
[----:B-1----:R-:W-:Y:S08]  /*73ba0*/  HMMA.1688.F32.TF32 R68, R240, R22, R180 ;  /* 0x00000016f044723c */ /* 0x002ff000000810b4 */
        /* <DEDUP_REMOVED lines=68> */
[----:B----4-:R-:W4:Y:S04]  /*73ff0*/  LDL.LU R70, [R1+0x948] ;  /* 0x0009480001467983 */ /* 0x010f280000300800 */
[----:B------:R-:W4:Y:S04]  /*74000*/  LDL.LU R71, [R1+0x94c] ;  /* 0x00094c0001477983 */ /* 0x000f280000300800 */
[----:B------:R-:W3:Y:S04]  /*74010*/  LDL.LU R176, [R1+0x9a0] ;  /* 0x0009a00001b07983 */ /* 0x000ee80000300800 */
[----:B------:R-:W3:Y:S04]  /*74020*/  LDL.LU R177, [R1+0x9a4] ;  /* 0x0009a40001b17983 */ /* 0x000ee80000300800 */
[----:B------:R-:W3:Y:S04]  /*74030*/  LDL.LU R178, [R1+0x9a8] ;  /* 0x0009a80001b27983 */ /* 0x000ee80000300800 */
[----:B------:R-:W3:Y:S04]  /*74040*/  LDL.LU R179, [R1+0x9ac] ;  /* 0x0009ac0001b37983 */ /* 0x000ee80000300800 */
[----:B------:R-:W2:Y:S04]  /*74050*/  LDL.LU R180, [R1+0x9b0] ;  /* 0x0009b00001b47983 */ /* 0x000ea80000300800 */
[----:B------:R-:W2:Y:S01]  /*74060*/  LDL.LU R181, [R1+0x9b4] ;  /* 0x0009b40001b57983 */ /* 0x000ea20000300800 */
[----:B------:R-:W-:-:S03]  /*74070*/  IMAD.MOV.U32 R20, RZ, RZ, R190 ;  /* 0x000000ffff147224 */ /* 0x000fc600078e00be */
[----:B------:R-:W2:Y:S01]  /*74080*/  LDL.LU R182, [R1+0x9b8] ;  /* 0x0009b80001b67983 */ /* 0x000ea20000300800 */
[----:B------:R-:W-:-:S03]  /*74090*/  IMAD.MOV.U32 R13, RZ, RZ, R191 ;  /* 0x000000ffff0d7224 */ /* 0x000fc600078e00bf */
[----:B------:R-:W2:Y:S04]  /*740a0*/  LDL.LU R183, [R1+0x9bc] ;  /* 0x0009bc0001b77983 */ /* 0x000ea80000300800 */
[----:B------:R-:W4:Y:S04]  /*740b0*/  LDL.LU R188, [R1+0x9d0] ;  /* 0x0009d00001bc7983 */ /* 0x000f280000300800 */
[----:B------:R-:W4:Y:S04]  /*740c0*/  LDL.LU R189, [R1+0x9d4] ;  /* 0x0009d40001bd7983 */ /* 0x000f280000300800 */
[----:B------:R-:W4:Y:S04]  /*740d0*/  LDL.LU R190, [R1+0x9d8] ;  /* 0x0009d80001be7983 */ /* 0x000f280000300800 */
[----:B------:R-:W4:Y:S04]  /*740e0*/  LDL.LU R191, [R1+0x9dc] ;  /* 0x0009dc0001bf7983 */ /* 0x000f280000300800 */
[----:B------:R-:W3:Y:S04]  /*740f0*/  LDL.LU R192, [R1+0x9e0] ;  /* 0x0009e00001c07983 */ /* 0x000ee80000300800 */
[----:B------:R-:W3:Y:S01]  /*74100*/  LDL.LU R193, [R1+0x9e4] ;  /* 0x0009e40001c17983 */ /* 0x000ee20000300800 */
[----:B------:R-:W-:-:S03]  /*74110*/  IMAD.MOV.U32 R12, RZ, RZ, R198 ;  /* 0x000000ffff0c7224 */ /* 0x000fc600078e00c6 */
[----:B------:R-:W3:Y:S01]  /*74120*/  LDL.LU R194, [R1+0x9e8] ;  /* 0x0009e80001c27983 */ /* 0x000ee20000300800 */
[----:B------:R-:W-:-:S03]  /*74130*/  IMAD.MOV.U32 R0, RZ, RZ, R199 ;  /* 0x000000ffff007224 */ /* 0x000fc600078e00c7 */
        /* <DEDUP_REMOVED lines=63> */
[----:B-1----:R-:W4:Y:S04]  /*74530*/  LDL.LU R228, [R1+0x990] ;  /* 0x0009900001e47983 */ /* 0x002f280000300800 */
[----:B------:R-:W4:Y:S04]  /*74540*/  LDL.LU R229, [R1+0x994] ;  /* 0x0009940001e57983 */ /* 0x000f280000300800 */
[----:B------:R-:W4:Y:S04]  /*74550*/  LDL.LU R230, [R1+0x998] ;  /* 0x0009980001e67983 */ /* 0x000f280000300800 */
[----:B------:R-:W4:Y:S01]  /*74560*/  LDL.LU R231, [R1+0x99c] ;  /* 0x00099c0001e77983 */ /* 0x000f220000300800 */
[----:B---3--:R-:W-:-:S15]  /*74570*/  HMMA.1688.F32.TF32 R220, R236, R226, R220 ;  /* 0x000000e2ecdc723c */ /* 0x008fde00000810dc */
[----:B------:R-:W-:-:S08]  /*74580*/  NOP ;  /* 0x0000000000007918 */ /* 0x000fd00000000000 */
[----:B------:R-:W-:Y:S04]  /*74590*/  STL.64 [R1+0x2820], R220 ;  /* 0x002820dc01007387 */ /* 0x000fe80000100a00 */
[----:B------:R1:W-:Y:S04]  /*745a0*/  STL.64 [R1+0x2828], R222 ;  /* 0x002828de01007387 */ /* 0x0003e80000100a00 */
[----:B-1----:R-:W2:Y:S04]  /*745b0*/  LDL.LU.64 R222, [R1+0x7460] ;  /* 0x0074600001de7983 */ /* 0x002ea80000300a00 */
[----:B------:R-:W3:Y:S01]  /*745c0*/  LDL.LU.64 R220, [R1+0x7458] ;  /* 0x0074580001dc7983 */ /* 0x000ee20000300a00 */
[----:B--2---:R-:W-:-:S15]  /*745d0*/  HMMA.1688.F32.TF32 R216, R236, R222, R216 ;  /* 0x000000deecd8723c */ /* 0x004fde00000810d8 */
        /* <DEDUP_REMOVED lines=63> */
[----:B-1----:R-:W4:Y:S01]  /*749d0*/  LDL.LU.64 R178, [R1+0x73b0] ;  /* 0x0073b00001b27983 */ /* 0x002f220000300a00 */
[C---:B------:R-:W-:Y:S03]  /*749e0*/  HMMA.1688.F32.TF32 R232, R236.reuse, R174, R232 ;  /* 0x000000aeece8723c */ /* 0x040fe600000810e8 */
[----:B------:R-:W2:Y:S03]  /*749f0*/  LDL.LU.64 R176, [R1+0x73a8] ;  /* 0x0073a80001b07983 */ /* 0x000ea60000300a00 */
[C---:B------:R-:W-:Y:S06]  /*74a00*/  HMMA.1688.F32.TF32 R72, R236.reuse, R154, R72 ;  /* 0x0000009aec48723c */ /* 0x040fec0000081048 */
[----:B----4-:R-:W-:-:S15]  /*74a10*/  HMMA.1688.F32.TF32 R228, R236, R178, R228 ;  /* 0x000000b2ece4723c */ /* 0x010fde00000810e4 */
[----:B------:R-:W-:-:S08]  /*74a20*/  NOP ;  /* 0x0000000000007918 */ /* 0x000fd00000000000 */
[----:B------:R-:W-:Y:S04]  /*74a30*/  STL.64 [R1+0x2760], R228 ;  /* 0x002760e401007387 */ /* 0x000fe80000100a00 */
[----:B------:R1:W-:Y:S02]  /*74a40*/  STL.64 [R1+0x2768], R230 ;  /* 0x002768e601007387 */ /* 0x0003e40000100a00 */
[C---:B-1----:R-:W-:Y:S02]  /*74a50*/  HMMA.1688.F32.TF32 R228, R236.reuse, R170, R244 ;  /* 0x000000aaece4723c */ /* 0x042fe400000810f4 */
[----:B------:R-:W-:Y:S04]  /*74a60*/  STL.64 [R1+0x2750], R232 ;  /* 0x002750e801007387 */ /* 0x000fe80000100a00 */
[----:B------:R1:W-:Y:S01]  /*74a70*/  STL.64 [R1+0x2758], R234 ;  /* 0x002758ea01007387 */ /* 0x0003e20000100a00 */
[C---:B------:R-:W-:Y:S06]  /*74a80*/  HMMA.1688.F32.TF32 R244, R236.reuse, R166, R248 ;  /* 0x000000a6ecf4723c */ /* 0x040fec00000810f8 */
[C---:B-1----:R-:W-:Y:S01]  /*74a90*/  HMMA.1688.F32.TF32 R232, R236.reuse, R162, R240 ;  /* 0x000000a2ece8723c */ /* 0x042fe200000810f0 */
[----:B------:R-:W-:Y:S04]  /*74aa0*/  LDS R240, [R124+UR7+0x21100] ;  /* 0x021100077cf07984 */ /* 0x000fe80008000800 */
[----:B------:R-:W-:Y:S05]  /*74ab0*/  LDS R242, [R124+UR7+0x21900] ;  /* 0x021900077cf27984 */ /* 0x000fea0008000800 */
[----:B------:R-:W-:Y:S04]  /*74ac0*/  STL.64 [R1+0x2740], R228 ;  /* 0x002740e401007387 */ /* 0x000fe80000100a00 */
[----:B------:R1:W-:Y:S04]  /*74ad0*/  STL.64 [R1+0x2748], R230 ;  /* 0x002748e601007387 */ /* 0x0003e80000100a00 */
[----:B------:R-:W-:Y:S04]  /*74ae0*/  LDS R241, [R125+UR7+0x21100] ;  /* 0x021100077df17984 */ /* 0x000fe80008000800 */
[----:B------:R-:W4:Y:S01]  /*74af0*/  LDS R243, [R125+UR7+0x21900] ;  /* 0x021900077df37984 */ /* 0x000f220008000800 */
[C---:B-1----:R-:W-:Y:S06]  /*74b00*/  HMMA.1688.F32.TF32 R228, R236.reuse, R158, R68 ;  /* 0x0000009eece4723c */ /* 0x042fec0000081044 */
[C---:B------:R-:W-:Y:S01]  /*74b10*/  HMMA.1688.F32.TF32 R68, R236.reuse, R150, R104 ;  /* 0x00000096ec44723c */ /* 0x040fe20000081068 */
        /* <DEDUP_REMOVED lines=8> */
[----:B------:R1:W-:Y:S04]  /*74ba0*/  STL.64 [R1+0x2708], R74 ;  /* 0x0027084a01007387 */ /* 0x0003e80000100a00 */
[----:B------:R-:W-:Y:S04]  /*74bb0*/  STL.64 [R1+0x26f0], R68 ;  /* 0x0026f04401007387 */ /* 0x000fe80000100a00 */
[----:B------:R3:W-:Y:S01]  /*74bc0*/  STL.64 [R1+0x26f8], R70 ;  /* 0x0026f84601007387 */ /* 0x0007e20000100a00 */
[C---:B-1----:R-:W-:Y:S06]  /*74bd0*/  HMMA.1688.F32.TF32 R72, R236.reuse, R142, R112 ;  /* 0x0000008eec48723c */ /* 0x042fec0000081070 */
[----:B---3--:R-:W-:Y:S01]  /*74be0*/  HMMA.1688.F32.TF32 R68, R236, R138, R116 ;  /* 0x0000008aec44723c */ /* 0x008fe20000081074 */
[----:B------:R-:W-:Y:S04]  /*74bf0*/  STL.64 [R1+0x26e0], R104 ;  /* 0x0026e06801007387 */ /* 0x000fe80000100a00 */
[----:B------:R-:W-:-:S12]  /*74c00*/  STL.64 [R1+0x26e8], R106 ;  /* 0x0026e86a01007387 */ /* 0x000fd80000100a00 */
[----:B------:R-:W-:Y:S04]  /*74c10*/  STL.64 [R1+0x26d0], R72 ;  /* 0x0026d04801007387 */ /* 0x000fe80000100a00 */
[----:B------:R-:W-:Y:S04]  /*74c20*/  STL.64 [R1+0x26d8], R74 ;  /* 0x0026d84a01007387 */ /* 0x000fe80000100a00 */
[----:B------:R-:W-:Y:S04]  /*74c30*/  STL.64 [R1+0x26c0], R68 ;  /* 0x0026c04401007387 */ /* 0x000fe80000100a00 */
[----:B------:R1:W-:Y:S04]  /*74c40*/  STL.64 [R1+0x26c8], R70 ;  /* 0x0026c84601007387 */ /* 0x0003e80000100a00 */
[----:B------:R-:W3:Y:S01]  /*74c50*/  LDL.LU R112, [R1+0x16a0] ;  /* 0x0016a00001707983 */ /* 0x000ee20000300800 */
[----:B-1----:R-:W-:-:S15]  /*74c60*/  HMMA.1688.F32.TF32 R68, R236, R134, R120 ;  /* 0x00000086ec44723c */ /* 0x002fde0000081078 */
        /* <DEDUP_REMOVED lines=40> */
[----:B--2---:R-:W2:Y:S04]  /*74ef0*/  LDL.LU R70, [R1+0x1628] ;  /* 0x0016280001467983 */ /* 0x004ea80000300800 */
[----:B------:R-:W2:Y:S04]  /*74f00*/  LDL.LU R71, [R1+0x162c] ;  /* 0x00162c0001477983 */ /* 0x000ea80000300800 */
[----:B------:R-:W2:Y:S04]  /*74f10*/  LDL.LU R72, [R1+0x1610] ;  /* 0x0016100001487983 */ /* 0x000ea80000300800 */
[----:B------:R-:W2:Y:S04]  /*74f20*/  LDL.LU R73, [R1+0x1614] ;  /* 0x0016140001497983 */ /* 0x000ea80000300800 */
[----:B------:R-:W2:Y:S04]  /*74f30*/  LDL.LU R74, [R1+0x1618] ;  /* 0x00161800014a7983 */ /* 0x000ea80000300800 */
[----:B------:R-:W2:Y:S01]  /*74f40*/  LDL.LU R75, [R1+0x161c] ;  /* 0x00161c00014b7983 */ /* 0x000ea20000300800 */
[C---:B----4-:R-:W-:Y:S06]  /*74f50*/  HMMA.1688.F32.TF32 R120, R236.reuse, R126, R120 ;  /* 0x0000007eec78723c */ /* 0x050fec0000081078 */
[----:B---3--:R-:W-:-:S15]  /*74f60*/  HMMA.1688.F32.TF32 R104, R236, R130, R104 ;  /* 0x00000082ec68723c */ /* 0x008fde0000081068 */
[----:B------:R-:W-:-:S08]  /*74f70*/  NOP ;  /* 0x0000000000007918 */ /* 0x000fd00000000000 */
[----:B------:R-:W-:Y:S04]  /*74f80*/  STL.64 [R1+0x34a0], R104 ;  /* 0x0034a06801007387 */ /* 0x000fe80000100a00 */
[----:B------:R1:W-:Y:S04]  /*74f90*/  STL.64 [R1+0x34a8], R106 ;  /* 0x0034a86a01007387 */ /* 0x0003e80000100a00 */
[----:B-1----:R-:W3:Y:S04]  /*74fa0*/  LDL.LU.64 R106, [R1+0x73a0] ;  /* 0x0073a000016a7983 */ /* 0x002ee80000300a00 */
[----:B------:R-:W4:Y:S04]  /*74fb0*/  LDL.LU.64 R104, [R1+0x7398] ;  /* 0x0073980001687983 */ /* 0x000f280000300a00 */
[----:B------:R-:W-:Y:S04]  /*74fc0*/  STL.64 [R1+0x3490], R120 ;  /* 0x0034907801007387 */ /* 0x000fe80000100a00 */
[----:B------:R1:W-:Y:S04]  /*74fd0*/  STL.64 [R1+0x3498], R122 ;  /* 0x0034987a01007387 */ /* 0x0003e80000100a00 */
[----:B-1----:R-:W2:Y:S04]  /*74fe0*/  LDL.LU.64 R122, [R1+0x7390] ;  /* 0x00739000017a7983 */ /* 0x002ea80000300a00 */
[----:B------:R-:W4:Y:S01]  /*74ff0*/  LDL.LU.64 R120, [R1+0x7388] ;  /* 0x0073880001787983 */ /* 0x000f220000300a00 */
        /* <DEDUP_REMOVED lines=11> */
[----:B------:R-:W4:Y:S04]  /*750b0*/  LDL.LU.64 R112, [R1+0x7368] ;  /* 0x0073680001707983 */ /* 0x000f280000300a00 */
[----:B------:R-:W-:Y:S04]  /*750c0*/  STL.64 [R1+0x72d8], R118 ;  /* 0x0072d87601007387 */ /* 0x000fe80000100a00 */
[----:B---3--:R1:W-:Y:S04]  /*750d0*/  STL.64 [R1+0x72d0], R116 ;  /* 0x0072d07401007387 */ /* 0x0083e80000100a00 */
        /* <DEDUP_REMOVED lines=16> */
[C---:B------:R-:W-:Y:S03]  /*751e0*/  HMMA.1688.F32.TF32 R68, R236.reuse, R86, R68 ;  /* 0x00000056ec44723c */ /* 0x040fe60000081044 */
[----:B--2---:R-:W-:Y:S04]  /*751f0*/  STL.64 [R1+0x72b8], R110 ;  /* 0x0072b86e01007387 */ /* 0x004fe80000100a00 */
[----:B---3--:R1:W-:Y:S01]  /*75200*/  STL.64 [R1+0x72b0], R108 ;  /* 0x0072b06c01007387 */ /* 0x0083e20000100a00 */
        /* <DEDUP_REMOVED lines=119> */
[----:B-1----:R-:W3:Y:S04]  /*75980*/  LDL.LU.64 R70, [R1+0x7340] ;  /* 0x0073400001467983 */ /* 0x002ee80000300a00 */
[----:B------:R-:W4:Y:S04]  /*75990*/  LDL.LU.64 R68, [R1+0x7338] ;  /* 0x0073380001447983 */ /* 0x000f280000300a00 */
[----:B------:R-:W-:Y:S04]  /*759a0*/  STL.64 [R1+0x7228], R74 ;  /* 0x0072284a01007387 */ /* 0x000fe80000100a00 */
[----:B--2---:R3:W-:Y:S02]  /*759b0*/  STL.64 [R1+0x7220], R72 ;  /* 0x0072204801007387 */ /* 0x0047e40000100a00 */
[C---:B---3--:R-:W-:Y:S06]  /*759c0*/  HMMA.1688.F32.TF32 R72, R236.reuse, R70, R76 ;  /* 0x00000046ec48723c */ /* 0x048fec000008104c */
[----:B------:R-:W-:Y:S04]  /*759d0*/  STL.64 [R1+0x7218], R70 ;  /* 0x0072184601007387 */ /* 0x000fe80000100a00 */
[----:B----4-:R1:W-:Y:S02]  /*759e0*/  STL.64 [R1+0x7210], R68 ;  /* 0x0072104401007387 */ /* 0x0103e40000100a00 */
[C---:B-1----:R-:W-:Y:S11]  /*759f0*/  HMMA.1688.F32.TF32 R68, R236.reuse, R66, R80 ;  /* 0x00000042ec44723c */ /* 0x042ff60000081050 */
        /* <DEDUP_REMOVED lines=10> */
[C---:B-1----:R-:W-:Y:S03]  /*75aa0*/  HMMA.1688.F32.TF32 R36, R236.reuse, R18, R88 ;  /* 0x00000012ec24723c */ /* 0x042fe60000081058 */
[----:B------:R-:W-:Y:S04]  /*75ab0*/  STL.64 [R1+0x3398], R66 ;  /* 0x0033984201007387 */ /* 0x000fe80000100a00 */
[----:B------:R-:W-:Y:S04]  /*75ac0*/  STL.64 [R1+0x71e8], R18 ;  /* 0x0071e81201007387 */ /* 0x000fe80000100a00 */
[----:B------:R1:W-:Y:S02]  /*75ad0*/  STL.64 [R1+0x71e0], R16 ;  /* 0x0071e01001007387 */ /* 0x0003e40000100a00 */
[C---:B-1----:R-:W-:Y:S10]  /*75ae0*/  HMMA.1688.F32.TF32 R16, R236.reuse, R34, R92 ;  /* 0x00000022ec10723c */ /* 0x042ff4000008105c */
        /* <DEDUP_REMOVED lines=29> */
[----:B-1----:R-:W-:Y:S11]  /*75cc0*/  HMMA.1688.F32.TF32 R16, R236, R58, R248 ;  /* 0x0000003aec10723c */ /* 0x002ff600000810f8 */
[----:B------:R1:W-:Y:S04]  /*75cd0*/  STL.64 [R1+0x32f0], R36 ;  /* 0x0032f02401007387 */ /* 0x0003e80000100a00 */
[----:B------:R2:W-:Y:S04]  /*75ce0*/  STL.64 [R1+0x32f8], R38 ;  /* 0x0032f82601007387 */ /* 0x0005e80000100a00 */
[----:B------:R-:W3:Y:S04]  /*75cf0*/  LDL.LU R104, [R1+0x800] ;  /* 0x0008000001687983 */ /* 0x000ee80000300800 */
[----:B------:R4:W-:Y:S04]  /*75d00*/  STL.64 [R1+0x32e0], R32 ;  /* 0x0032e02001007387 */ /* 0x0009e80000100a00 */
[----:B------:R4:W-:Y:S04]  /*75d10*/  STL.64 [R1+0x32e8], R34 ;  /* 0x0032e82201007387 */ /* 0x0009e80000100a00 */
[----:B------:R-:W-:Y:S04]  /*75d20*/  STL.64 [R1+0x32d0], R16 ;  /* 0x0032d01001007387 */ /* 0x000fe80000100a00 */
        /* <DEDUP_REMOVED lines=20> */
[----:B------:R-:W-:-:S03]  /*75e70*/  IMAD.MOV.U32 R66, RZ, RZ, R144 ;  /* 0x000000ffff427224 */ /* 0x000fc600078e0090 */
        /* <DEDUP_REMOVED lines=65> */
[----:B-1----:R-:W3:Y:S01]  /*76290*/  LDL.LU.64 R22, [R1+0x7328] ;  /* 0x0073280001167983 */ /* 0x002ee20000300a00 */
[----:B------:R-:W-:-:S03]  /*762a0*/  IMAD.MOV.U32 R247, RZ, RZ, R13 ;  /* 0x000000fffff77224 */ /* 0x000fc600078e000d */
[----:B------:R-:W2:Y:S04]  /*762b0*/  LDL.LU.64 R20, [R1+0x7320] ;  /* 0x0073200001147983 */ /* 0x000ea80000300a00 */
[----:B----4-:R-:W-:Y:S06]  /*762c0*/  HMMA.1688.F32.TF32 R244, R240, R246, R232 ;  /* 0x000000f6f0f4723c */ /* 0x010fec00000810e8 */
[----:B---3--:R-:W-:Y:S01]  /*762d0*/  HMMA.1688.F32.TF32 R236, R236, R22, R228 ;  /* 0x00000016ecec723c */ /* 0x008fe200000810e4 */
[----:B------:R-:W3:Y:S04]  /*762e0*/  LDL.LU.64 R230, [R1+0x7318] ;  /* 0x0073180001e67983 */ /* 0x000ee80000300a00 */
[----:B------:R-:W4:-:S15]  /*762f0*/  LDL.LU.64 R228, [R1+0x7310] ;  /* 0x0073100001e47983 */ /* 0x000f1e0000300a00 */
[----:B------:R-:W-:-:S03]  /*76300*/  NOP ;  /* 0x0000000000007918 */ /* 0x000fc60000000000 */
[----:B------:R-:W-:Y:S04]  /*76310*/  STL.64 [R1+0x26b0], R236 ;  /* 0x0026b0ec01007387 */ /* 0x000fe80000100a00 */
[----:B------:R1:W-:Y:S04]  /*76320*/  STL.64 [R1+0x26b8], R238 ;  /* 0x0026b8ee01007387 */ /* 0x0003e80000100a00 */
[----:B------:R-:W2:Y:S04]  /*76330*/  LDL.LU.64 R234, [R1+0x7308] ;  /* 0x0073080001ea7983 */ /* 0x000ea80000300a00 */
[----:B------:R-:W4:Y:S01]  /*76340*/  LDL.LU.64 R232, [R1+0x7300] ;  /* 0x0073000001e87983 */ /* 0x000f220000300a00 */
[----:B-1----:R-:W-:-:S02]  /*76350*/  IMAD.MOV.U32 R238, RZ, RZ, R12 ;  /* 0x000000ffffee7224 */ /* 0x002fc400078e000c */
[----:B------:R-:W-:Y:S01]  /*76360*/  IMAD.MOV.U32 R239, RZ, RZ, R0 ;  /* 0x000000ffffef7224 */ /* 0x000fe200078e0000 */
[----:B------:R-:W-:Y:S04]  /*76370*/  STL.64 [R1+0x26a0], R244 ;  /* 0x0026a0f401007387 */ /* 0x000fe80000100a00 */
[----:B------:R1:W-:Y:S02]  /*76380*/  STL.64 [R1+0x26a8], R246 ;  /* 0x0026a8f601007387 */ /* 0x0003e40000100a00 */
[C---:B------:R-:W-:Y:S02]  /*76390*/  HMMA.1688.F32.TF32 R236, R240.reuse, R238, R248 ;  /* 0x000000eef0ec723c */ /* 0x040fe400000810f8 */
[----:B-1----:R-:W3:Y:S04]  /*763a0*/  LDL.LU.64 R246, [R1+0x72f8] ;  /* 0x0072f80001f67983 */ /* 0x002ee80000300a00 */
[----:B------:R-:W4:Y:S04]  /*763b0*/  LDL.LU.64 R244, [R1+0x72f0] ;  /* 0x0072f00001f47983 */ /* 0x000f280000300a00 */
[----:B------:R-:W2:Y:S04]  /*763c0*/  LDL.LU.64 R250, [R1+0x72e8] ;  /* 0x0072e80001fa7983 */ /* 0x000ea80000300a00 */
[----:B------:R-:W3:Y:S09]  /*763d0*/  LDL.LU.64 R248, [R1+0x72e0] ;  /* 0x0072e00001f87983 */ /* 0x000ef20000300a00 */
[----:B------:R-:W-:Y:S04]  /*763e0*/  STL.64 [R1+0x2690], R236 ;  /* 0x002690ec01007387 */ /* 0x000fe80000100a00 */
[----:B------:R1:W-:Y:S02]  /*763f0*/  STL.64 [R1+0x2698], R238 ;  /* 0x002698ee01007387 */ /* 0x0003e40000100a00 */
[C---:B-1----:R-:W-:Y:S06]  /*76400*/  HMMA.1688.F32.TF32 R236, R240.reuse, R18, R32 ;  /* 0x00000012f0ec723c */ /* 0x042fec0000081020 */
[----:B------:R-:W-:-:S15]  /*76410*/  HMMA.1688.F32.TF32 R32, R240, R66, R36 ;  /* 0x00000042f020723c */ /* 0x000fde0000081024 */
[----:B------:R-:W-:-:S02]  /*76420*/  NOP ;  /* 0x0000000000007918 */ /* 0x000fc40000000000 */
[----:B------:R-:W-:Y:S04]  /*76430*/  STL.64 [R1+0x2680], R236 ;  /* 0x002680ec01007387 */ /* 0x000fe80000100a00 */
[----:B------:R-:W-:Y:S04]  /*76440*/  STL.64 [R1+0x2688], R238 ;  /* 0x002688ee01007387 */ /* 0x000fe80000100a00 */
[----:B------:R-:W-:Y:S04]  /*76450*/  LDS R236, [R252+UR7+0x21180] ;  /* 0x02118007fcec7984 */ /* 0x000fe80008000800 */
[----:B------:R-:W-:Y:S04]  /*76460*/  LDS R238, [R252+UR7+0x21980] ;  /* 0x02198007fcee7984 */ /* 0x000fe80008000800 */
[----:B------:R-:W-:Y:S04]  /*76470*/  LDS R237, [R2+UR7+0x21180] ;  /* 0x0211800702ed7984 */ /* 0x000fe80008000800 */
[----:B------:R-:W1:Y:S01]  /*76480*/  LDS R239, [R2+UR7+0x21980] ;  /* 0x0219800702ef7984 */ /* 0x000e620008000800 */
[C---:B--2---:R-:W-:Y:S06]  /*76490*/  HMMA.1688.F32.TF32 R16, R240.reuse, R250, R68 ;  /* 0x000000faf010723c */ /* 0x044fec0000081044 */
[----:B------:R-:W-:Y:S04]  /*764a0*/  STL.64 [R1+0x71c8], R250 ;  /* 0x0071c8fa01007387 */ /* 0x000fe80000100a00 */
[----:B------:R-:W-:Y:S04]  /*764b0*/  STL.64 [R1+0x2670], R32 ;  /* 0x0026702001007387 */ /* 0x000fe80000100a00 */
[----:B------:R-:W-:Y:S04]  /*764c0*/  STL.64 [R1+0x2678], R34 ;  /* 0x0026782201007387 */ /* 0x000fe80000100a00 */
[----:B---3--:R-:W-:Y:S05]  /*764d0*/  STL.64 [R1+0x71c0], R248 ;  /* 0x0071c0f801007387 */ /* 0x008fea0000100a00 */
[----:B------:R-:W-:Y:S04]  /*764e0*/  STL.64 [R1+0x2660], R16 ;  /* 0x0026601001007387 */ /* 0x000fe80000100a00 */
[----:B------:R2:W-:Y:S02]  /*764f0*/  STL.64 [R1+0x2668], R18 ;  /* 0x0026681201007387 */ /* 0x0005e40000100a00 */
[C---:B--2---:R-:W-:Y:S06]  /*76500*/  HMMA.1688.F32.TF32 R16, R240.reuse, R246, R72 ;  /* 0x000000f6f010723c */ /* 0x044fec0000081048 */
[C---:B------:R-:W-:Y:S06]  /*76510*/  HMMA.1688.F32.TF32 R36, R240.reuse, R234, R76 ;  /* 0x000000eaf024723c */ /* 0x040fec000008104c */
[C---:B------:R-:W-:Y:S11]  /*76520*/  HMMA.1688.F32.TF32 R32, R240.reuse, R230, R80 ;  /* 0x000000e6f020723c */ /* 0x040ff60000081050 */
[----:B------:R-:W-:Y:S04]  /*76530*/  STL.64 [R1+0x2650], R16 ;  /* 0x0026501001007387 */ /* 0x000fe80000100a00 */
[----:B------:R2:W-:Y:S02]  /*76540*/  STL.64 [R1+0x2658], R18 ;  /* 0x0026581201007387 */ /* 0x0005e40000100a00 */
[C---:B--2---:R-:W-:Y:S02]  /*76550*/  HMMA.1688.F32.TF32 R16, R240.reuse, R226, R84 ;  /* 0x000000e2f010723c */ /* 0x044fe40000081054 */
[----:B------:R-:W-:Y:S04]  /*76560*/  STL.64 [R1+0x2640], R36 ;  /* 0x0026402401007387 */ /* 0x000fe80000100a00 */
[----:B------:R2:W-:Y:S04]  /*76570*/  STL.64 [R1+0x2648], R38 ;  /* 0x0026482601007387 */ /* 0x0005e80000100a00 */
[----:B------:R-:W-:Y:S04]  /*76580*/  STL.64 [R1+0x2630], R32 ;  /* 0x0026302001007387 */ /* 0x000fe80000100a00 */
[----:B------:R3:W-:Y:S01]  /*76590*/  STL.64 [R1+0x2638], R34 ;  /* 0x0026382201007387 */ /* 0x0007e20000100a00 */
[C---:B--2---:R-:W-:Y:S08]  /*765a0*/  HMMA.1688.F32.TF32 R36, R240.reuse, R222, R88 ;  /* 0x000000def024723c */ /* 0x044ff00000081058 */
[----:B------:R-:W-:Y:S01]  /*765b0*/  STL.64 [R1+0x2620], R16 ;  /* 0x0026201001007387 */ /* 0x000fe20000100a00 */
[C---:B---3--:R-:W-:Y:S03]  /*765c0*/  HMMA.1688.F32.TF32 R32, R240.reuse, R218, R92 ;  /* 0x000000daf020723c */ /* 0x048fe6000008105c */
[----:B------:R2:W-:Y:S03]  /*765d0*/  STL.64 [R1+0x2628], R18 ;  /* 0x0026281201007387 */ /* 0x0005e60000100a00 */
[C---:B--2---:R-:W-:Y:S08]  /*765e0*/  HMMA.1688.F32.TF32 R16, R240.reuse, R214, R96 ;  /* 0x000000d6f010723c */ /* 0x044ff00000081060 */
        /* <DEDUP_REMOVED lines=8> */
[----:B--2---:R-:W-:Y:S06]  /*76670*/  HMMA.1688.F32.TF32 R16, R240, R210, R100 ;  /* 0x000000d2f010723c */ /* 0x004fec0000081064 */
[----:B------:R-:W-:Y:S04]  /*76680*/  STL.64 [R1+0x71a8], R210 ;  /* 0x0071a8d201007387 */ /* 0x000fe80000100a00 */
[----:B------:R-:W-:-:S13]  /*76690*/  STL.64 [R1+0x71a0], R208 ;  /* 0x0071a0d001007387 */ /* 0x000fda0000100a00 */
        /* <DEDUP_REMOVED lines=17> */
[----:B--2---:R-:W-:Y:S02]  /*767b0*/  HMMA.1688.F32.TF32 R16, R240, R194, R116 ;  /* 0x000000c2f010723c */ /* 0x004fe40000081074 */
[----:B------:R-:W2:-:S15]  /*767c0*/  LDL.LU R116, [R1+0x14c0] ;  /* 0x0014c00001747983 */ /* 0x000e9e0000300800 */
[----:B------:R-:W-:-:S06]  /*767d0*/  NOP ;  /* 0x0000000000007918 */ /* 0x000fcc0000000000 */
        /* <DEDUP_REMOVED lines=33> */
[----:B---3--:R-:W3:Y:S04]  /*769f0*/  LDL.LU R16, [R1+0x7b0] ;  /* 0x0007b00001107983 */ /* 0x008ee80000300800 */
[----:B------:R-:W3:Y:S04]  /*76a00*/  LDL.LU R17, [R1+0x7b4] ;  /* 0x0007b40001117983 */ /* 0x000ee80000300800 */
[----:B-1----:R-:W3:Y:S04]  /*76a10*/  LDL.LU R18, [R1+0x7b8] ;  /* 0x0007b80001127983 */ /* 0x002ee80000300800 */
        /* <DEDUP_REMOVED lines=33> */
[----:B------:R-:W-:Y:S04]  /*76c30*/  STL.64 [R1+0x7168], R194 ;  /* 0x007168c201007387 */ /* 0x000fe80000100a00 */
[----:B------:R-:W-:Y:S04]  /*76c40*/  STL.64 [R1+0x7160], R192 ;  /* 0x007160c001007387 */ /* 0x000fe80000100a00 */
[----:B------:R-:W-:Y:S04]  /*76c50*/  STL.64 [R1+0x7158], R190 ;  /* 0x007158be01007387 */ /* 0x000fe80000100a00 */
[----:B------:R-:W-:Y:S01]  /*76c60*/  STL.64 [R1+0x7150], R188 ;  /* 0x007150bc01007387 */ /* 0x000fe20000100a00 */
        /* <DEDUP_REMOVED lines=9> */
[----:B----4-:R-:W-:Y:S06]  /*76d00*/  HMMA.1688.F32.TF32 R16, R240, R182, R36 ;  /* 0x000000b6f010723c */ /* 0x010fec0000081024 */
        /* <DEDUP_REMOVED lines=84> */
[----:B---3--:R-:W2:Y:S04]  /*77250*/  LDL.LU R34, [R1+0x13b8] ;  /* 0x0013b80001227983 */ /* 0x008ea80000300800 */
[----:B------:R-:W2:Y:S04]  /*77260*/  LDL.LU R35, [R1+0x13bc] ;  /* 0x0013bc0001237983 */ /* 0x000ea80000300800 */
[----:B----4-:R-:W3:Y:S04]  /*77270*/  LDL.LU R16, [R1+0x13c0] ;  /* 0x0013c00001107983 */ /* 0x010ee80000300800 */
        /* <DEDUP_REMOVED lines=190> */
[----:B------:R1:W-:Y:S04]  /*77e60*/  STL.64 [R1+0x3168], R174 ;  /* 0x003168ae01007387 */ /* 0x0003e80000100a00 */
[----:B------:R-:W-:Y:S04]  /*77e70*/  STL.64 [R1+0x3150], R180 ;  /* 0x003150b401007387 */ /* 0x000fe80000100a00 */
[----:B------:R3:W-:Y:S01]  /*77e80*/  STL.64 [R1+0x3158], R182 ;  /* 0x003158b601007387 */ /* 0x0007e20000100a00 */
[C---:B-1----:R-:W-:Y:S03]  /*77e90*/  HMMA.1688.F32.TF32 R172, R240.reuse, R30, R188 ;  /* 0x0000001ef0ac723c */ /* 0x042fe600000810bc */
[----:B------:R-:W-:Y:S04]  /*77ea0*/  STL.64 [R1+0x3140], R176 ;  /* 0x003140b001007387 */ /* 0x000fe80000100a00 */
[----:B------:R1:W-:Y:S01]  /*77eb0*/  STL.64 [R1+0x3148], R178 ;  /* 0x003148b201007387 */ /* 0x0003e20000100a00 */
[C---:B---3--:R-:W-:Y:S06]  /*77ec0*/  HMMA.1688.F32.TF32 R180, R240.reuse, R14, R192 ;  /* 0x0000000ef0b4723c */ /* 0x048fec00000810c0 */
        /* <DEDUP_REMOVED lines=13> */
[----:B------:R-:W-:Y:S04]  /*77fa0*/  STL.64 [R1+0x30f8], R182 ;  /* 0x0030f8b601007387 */ /* 0x000fe80000100a00 */
        /* <DEDUP_REMOVED lines=8> */
[----:B------:R-:W3:Y:S05]  /*78030*/  LDL.LU R208, [R1+0x650] ;  /* 0x0006500001d07983 */ /* 0x000eea0000300800 */
        /* <DEDUP_REMOVED lines=21> */
[----:B------:R-:W3:Y:S04]  /*78190*/  LDL.LU.64 R174, [R1+0x28] ;  /* 0x0000280001ae7983 */ /* 0x000ee80000300a00 */
[----:B------:R-:W2:Y:S04]  /*781a0*/  LDL.LU.64 R182, [R1+0x18] ;  /* 0x0000180001b67983 */ /* 0x000ea80000300a00 */
[----:B------:R-:W2:Y:S04]  /*781b0*/  LDL.LU R184, [R1+0x6a0] ;  /* 0x0006a00001b87983 */ /* 0x000ea80000300800 */
[----:B------:R-:W2:Y:S04]  /*781c0*/  LDL.LU R185, [R1+0x6a4] ;  /* 0x0006a40001b97983 */ /* 0x000ea80000300800 */
[----:B------:R-:W2:Y:S04]  /*781d0*/  LDL.LU R186, [R1+0x6a8] ;  /* 0x0006a80001ba7983 */ /* 0x000ea80000300800 */
[----:B------:R-:W2:Y:S04]  /*781e0*/  LDL.LU R187, [R1+0x6ac] ;  /* 0x0006ac0001bb7983 */ /* 0x000ea80000300800 */
[----:B------:R-:W2:Y:S04]  /*781f0*/  LDL.LU.64 R190, [R1+0x8] ;  /* 0x0000080001be7983 */ /* 0x000ea80000300a00 */
        /* <DEDUP_REMOVED lines=16> */
[----:B------:R1:W-:Y:S04]  /*78300*/  STL.64 [R1+0x70f0], R50 ;  /* 0x0070f03201007387 */ /* 0x0003e80000100a00 */
[----:B------:R-:W-:Y:S04]  /*78310*/  STL.64 [R1+0x70e8], R48 ;  /* 0x0070e83001007387 */ /* 0x000fe80000100a00 */
[----:B-1----:R-:W3:Y:S01]  /*78320*/  LDL.LU.64 R50, [R1+0x38] ;  /* 0x0000380001327983 */ /* 0x002ee20000300a00 */
[----:B----4-:R-:W-:Y:S03]  /*78330*/  HMMA.1688.F32.TF32 R240, R240, R22, R248 ;  /* 0x00000016f0f0723c */ /* 0x010fe600000810f8 */
[----:B------:R-:W4:Y:S04]  /*78340*/  LDL.LU.64 R250, [R1+0x71c8] ;  /* 0x0071c80001fa7983 */ /* 0x000f280000300a00 */
[----:B------:R-:W4:-:S15]  /*78350*/  LDL.LU.64 R248, [R1+0x71c0] ;  /* 0x0071c00001f87983 */ /* 0x000f1e0000300a00 */
[----:B------:R-:W-:-:S01]  /*78360*/  NOP ;  /* 0x0000000000007918 */ /* 0x000fc20000000000 */
[----:B------:R1:W-:Y:S04]  /*78370*/  STL.64 [R1+0x24b0], R240 ;  /* 0x0024b0f001007387 */ /* 0x0003e80000100a00 */
[----:B------:R1:W-:Y:S04]  /*78380*/  STL.64 [R1+0x24b8], R242 ;  /* 0x0024b8f201007387 */ /* 0x0003e80000100a00 */
[----:B-1----:R-:W2:Y:S04]  /*78390*/  LDL.LU R240, [R1+0x6d0] ;  /* 0x0006d00001f07983 */ /* 0x002ea80000300800 */
[----:B------:R-:W2:Y:S04]  /*783a0*/  LDL.LU R241, [R1+0x6d4] ;  /* 0x0006d40001f17983 */ /* 0x000ea80000300800 */
[----:B------:R-:W2:Y:S04]  /*783b0*/  LDL.LU R242, [R1+0x6d8] ;  /* 0x0006d80001f27983 */ /* 0x000ea80000300800 */
[----:B------:R-:W2:Y:S04]  /*783c0*/  LDL.LU R243, [R1+0x6dc] ;  /* 0x0006dc0001f37983 */ /* 0x000ea80000300800 */
[----:B------:R-:W-:Y:S04]  /*783d0*/  STL.64 [R1+0x70e0], R22 ;  /* 0x0070e01601007387 */ /* 0x000fe80000100a00 */
[----:B------:R2:W-:Y:S01]  /*783e0*/  STL.64 [R1+0x70d8], R20 ;  /* 0x0070d81401007387 */ /* 0x0005e20000100a00 */
[----:B---3--:R-:W-:-:S02]  /*783f0*/  IMAD.MOV.U32 R2, RZ, RZ, R50 ;  /* 0x000000ffff027224 */ /* 0x008fc400078e0032 */
[----:B------:R-:W-:Y:S01]  /*78400*/  IMAD.MOV.U32 R0, RZ, RZ, R51 ;  /* 0x000000ffff007224 */ /* 0x000fe200078e0033 */
[C---:B--2---:R-:W-:Y:S06]  /*78410*/  HMMA.1688.F32.TF32 R20, R236.reuse, R50, R240 ;  /* 0x00000032ec14723c */ /* 0x044fec00000810f0 */
[----:B------:R-:W-:-:S15]  /*78420*/  HMMA.1688.F32.TF32 R48, R236, R174, R56 ;  /* 0x000000aeec30723c */ /* 0x000fde0000081038 */
[----:B------:R-:W-:-:S02]  /*78430*/  NOP ;  /* 0x0000000000007918 */ /* 0x000fc40000000000 */
        /* <DEDUP_REMOVED lines=28> */
[----:B------:R-:W-:Y:S04]  /*78600*/  STL.64 [R1+0x70a0], R230 ;  /* 0x0070a0e601007387 */ /* 0x000fe80000100a00 */
[----:B------:R-:W-:Y:S01]  /*78610*/  STL.64 [R1+0x7098], R228 ;  /* 0x007098e401007387 */ /* 0x000fe20000100a00 */
[----:B------:R-:W-:-:S12]  /*78620*/  HMMA.1688.F32.TF32 R56, R236, R222, R212 ;  /* 0x000000deec38723c */ /* 0x000fd800000810d4 */
[----:B------:R-:W-:Y:S04]  /*78630*/  STL.64 [R1+0x2430], R48 ;  /* 0x0024303001007387 */ /* 0x000fe80000100a00 */
[----:B------:R1:W-:Y:S02]  /*78640*/  STL.64 [R1+0x2438], R50 ;  /* 0x0024383201007387 */ /* 0x0003e40000100a00 */
[----:B-1----:R-:W-:Y:S06]  /*78650*/  HMMA.1688.F32.TF32 R48, R236, R226, R208 ;  /* 0x000000e2ec30723c */ /* 0x002fec00000810d0 */
[----:B------:R-:W-:Y:S04]  /*78660*/  STL.64 [R1+0x70b0], R226 ;  /* 0x0070b0e201007387 */ /* 0x000fe80000100a00 */
[----:B------:R-:W-:-:S13]  /*78670*/  STL.64 [R1+0x70a8], R224 ;  /* 0x0070a8e001007387 */ /* 0x000fda0000100a00 */
[----:B------:R1:W-:Y:S04]  /*78680*/  STL.64 [R1+0x2420], R48 ;  /* 0x0024203001007387 */ /* 0x0003e80000100a00 */
[----:B------:R2:W-:Y:S04]  /*78690*/  STL.64 [R1+0x2428], R50 ;  /* 0x0024283201007387 */ /* 0x0005e80000100a00 */
[----:B-1----:R-:W3:Y:S04]  /*786a0*/  LDL.LU R48, [R1+0x500] ;  /* 0x0005000001307983 */ /* 0x002ee80000300800 */
[----:B------:R1:W-:Y:S04]  /*786b0*/  STL.64 [R1+0x2410], R56 ;  /* 0x0024103801007387 */ /* 0x0003e80000100a00 */
[----:B------:R4:W-:Y:S04]  /*786c0*/  STL.64 [R1+0x2418], R58 ;  /* 0x0024183a01007387 */ /* 0x0009e80000100a00 */
        /* <DEDUP_REMOVED lines=27> */
[----:B------:R-:W2:Y:S01]  /*78880*/  LDL.LU R180, [R1+0x5b0] ;  /* 0x0005b00001b47983 */ /* 0x000ea20000300800 */
[----:B------:R-:W-:-:S03]  /*78890*/  IMAD.MOV.U32 R23, RZ, RZ, R182 ;  /* 0x000000ffff177224 */ /* 0x000fc600078e00b6 */
[----:B------:R-:W2:Y:S01]  /*788a0*/  LDL.LU R181, [R1+0x5b4] ;  /* 0x0005b40001b57983 */ /* 0x000ea20000300800 */
[----:B------:R-:W-:-:S03]  /*788b0*/  IMAD.MOV.U32 R22, RZ, RZ, R183 ;  /* 0x000000ffff167224 */ /* 0x000fc600078e00b7 */
        /* <DEDUP_REMOVED lines=31> */
[----:B------:R-:W-:-:S03]  /*78ab0*/  IMAD.MOV.U32 R13, RZ, RZ, R190 ;  /* 0x000000ffff0d7224 */ /* 0x000fc600078e00be */
[----:B------:R-:W2:Y:S01]  /*78ac0*/  LDL.LU R189, [R1+0x5d4] ;  /* 0x0005d40001bd7983 */ /* 0x000ea20000300800 */
[----:B------:R-:W-:-:S03]  /*78ad0*/  IMAD.MOV.U32 R12, RZ, RZ, R191 ;  /* 0x000000ffff0c7224 */ /* 0x000fc600078e00bf */
        /* <DEDUP_REMOVED lines=92> */
[----:B-1----:R-:W3:Y:S04]  /*790a0*/  LDL.LU.64 R174, [R1+0x7118] ;  /* 0x0071180001ae7983 */ /* 0x002ee80000300a00 */
[----:B------:R-:W2:Y:S01]  /*790b0*/  LDL.LU.64 R172, [R1+0x7110] ;  /* 0x0071100001ac7983 */ /* 0x000ea20000300a00 */
[C---:B----4-:R-:W-:Y:S06]  /*790c0*/  HMMA.1688.F32.TF32 R220, R236.reuse, R170, R220 ;  /* 0x000000aaecdc723c */ /* 0x050fec00000810dc */
[C---:B------:R-:W-:Y:S06]  /*790d0*/  HMMA.1688.F32.TF32 R48, R236.reuse, R142, R48 ;  /* 0x0000008eec30723c */ /* 0x040fec0000081030 */
[----:B---3--:R-:W-:-:S15]  /*790e0*/  HMMA.1688.F32.TF32 R216, R236, R174, R216 ;  /* 0x000000aeecd8723c */ /* 0x008fde00000810d8 */
[----:B------:R-:W-:-:S08]  /*790f0*/  NOP ;  /* 0x0000000000007918 */ /* 0x000fd00000000000 */
[----:B------:R-:W-:Y:S04]  /*79100*/  STL.64 [R1+0x1050], R216 ;  /* 0x001050d801007387 */ /* 0x000fe80000100a00 */
[----:B------:R1:W-:Y:S02]  /*79110*/  STL.64 [R1+0x1058], R218 ;  /* 0x001058da01007387 */ /* 0x0003e40000100a00 */
[C---:B-1----:R-:W-:Y:S06]  /*79120*/  HMMA.1688.F32.TF32 R216, R236.reuse, R166, R224 ;  /* 0x000000a6ecd8723c */ /* 0x042fec00000810e0 */
[C---:B------:R-:W-:Y:S01]  /*79130*/  HMMA.1688.F32.TF32 R224, R236.reuse, R162, R228 ;  /* 0x000000a2ece0723c */ /* 0x040fe200000810e4 */
[----:B------:R-:W-:Y:S04]  /*79140*/  STL.64 [R1+0x1040], R220 ;  /* 0x001040dc01007387 */ /* 0x000fe80000100a00 */
[----:B------:R1:W-:Y:S02]  /*79150*/  STL.64 [R1+0x1048], R222 ;  /* 0x001048de01007387 */ /* 0x0003e40000100a00 */
[C---:B-1----:R-:W-:Y:S10]  /*79160*/  HMMA.1688.F32.TF32 R220, R236.reuse, R158, R232 ;  /* 0x0000009eecdc723c */ /* 0x042ff400000810e8 */
[----:B------:R-:W-:Y:S04]  /*79170*/  STL.64 [R1+0x1030], R216 ;  /* 0x001030d801007387 */ /* 0x000fe80000100a00 */
[----:B------:R1:W-:Y:S02]  /*79180*/  STL.64 [R1+0x1038], R218 ;  /* 0x001038da01007387 */ /* 0x0003e40000100a00 */
[C---:B-1----:R-:W-:Y:S02]  /*79190*/  HMMA.1688.F32.TF32 R216, R236.reuse, R154, R244 ;  /* 0x0000009aecd8723c */ /* 0x042fe400000810f4 */
        /* <DEDUP_REMOVED lines=10> */
[----:B------:R1:W-:Y:S02]  /*79240*/  STL.64 [R1+0x7040], R148 ;  /* 0x0070409401007387 */ /* 0x0003e40000100a00 */
[C---:B-1----:R-:W-:Y:S02]  /*79250*/  HMMA.1688.F32.TF32 R148, R236.reuse, R146, R240 ;  /* 0x00000092ec94723c */ /* 0x042fe400000810f0 */
[----:B------:R-:W-:Y:S05]  /*79260*/  LDS R240, [R124+UR7+0x21180] ;  /* 0x021180077cf07984 */ /* 0x000fea0008000800 */
[----:B------:R-:W-:Y:S04]  /*79270*/  STL.64 [R1+0xff0], R152 ;  /* 0x000ff09801007387 */ /* 0x000fe80000100a00 */
[----:B------:R-:W-:Y:S04]  /*79280*/  STL.64 [R1+0xff8], R154 ;  /* 0x000ff89a01007387 */ /* 0x000fe80000100a00 */
[----:B------:R-:W-:Y:S04]  /*79290*/  STL.64 [R1+0x7038], R146 ;  /* 0x0070389201007387 */ /* 0x000fe80000100a00 */
[----:B------:R-:W-:Y:S04]  /*792a0*/  STL.64 [R1+0x7030], R144 ;  /* 0x0070309001007387 */ /* 0x000fe80000100a00 */
[----:B------:R-:W-:Y:S04]  /*792b0*/  LDS R242, [R124+UR7+0x21980] ;  /* 0x021980077cf27984 */ /* 0x000fe80008000800 */
[----:B------:R-:W-:Y:S04]  /*792c0*/  LDS R241, [R125+UR7+0x21180] ;  /* 0x021180077df17984 */ /* 0x000fe80008000800 */
[----:B------:R-:W1:Y:S04]  /*792d0*/  LDS R243, [R125+UR7+0x21980] ;  /* 0x021980077df37984 */ /* 0x000e680008000800 */
[----:B------:R-:W-:Y:S04]  /*792e0*/  STL.64 [R1+0xfe0], R148 ;  /* 0x000fe09401007387 */ /* 0x000fe80000100a00 */
[----:B------:R-:W-:Y:S04]  /*792f0*/  STL.64 [R1+0xfe8], R150 ;  /* 0x000fe89601007387 */ /* 0x000fe80000100a00 */
[----:B------:R-:W-:Y:S04]  /*79300*/  STL.64 [R1+0x7028], R142 ;  /* 0x0070288e01007387 */ /* 0x000fe80000100a00 */
[----:B------:R-:W-:Y:S04]  /*79310*/  STL.64 [R1+0x7020], R140 ;  /* 0x0070208c01007387 */ /* 0x000fe80000100a00 */
[----:B------:R-:W-:Y:S04]  /*79320*/  STL.64 [R1+0xfd0], R48 ;  /* 0x000fd03001007387 */ /* 0x000fe80000100a00 */
[----:B------:R3:W-:Y:S02]  /*79330*/  STL.64 [R1+0xfd8], R50 ;  /* 0x000fd83201007387 */ /* 0x0007e40000100a00 */
[----:B---3--:R-:W-:Y:S02]  /*79340*/  HMMA.1688.F32.TF32 R48, R236, R138, R56 ;  /* 0x0000008aec30723c */ /* 0x008fe40000081038 */
[----:B------:R-:W3:-:S15]  /*79350*/  LDL.LU R56, [R1+0x1210] ;  /* 0x0012100001387983 */ /* 0x000ede0000300800 */
[----:B------:R-:W-:-:S06]  /*79360*/  NOP ;  /* 0x0000000000007918 */ /* 0x000fcc0000000000 */
[----:B------:R4:W-:Y:S04]  /*79370*/  STL.64 [R1+0xfc0], R48 ;  /* 0x000fc03001007387 */ /* 0x0009e80000100a00 */
[----:B------:R2:W-:Y:S04]  /*79380*/  STL.64 [R1+0xfc8], R50 ;  /* 0x000fc83201007387 */ /* 0x0005e80000100a00 */
[----:B------:R-:W3:Y:S04]  /*79390*/  LDL.LU R57, [R1+0x1214] ;  /* 0x0012140001397983 */ /* 0x000ee80000300800 */
[----:B------:R-:W3:Y:S04]  /*793a0*/  LDL.LU R58, [R1+0x1218] ;  /* 0x00121800013a7983 */ /* 0x000ee80000300800 */
[----:B------:R-:W3:Y:S04]  /*793b0*/  LDL.LU R59, [R1+0x121c] ;  /* 0x00121c00013b7983 */ /* 0x000ee80000300800 */
[----:B----4-:R-:W4:Y:S04]  /*793c0*/  LDL.LU R48, [R1+0x1220] ;  /* 0x0012200001307983 */ /* 0x010f280000300800 */
[----:B------:R-:W4:Y:S04]  /*793d0*/  LDL.LU R49, [R1+0x1224] ;  /* 0x0012240001317983 */ /* 0x000f280000300800 */
[----:B--2---:R-:W4:Y:S04]  /*793e0*/  LDL.LU R50, [R1+0x1228] ;  /* 0x0012280001327983 */ /* 0x004f280000300800 */
        /* <DEDUP_REMOVED lines=47> */
[----:B-1----:R-:W3:Y:S04]  /*796e0*/  LDL.LU R136, [R1+0x12e0] ;  /* 0x0012e00001887983 */ /* 0x002ee80000300800 */
[----:B------:R-:W3:Y:S04]  /*796f0*/  LDL.LU R137, [R1+0x12e4] ;  /* 0x0012e40001897983 */ /* 0x000ee80000300800 */
[----:B------:R-:W3:Y:S04]  /*79700*/  LDL.LU R138, [R1+0x12e8] ;  /* 0x0012e800018a7983 */ /* 0x000ee80000300800 */
[----:B------:R-:W3:Y:S04]  /*79710*/  LDL.LU R139, [R1+0x12ec] ;  /* 0x0012ec00018b7983 */ /* 0x000ee80000300800 */
[----:B------:R-:W-:Y:S04]  /*79720*/  STL.64 [R1+0x7008], R134 ;  /* 0x0070088601007387 */ /* 0x000fe80000100a00 */
[----:B------:R-:W-:Y:S01]  /*79730*/  STL.64 [R1+0x7000], R132 ;  /* 0x0070008401007387 */ /* 0x000fe20000100a00 */
[----:B---3--:R-:W-:-:S15]  /*79740*/  HMMA.1688.F32.TF32 R136, R236, R134, R136 ;  /* 0x00000086ec88723c */ /* 0x008fde0000081088 */
[----:B------:R-:W-:-:S08]  /*79750*/  NOP ;  /* 0x0000000000007918 */ /* 0x000fd00000000000 */
[----:B------:R-:W-:Y:S04]  /*79760*/  STL.64 [R1+0x30b0], R136 ;  /* 0x0030b08801007387 */ /* 0x000fe80000100a00 */
[----:B------:R1:W-:Y:S02]  /*79770*/  STL.64 [R1+0x30b8], R138 ;  /* 0x0030b88a01007387 */ /* 0x0003e40000100a00 */
[C---:B-1----:R-:W-:Y:S06]  /*79780*/  HMMA.1688.F32.TF32 R136, R236.reuse, R130, R140 ;  /* 0x00000082ec88723c */ /* 0x042fec000008108c */
[C---:B----4-:R-:W-:Y:S06]  /*79790*/  HMMA.1688.F32.TF32 R132, R236.reuse, R126, R144 ;  /* 0x0000007eec84723c */ /* 0x050fec0000081090 */
[----:B------:R-:W-:Y:S11]  /*797a0*/  STL.64 [R1+0x6ff8], R126 ;  /* 0x006ff87e01007387 */ /* 0x000ff60000100a00 */
[----:B------:R-:W-:Y:S04]  /*797b0*/  STL.64 [R1+0x30a0], R136 ;  /* 0x0030a08801007387 */ /* 0x000fe80000100a00 */
[----:B------:R-:W-:Y:S04]  /*797c0*/  STL.64 [R1+0x30a8], R138 ;  /* 0x0030a88a01007387 */ /* 0x000fe80000100a00 */
[----:B------:R2:W-:Y:S02]  /*797d0*/  STL.64 [R1+0x6ff0], R124 ;  /* 0x006ff07c01007387 */ /* 0x0005e40000100a00 */
[C---:B--2---:R-:W-:Y:S02]  /*797e0*/  HMMA.1688.F32.TF32 R124, R236.reuse, R122, R148 ;  /* 0x0000007aec7c723c */ /* 0x044fe40000081094 */
[----:B------:R-:W-:Y:S04]  /*797f0*/  STL.64 [R1+0x3090], R132 ;  /* 0x0030908401007387 */ /* 0x000fe80000100a00 */
[----:B------:R-:W-:Y:S04]  /*79800*/  STL.64 [R1+0x3098], R134 ;  /* 0x0030988601007387 */ /* 0x000fe80000100a00 */
[----:B------:R-:W-:Y:S04]  /*79810*/  STL.64 [R1+0x6fe8], R122 ;  /* 0x006fe87a01007387 */ /* 0x000fe80000100a00 */
[----:B------:R1:W-:Y:S02]  /*79820*/  STL.64 [R1+0x6fe0], R120 ;  /* 0x006fe07801007387 */ /* 0x0003e40000100a00 */
[C---:B-1----:R-:W-:Y:S07]  /*79830*/  HMMA.1688.F32.TF32 R120, R236.reuse, R118, R152 ;  /* 0x00000076ec78723c */ /* 0x042fee0000081098 */
        /* <DEDUP_REMOVED lines=29> */
[C---:B-1----:R-:W-:Y:S06]  /*79a10*/  HMMA.1688.F32.TF32 R108, R236.reuse, R90, R248 ;  /* 0x0000005aec6c723c */ /* 0x042fec00000810f8 */
[C---:B--2---:R-:W-:Y:S06]  /*79a20*/  HMMA.1688.F32.TF32 R104, R236.reuse, R86, R48 ;  /* 0x00000056ec68723c */ /* 0x044fec0000081030 */
[C---:B------:R-:W-:Y:S01]  /*79a30*/  HMMA.1688.F32.TF32 R48, R236.reuse, R82, R56 ;  /* 0x00000052ec30723c */ /* 0x040fe20000081038 */
[----:B------:R-:W-:Y:S04]  /*79a40*/  STL.64 [R1+0x3010], R112 ;  /* 0x0030107001007387 */ /* 0x000fe80000100a00 */
[----:B------:R-:W-:Y:S06]  /*79a50*/  STL.64 [R1+0x3018], R114 ;  /* 0x0030187201007387 */ /* 0x000fec0000100a00 */
        /* <DEDUP_REMOVED lines=62> */
[----:B------:R-:W3:Y:S04]  /*79e40*/  LDL.LU R56, [R1+0x1120] ;  /* 0x0011200001387983 */ /* 0x000ee80000300800 */
[----:B------:R-:W3:Y:S04]  /*79e50*/  LDL.LU R57, [R1+0x1124] ;  /* 0x0011240001397983 */ /* 0x000ee80000300800 */
[----:B------:R-:W3:Y:S04]  /*79e60*/  LDL.LU R58, [R1+0x1128] ;  /* 0x00112800013a7983 */ /* 0x000ee80000300800 */
[----:B------:R-:W3:Y:S01]  /*79e70*/  LDL.LU R59, [R1+0x112c] ;  /* 0x00112c00013b7983 */ /* 0x000ee20000300800 */
[C---:B----4-:R-:W-:Y:S06]  /*79e80*/  HMMA.1688.F32.TF32 R108, R236.reuse, R74, R136 ;  /* 0x0000004aec6c723c */ /* 0x050fec0000081088 */
        /* <DEDUP_REMOVED lines=24> */
[----:B------:R1:W-:Y:S04]  /*7a010*/  STL.64 [R1+0x2f78], R18 ;  /* 0x002f781201007387 */ /* 0x0003e80000100a00 */
[----:B------:R-:W-:Y:S04]  /*7a020*/  STL.64 [R1+0x6ef0], R10 ;  /* 0x006ef00a01007387 */ /* 0x000fe80000100a00 */
[----:B------:R2:W-:Y:S01]  /*7a030*/  STL.64 [R1+0x6ee8], R8 ;  /* 0x006ee80801007387 */ /* 0x0005e20000100a00 */
[C---:B-1----:R-:W-:Y:S06]  /*7a040*/  HMMA.1688.F32.TF32 R16, R236.reuse, R10, R220 ;  /* 0x0000000aec10723c */ /* 0x042fec00000810dc */
[----:B--2---:R-:W-:-:S15]  /*7a050*/  HMMA.1688.F32.TF32 R8, R236, R42, R224 ;  /* 0x0000002aec08723c */ /* 0x004fde00000810e0 */
[----:B------:R-:W-:-:S02]  /*7a060*/  NOP ;  /* 0x0000000000007918 */ /* 0x000fc40000000000 */
        /* <DEDUP_REMOVED lines=17> */
[C---:B-1----:R-:W-:Y:S06]  /*7a180*/  HMMA.1688.F32.TF32 R8, R236.reuse, R62, R248 ;  /* 0x0000003eec08723c */ /* 0x042fec00000810f8 */
[----:B------:R-:W-:Y:S04]  /*7a190*/  STL.64 [R1+0x6ea0], R62 ;  /* 0x006ea03e01007387 */ /* 0x000fe80000100a00 */
[----:B------:R-:W-:Y:S04]  /*7a1a0*/  STL.64 [R1+0x2f20], R16 ;  /* 0x002f201001007387 */ /* 0x000fe80000100a00 */
[----:B------:R-:W-:Y:S04]  /*7a1b0*/  STL.64 [R1+0x2f28], R18 ;  /* 0x002f281201007387 */ /* 0x000fe80000100a00 */
[----:B------:R-:W-:Y:S05]  /*7a1c0*/  STL.64 [R1+0x6e98], R60 ;  /* 0x006e983c01007387 */ /* 0x000fea0000100a00 */
[----:B------:R-:W-:Y:S04]  /*7a1d0*/  STL.64 [R1+0x2f10], R8 ;  /* 0x002f100801007387 */ /* 0x000fe80000100a00 */
[----:B------:R3:W-:Y:S04]  /*7a1e0*/  STL.64 [R1+0x2f18], R10 ;  /* 0x002f180a01007387 */ /* 0x0007e80000100a00 */
[----:B------:R-:W-:Y:S04]  /*7a1f0*/  STL.64 [R1+0x6e90], R6 ;  /* 0x006e900601007387 */ /* 0x000fe80000100a00 */
[----:B------:R1:W-:Y:S01]  /*7a200*/  STL.64 [R1+0x6e88], R4 ;  /* 0x006e880401007387 */ /* 0x0003e20000100a00 */
[C---:B---3--:R-:W-:Y:S06]  /*7a210*/  HMMA.1688.F32.TF32 R8, R236.reuse, R6, R48 ;  /* 0x00000006ec08723c */ /* 0x048fec0000081030 */
[----:B-1----:R-:W-:-:S15]  /*7a220*/  HMMA.1688.F32.TF32 R4, R236, R26, R56 ;  /* 0x0000001aec04723c */ /* 0x002fde0000081038 */
[----:B------:R-:W-:-:S02]  /*7a230*/  NOP ;  /* 0x0000000000007918 */ /* 0x000fc40000000000 */
[----:B------:R-:W-:Y:S04]  /*7a240*/  STL.64 [R1+0x2f00], R8 ;  /* 0x002f000801007387 */ /* 0x000fe80000100a00 */
[----:B------:R-:W-:Y:S04]  /*7a250*/  STL.64 [R1+0x2f08], R10 ;  /* 0x002f080a01007387 */ /* 0x000fe80000100a00 */
[----:B------:R-:W2:Y:S04]  /*7a260*/  LDL.LU R152, [R1+0x340] ;  /* 0x0003400001987983 */ /* 0x000ea80000300800 */
        /* <DEDUP_REMOVED lines=87> */
[----:B------:R-:W3:Y:S01]  /*7a7e0*/  LDL.LU R50, [R1+0x1108] ;  /* 0x0011080001327983 */ /* 0x000ee20000300800 */
[----:B------:R-:W-:-:S03]  /*7a7f0*/  IMAD.MOV.U32 R235, RZ, RZ, R20 ;  /* 0x000000ffffeb7224 */ /* 0x000fc600078e0014 */
[----:B------:R-:W3:Y:S01]  /*7a800*/  LDL.LU R51, [R1+0x110c] ;  /* 0x00110c0001337983 */ /* 0x000ee20000300800 */
[----:B------:R-:W-:-:S03]  /*7a810*/  IMAD.MOV.U32 R234, RZ, RZ, R21 ;  /* 0x000000ffffea7224 */ /* 0x000fc600078e0015 */
[----:B------:R-:W4:Y:S01]  /*7a820*/  LDL.LU R20, [R1+0x10f0] ;  /* 0x0010f00001147983 */ /* 0x000f220000300800 */
[----:B------:R-:W-:-:S03]  /*7a830*/  IMAD.MOV.U32 R251, RZ, RZ, R22 ;  /* 0x000000fffffb7224 */ /* 0x000fc600078e0016 */
[----:B------:R-:W4:Y:S01]  /*7a840*/  LDL.LU R21, [R1+0x10f4] ;  /* 0x0010f40001157983 */ /* 0x000f220000300800 */
[----:B------:R-:W-:-:S03]  /*7a850*/  IMAD.MOV.U32 R250, RZ, RZ, R23 ;  /* 0x000000fffffa7224 */ /* 0x000fc600078e0017 */
[----:B------:R-:W4:Y:S04]  /*7a860*/  LDL.LU R22, [R1+0x10f8] ;  /* 0x0010f80001167983 */ /* 0x000f280000300800 */
[----:B------:R-:W4:Y:S01]  /*7a870*/  LDL.LU R23, [R1+0x10fc] ;  /* 0x0010fc0001177983 */ /* 0x000f220000300800 */
[----:B------:R-:W-:Y:S02]  /*7a880*/  IMAD.MOV.U32 R226, RZ, RZ, R2 ;  /* 0x000000ffffe27224 */ /* 0x000fe400078e0002 */
[----:B------:R-:W-:Y:S01]  /*7a890*/  IMAD.MOV.U32 R227, RZ, RZ, R0 ;  /* 0x000000ffffe37224 */ /* 0x000fe200078e0000 */
        /* <DEDUP_REMOVED lines=19> */
[----:B------:R1:W-:Y:S04]  /*7a9d0*/  STL.64 [R1+0x6e78], R24 ;  /* 0x006e781801007387 */ /* 0x0003e80000100a00 */
        /* <DEDUP_REMOVED lines=8> */
[----:B-1----:R-:W3:Y:S04]  /*7aa60*/  LDL.LU.64 R58, [R1+0x7100] ;  /* 0x00710000013a7983 */ /* 0x002ee80000300a00 */
[----:B------:R-:W2:Y:S04]  /*7aa70*/  LDL.LU.64 R56, [R1+0x70f8] ;  /* 0x0070f80001387983 */ /* 0x000ea80000300a00 */
[----:B------:R-:W-:Y:S04]  /*7aa80*/  STL.64 [R1+0x6eb0], R46 ;  /* 0x006eb02e01007387 */ /* 0x000fe80000100a00 */
[----:B------:R-:W-:Y:S01]  /*7aa90*/  STL.64 [R1+0x6ea8], R44 ;  /* 0x006ea82c01007387 */ /* 0x000fe20000100a00 */
[----:B---3--:R-:W-:-:S15]  /*7aaa0*/  HMMA.1688.F32.TF32 R48, R236, R58, R48 ;  /* 0x0000003aec30723c */ /* 0x008fde0000081030 */
[----:B------:R-:W-:-:S08]  /*7aab0*/  NOP ;  /* 0x0000000000007918 */ /* 0x000fd00000000000 */
[----:B------:R-:W-:Y:S04]  /*7aac0*/  STL.64 [R1+0x2ed0], R48 ;  /* 0x002ed03001007387 */ /* 0x000fe80000100a00 */
[----:B------:R1:W-:Y:S04]  /*7aad0*/  STL.64 [R1+0x2ed8], R50 ;  /* 0x002ed83201007387 */ /* 0x0003e80000100a00 */
[----:B-1----:R-:W4:Y:S04]  /*7aae0*/  LDL.LU.64 R50, [R1+0x70f0] ;  /* 0x0070f00001327983 */ /* 0x002f280000300a00 */
[----:B------:R-:W3:Y:S01]  /*7aaf0*/  LDL.LU.64 R48, [R1+0x70e8] ;  /* 0x0070e80001307983 */ /* 0x000ee20000300a00 */
[----:B----4-:R-:W-:-:S15]  /*7ab00*/  HMMA.1688.F32.TF32 R20, R236, R50, R20 ;  /* 0x00000032ec14723c */ /* 0x010fde0000081014 */
[----:B------:R-:W-:-:S08]  /*7ab10*/  NOP ;  /* 0x0000000000007918 */ /* 0x000fd00000000000 */
[----:B------:R-:W-:Y:S04]  /*7ab20*/  STL.64 [R1+0x2ec0], R20 ;  /* 0x002ec01401007387 */ /* 0x000fe80000100a00 */
[----:B------:R1:W-:Y:S04]  /*7ab30*/  STL.64 [R1+0x2ec8], R22 ;  /* 0x002ec81601007387 */ /* 0x0003e80000100a00 */
[----:B-1----:R-:W4:Y:S01]  /*7ab40*/  LDL.LU.64 R22, [R1+0x70e0] ;  /* 0x0070e00001167983 */ /* 0x002f220000300a00 */
[C---:B------:R-:W-:Y:S06]  /*7ab50*/  HMMA.1688.F32.TF32 R224, R240.reuse, R226, R220 ;  /* 0x000000e2f0e0723c */ /* 0x040fec00000810dc */
[C---:B------:R-:W-:Y:S01]  /*7ab60*/  HMMA.1688.F32.TF32 R232, R240.reuse, R234, R228 ;  /* 0x000000eaf0e8723c */ /* 0x040fe200000810e4 */
[----:B------:R-:W2:Y:S05]  /*7ab70*/  LDL.LU.64 R20, [R1+0x70d8] ;  /* 0x0070d80001147983 */ /* 0x000eaa0000300a00 */
[----:B------:R-:W-:Y:S06]  /*7ab80*/  HMMA.1688.F32.TF32 R248, R240, R250, R244 ;  /* 0x000000faf0f8723c */ /* 0x000fec00000810f4 */
[----:B----4-:R-:W-:Y:S01]  /*7ab90*/  HMMA.1688.F32.TF32 R236, R236, R22, R216 ;  /* 0x00000016ecec723c */ /* 0x010fe200000810d8 */
[----:B------:R-:W4:Y:S04]  /*7aba0*/  LDL.LU.64 R218, [R1+0x70d0] ;  /* 0x0070d00001da7983 */ /* 0x000f280000300a00 */
[----:B------:R-:W3:-:S15]  /*7abb0*/  LDL.LU.64 R216, [R1+0x70c8] ;  /* 0x0070c80001d87983 */ /* 0x000ede0000300a00 */
[----:B------:R-:W-:-:S03]  /*7abc0*/  NOP ;  /* 0x0000000000007918 */ /* 0x000fc60000000000 */
[----:B------:R1:W-:Y:S04]  /*7abd0*/  STL.64 [R1+0x23e0], R236 ;  /* 0x0023e0ec01007387 */ /* 0x0003e80000100a00 */
[----:B------:R2:W-:Y:S04]  /*7abe0*/  STL.64 [R1+0x23e8], R238 ;  /* 0x0023e8ee01007387 */ /* 0x0005e80000100a00 */
[----:B-1----:R-:W4:Y:S04]  /*7abf0*/  LDL.LU R236, [R1+0x490] ;  /* 0x0004900001ec7983 */ /* 0x002f280000300800 */
[----:B------:R-:W4:Y:S04]  /*7ac00*/  LDL.LU R237, [R1+0x494] ;  /* 0x0004940001ed7983 */ /* 0x000f280000300800 */
[----:B--2---:R-:W4:Y:S04]  /*7ac10*/  LDL.LU R238, [R1+0x498] ;  /* 0x0004980001ee7983 */ /* 0x004f280000300800 */
[----:B------:R-:W4:Y:S04]  /*7ac20*/  LDL.LU R239, [R1+0x49c] ;  /* 0x00049c0001ef7983 */ /* 0x000f280000300800 */
[----:B------:R-:W2:Y:S04]  /*7ac30*/  LDL.LU.64 R222, [R1+0x70c0] ;  /* 0x0070c00001de7983 */ /* 0x000ea80000300a00 */
[----:B------:R-:W3:Y:S04]  /*7ac40*/  LDL.LU.64 R220, [R1+0x70b8] ;  /* 0x0070b80001dc7983 */ /* 0x000ee80000300a00 */
[----:B------:R-:W-:Y:S04]  /*7ac50*/  STL.64 [R1+0x23d0], R224 ;  /* 0x0023d0e001007387 */ /* 0x000fe80000100a00 */
[----:B------:R1:W-:Y:S04]  /*7ac60*/  STL.64 [R1+0x23d8], R226 ;  /* 0x0023d8e201007387 */ /* 0x0003e80000100a00 */
[----:B-1----:R-:W2:Y:S04]  /*7ac70*/  LDL.LU.64 R226, [R1+0x70b0] ;  /* 0x0070b00001e27983 */ /* 0x002ea80000300a00 */
[----:B------:R-:W3:Y:S04]  /*7ac80*/  LDL.LU.64 R224, [R1+0x70a8] ;  /* 0x0070a80001e07983 */ /* 0x000ee80000300a00 */
        /* <DEDUP_REMOVED lines=10> */
[----:B-1----:R-:W3:Y:S01]  /*7ad30*/  LDL.LU.64 R250, [R1+0x7070] ;  /* 0x0070700001fa7983 */ /* 0x002ee20000300a00 */
[----:B------:R-:W-:-:S02]  /*7ad40*/  IMAD.MOV.U32 R46, RZ, RZ, R13 ;  /* 0x000000ffff2e7224 */ /* 0x000fc400078e000d */
[----:B------:R-:W-:Y:S01]  /*7ad50*/  IMAD.MOV.U32 R47, RZ, RZ, R12 ;  /* 0x000000ffff2f7224 */ /* 0x000fe200078e000c */
[----:B------:R-:W3:Y:S06]  /*7ad60*/  LDL.LU.64 R248, [R1+0x7068] ;  /* 0x0070680001f87983 */ /* 0x000eec0000300a00 */
[C---:B----4-:R-:W-:Y:S06]  /*7ad70*/  HMMA.1688.F32.TF32 R236, R240.reuse, R46, R236 ;  /* 0x0000002ef0ec723c */ /* 0x050fec00000810ec */
[C---:B--2---:R-:W-:Y:S06]  /*7ad80*/  HMMA.1688.F32.TF32 R44, R240.reuse, R246, R4 ;  /* 0x000000f6f02c723c */ /* 0x044fec0000081004 */
[C---:B------:R-:W-:Y:S06]  /*7ad90*/  HMMA.1688.F32.TF32 R4, R240.reuse, R234, R60 ;  /* 0x000000eaf004723c */ /* 0x040fec000008103c */
[----:B---3--:R-:W-:Y:S05]  /*7ada0*/  HMMA.1688.F32.TF32 R24, R240, R250, R24 ;  /* 0x000000faf018723c */ /* 0x008fea0000081018 */
[----:B------:R-:W-:Y:S04]  /*7adb0*/  STL.64 [R1+0x23a0], R236 ;  /* 0x0023a0ec01007387 */ /* 0x000fe80000100a00 */
[----:B------:R-:W-:-:S14]  /*7adc0*/  STL.64 [R1+0x23a8], R238 ;  /* 0x0023a8ee01007387 */ /* 0x000fdc0000100a00 */
[----:B------:R-:W-:Y:S04]  /*7add0*/  STL.64 [R1+0x2390], R24 ;  /* 0x0023901801007387 */ /* 0x000fe80000100a00 */
[----:B------:R1:W-:Y:S04]  /*7ade0*/  STL.64 [R1+0x2398], R26 ;  /* 0x0023981a01007387 */ /* 0x0003e80000100a00 */
[----:B------:R-:W-:Y:S04]  /*7adf0*/  STL.64 [R1+0x2380], R44 ;  /* 0x0023802c01007387 */ /* 0x000fe80000100a00 */
[----:B------:R-:W-:Y:S04]  /*7ae00*/  STL.64 [R1+0x2388], R46 ;  /* 0x0023882e01007387 */ /* 0x000fe80000100a00 */
[----:B------:R-:W-:Y:S04]  /*7ae10*/  STL.64 [R1+0x2370], R4 ;  /* 0x0023700401007387 */ /* 0x000fe80000100a00 */
[----:B------:R2:W-:Y:S01]  /*7ae20*/  STL.64 [R1+0x2378], R6 ;  /* 0x0023780601007387 */ /* 0x0005e20000100a00 */
[C---:B-1----:R-:W-:Y:S06]  /*7ae30*/  HMMA.1688.F32.TF32 R24, R240.reuse, R230, R28 ;  /* 0x000000e6f018723c */ /* 0x042fec000008101c */
[C---:B------:R-:W-:Y:S06]  /*7ae40*/  HMMA.1688.F32.TF32 R28, R240.reuse, R226, R52 ;  /* 0x000000e2f01c723c */ /* 0x040fec0000081034 */
[C---:B--2---:R-:W-:Y:S11]  /*7ae50*/  HMMA.1688.F32.TF32 R4, R240.reuse, R222, R40 ;  /* 0x000000def004723c */ /* 0x044ff60000081028 */
        /* <DEDUP_REMOVED lines=8> */
[C---:B--2---:R-:W-:Y:S06]  /*7aee0*/  HMMA.1688.F32.TF32 R4, R240.reuse, R210, R16 ;  /* 0x000000d2f004723c */ /* 0x044fec0000081010 */
[C---:B------:R-:W-:Y:S05]  /*7aef0*/  HMMA.1688.F32.TF32 R16, R240.reuse, R206, R104 ;  /* 0x000000cef010723c */ /* 0x040fea0000081068 */
[----:B------:R-:W-:Y:S04]  /*7af00*/  STL.64 [R1+0x2330], R24 ;  /* 0x0023301801007387 */ /* 0x000fe80000100a00 */
[----:B------:R-:W-:Y:S04]  /*7af10*/  STL.64 [R1+0x2338], R26 ;  /* 0x0023381a01007387 */ /* 0x000fe80000100a00 */
        /* <DEDUP_REMOVED lines=32> */
[----:B--2---:R-:W-:Y:S01]  /*7b120*/  HMMA.1688.F32.TF32 R4, R240, R162, R152 ;  /* 0x000000a2f004723c */ /* 0x004fe20000081098 */
[----:B------:R-:W-:Y:S04]  /*7b130*/  STL.64 [R1+0x2270], R16 ;  /* 0x0022701001007387 */ /* 0x000fe80000100a00 */
[----:B------:R-:W-:Y:S04]  /*7b140*/  STL.64 [R1+0x2278], R18 ;  /* 0x0022781201007387 */ /* 0x000fe80000100a00 */
[----:B------:R-:W2:Y:S08]  /*7b150*/  LDL.LU R40, [R1+0x180] ;  /* 0x0001800001287983 */ /* 0x000eb00000300800 */
        /* <DEDUP_REMOVED lines=91> */
[----:B------:R-:W-:-:S02]  /*7b710*/  IMAD.MOV.U32 R32, RZ, RZ, R0 ;  /* 0x000000ffff207224 */ /* 0x000fc400078e0000 */
[----:B------:R-:W-:Y:S01]  /*7b720*/  IMAD.MOV.U32 R33, RZ, RZ, R2 ;  /* 0x000000ffff217224 */ /* 0x000fe200078e0002 */
[----:B------:R-:W2:Y:S04]  /*7b730*/  LDL.LU R0, [R1+0x7064] ;  /* 0x0070640001007983 */ /* 0x000ea80000300800 */
[----:B------:R-:W2:Y:S01]  /*7b740*/  LDL.LU R2, [R1+0x7060] ;  /* 0x0070600001027983 */ /* 0x000ea20000300800 */
        /* <DEDUP_REMOVED lines=34> */
[----:B-1----:R-:W2:Y:S01]  /*7b970*/  LDL.LU.64 R134, [R1+0x7008] ;  /* 0x0070080001867983 */ /* 0x002ea20000300a00 */
[C---:B------:R-:W-:Y:S03]  /*7b980*/  HMMA.1688.F32.TF32 R124, R240.reuse, R130, R124 ;  /* 0x00000082f07c723c */ /* 0x040fe6000008107c */
[----:B------:R-:W4:Y:S03]  /*7b990*/  LDL.LU.64 R132, [R1+0x7000] ;  /* 0x0070000001847983 */ /* 0x000f260000300a00 */
[----:B--2---:R-:W-:-:S15]  /*7b9a0*/  HMMA.1688.F32.TF32 R16, R240, R134, R16 ;  /* 0x00000086f010723c */ /* 0x004fde0000081010 */
[----:B------:R-:W-:-:S08]  /*7b9b0*/  NOP ;  /* 0x0000000000007918 */ /* 0x000fd00000000000 */
[----:B------:R-:W-:Y:S04]  /*7b9c0*/  STL.64 [R1+0x1eb0], R16 ;  /* 0x001eb01001007387 */ /* 0x000fe80000100a00 */
[----:B------:R1:W-:Y:S04]  /*7b9d0*/  STL.64 [R1+0x1eb8], R18 ;  /* 0x001eb81201007387 */ /* 0x0003e80000100a00 */
[----:B-1----:R-:W2:Y:S04]  /*7b9e0*/  LDL R19, [R1+0x50a4] ;  /* 0x0050a40001137983 */ /* 0x002ea80000100800 */
        /* <DEDUP_REMOVED lines=10> */
[----:B----4-:R1:W-:Y:S04]  /*7ba90*/  STL.64 [R1+0x6e70], R124 ;  /* 0x006e707c01007387 */ /* 0x0103e80000100a00 */
[----:B-1----:R-:W4:Y:S04]  /*7baa0*/  LDL.LU R124, [R1+0x260] ;  /* 0x00026000017c7983 */ /* 0x002f280000300800 */
[----:B------:R-:W4:Y:S01]  /*7bab0*/  LDL.LU R125, [R1+0x264] ;  /* 0x00026400017d7983 */ /* 0x000f220000300800 */
        /* <DEDUP_REMOVED lines=22> */
[----:B-1----:R-:W4:Y:S01]  /*7bc20*/  LDL.LU.64 R106, [R1+0x6fa8] ;  /* 0x006fa800016a7983 */ /* 0x002f220000300a00 */
[----:B------:R-:W-:Y:S02]  /*7bc30*/  IMAD.MOV.U32 R126, RZ, RZ, R2 ;  /* 0x000000ffff7e7224 */ /* 0x000fe400078e0002 */
[----:B------:R-:W-:Y:S01]  /*7bc40*/  IMAD.MOV.U32 R127, RZ, RZ, R0 ;  /* 0x000000ffff7f7224 */ /* 0x000fe200078e0000 */
[----:B------:R-:W3:Y:S01]  /*7bc50*/  LDL.LU.64 R104, [R1+0x6fa0] ;  /* 0x006fa00001687983 */ /* 0x000ee20000300a00 */
[C---:B------:R-:W-:Y:S06]  /*7bc60*/  HMMA.1688.F32.TF32 R236, R240.reuse, R102, R236 ;  /* 0x00000066f0ec723c */ /* 0x040fec00000810ec */
[----:B------:R-:W-:Y:S01]  /*7bc70*/  HMMA.1688.F32.TF32 R28, R240, R82, R28 ;  /* 0x00000052f01c723c */ /* 0x000fe2000008101c */
[----:B------:R-:W-:-:S02]  /*7bc80*/  IMAD.MOV.U32 R34, RZ, RZ, R65 ;  /* 0x000000ffff227224 */ /* 0x000fc400078e0041 */
[----:B------:R-:W-:-:S03]  /*7bc90*/  IMAD.MOV.U32 R35, RZ, RZ, R64 ;  /* 0x000000ffff237224 */ /* 0x000fc600078e0040 */
[C---:B------:R-:W-:Y:S01]  /*7bca0*/  HMMA.1688.F32.TF32 R8, R240.reuse, R70, R8 ;  /* 0x00000046f008723c */ /* 0x040fe20000081008 */
[----:B------:R-:W-:Y:S02]  /*7bcb0*/  IMAD.MOV.U32 R230, RZ, RZ, R245 ;  /* 0x000000ffffe67224 */ /* 0x000fe400078e00f5 */
[----:B------:R-:W-:Y:S02]  /*7bcc0*/  IMAD.MOV.U32 R231, RZ, RZ, R161 ;  /* 0x000000ffffe77224 */ /* 0x000fe400078e00a1 */
[----:B------:R-:W-:Y:S02]  /*7bcd0*/  IMAD.MOV.U32 R226, RZ, RZ, R73 ;  /* 0x000000ffffe27224 */ /* 0x000fe400078e0049 */
[----:B------:R-:W-:Y:S02]  /*7bce0*/  IMAD.MOV.U32 R227, RZ, RZ, R72 ;  /* 0x000000ffffe37224 */ /* 0x000fe400078e0048 */
[----:B------:R-:W-:Y:S02]  /*7bcf0*/  IMAD.MOV.U32 R222, RZ, RZ, R148 ;  /* 0x000000ffffde7224 */ /* 0x000fe400078e0094 */
[----:B------:R-:W-:Y:S01]  /*7bd00*/  IMAD.MOV.U32 R223, RZ, RZ, R145 ;  /* 0x000000ffffdf7224 */ /* 0x000fe200078e0091 */
[----:B----4-:R-:W-:Y:S01]  /*7bd10*/  HMMA.1688.F32.TF32 R124, R240, R106, R124 ;  /* 0x0000006af07c723c */ /* 0x010fe2000008107c */
[----:B------:R-:W1:Y:S01]  /*7bd20*/  S2R R65, SR_TID.X ;  /* 0x0000000000417919 */ /* 0x000e620000002100 */
[----:B------:R-:W-:-:S15]  /*7bd30*/  LDS R64, [R252+UR7+0x22000] ;  /* 0x02200007fc407984 */ /* 0x000fde0008000800 */
[----:B------:R-:W-:-:S06]  /*7bd40*/  NOP ;  /* 0x0000000000007918 */ /* 0x000fcc0000000000 */
[----:B------:R-:W-:Y:S04]  /*7bd50*/  STL.64 [R1+0x1f50], R124 ;  /* 0x001f507c01007387 */ /* 0x000fe80000100a00 */
[----:B------:R4:W-:Y:S02]  /*7bd60*/  STL.64 [R1+0x1f58], R126 ;  /* 0x001f587e01007387 */ /* 0x0009e40000100a00 */
[C---:B----4-:R-:W-:Y:S06]  /*7bd70*/  HMMA.1688.F32.TF32 R124, R240.reuse, R98, R44 ;  /* 0x00000062f07c723c */ /* 0x050fec000008102c */
        /* <DEDUP_REMOVED lines=13> */
[C---:B----4-:R-:W-:Y:S06]  /*7be50*/  HMMA.1688.F32.TF32 R24, R240.reuse, R78, R52 ;  /* 0x0000004ef018723c */ /* 0x050fec0000081034 */
[----:B--2---:R-:W-:Y:S01]  /*7be60*/  HMMA.1688.F32.TF32 R4, R240, R74, R40 ;  /* 0x0000004af004723c */ /* 0x004fe20000081028 */
[----:B------:R-:W-:Y:S04]  /*7be70*/  STL.64 [R1+0x2040], R28 ;  /* 0x0020401c01007387 */ /* 0x000fe80000100a00 */
[----:B------:R-:W-:-:S12]  /*7be80*/  STL.64 [R1+0x2048], R30 ;  /* 0x0020481e01007387 */ /* 0x000fd80000100a00 */
[----:B------:R-:W-:Y:S04]  /*7be90*/  STL.64 [R1+0x2030], R24 ;  /* 0x0020301801007387 */ /* 0x000fe80000100a00 */
[----:B------:R-:W-:Y:S03]  /*7bea0*/  STL.64 [R1+0x2038], R26 ;  /* 0x0020381a01007387 */ /* 0x000fe60000100a00 */
[----:B------:R-:W-:Y:S01]  /*7beb0*/  IMAD.MOV.U32 R2, RZ, RZ, R6 ;  /* 0x000000ffff027224 */ /* 0x000fe200078e0006 */
[----:B------:R2:W-:Y:S01]  /*7bec0*/  STL.64 [R1+0x2020], R4 ;  /* 0x0020200401007387 */ /* 0x0005e20000100a00 */
[----:B------:R-:W-:Y:S02]  /*7bed0*/  IMAD.MOV.U32 R0, RZ, RZ, R7 ;  /* 0x000000ffff007224 */ /* 0x000fe400078e0007 */
[----:B--2---:R-:W-:Y:S03]  /*7bee0*/  HMMA.1688.F32.TF32 R4, R240, R66, R32 ;  /* 0x00000042f004723c */ /* 0x004fe60000081020 */
[----:B------:R-:W-:Y:S04]  /*7bef0*/  STL [R1+0x6e4c], R0 ;  /* 0x006e4c0001007387 */ /* 0x000fe80000100800 */
[----:B------:R-:W-:Y:S04]  /*7bf00*/  STL [R1+0x6e48], R2 ;  /* 0x006e480201007387 */ /* 0x000fe80000100800 */
[----:B------:R-:W-:Y:S04]  /*7bf10*/  STL.64 [R1+0x2010], R8 ;  /* 0x0020100801007387 */ /* 0x000fe80000100a00 */
[----:B------:R-:W-:Y:S01]  /*7bf20*/  STL.64 [R1+0x2018], R10 ;  /* 0x0020180a01007387 */ /* 0x000fe20000100a00 */
        /* <DEDUP_REMOVED lines=8> */
[C---:B-1----:R-:W-:Y:S01]  /*7bfb0*/  LOP3.LUT R12, R65.reuse, 0x7, RZ, 0xc0, !PT ;  /* 0x00000007410c7812 */ /* 0x042fe200078ec0ff */
[----:B------:R-:W-:Y:S01]  /*7bfc0*/  IMAD.SHL.U32 R13, R65, 0x2, RZ ;  /* 0x00000002410d7824 */ /* 0x000fe200078e00ff */
[----:B------:R-:W-:Y:S04]  /*7bfd0*/  LDS R67, [R19+UR7+0x22800] ;  /* 0x0228000713437984 */ /* 0x000fe80008000800 */
[----:B------:R-:W-:Y:S04]  /*7bfe0*/  LDS R65, [R19+UR7+0x22000] ;  /* 0x0220000713417984 */ /* 0x000fe80008000800 */
[----:B------:R-:W-:Y:S04]  /*7bff0*/  LDS R66, [R252+UR7+0x22800] ;  /* 0x02280007fc427984 */ /* 0x000fe80008000800 */
[----:B------:R-:W-:Y:S04]  /*7c000*/  STL.64 [R1+0x2000], R4 ;  /* 0x0020000401007387 */ /* 0x000fe80000100a00 */
[----:B------:R1:W-:Y:S04]  /*7c010*/  STL.64 [R1+0x2008], R6 ;  /* 0x0020080601007387 */ /* 0x0003e80000100a00 */
[----:B------:R-:W-:Y:S04]  /*7c020*/  STL [R1+0x6e50], R252 ;  /* 0x006e50fc01007387 */ /* 0x000fe80000100800 */
[----:B------:R-:W1:Y:S04]  /*7c030*/  LDL.LU R69, [R1+0x6f98] ;  /* 0x006f980001457983 */ /* 0x000e680000300800 */
[----:B------:R-:W2:Y:S04]  /*7c040*/  LDL.LU R68, [R1+0x6f94] ;  /* 0x006f940001447983 */ /* 0x000ea80000300800 */
        /* <DEDUP_REMOVED lines=12> */
[----:B-1----:R-:W-:-:S02]  /*7c110*/  IMAD.MOV.U32 R7, RZ, RZ, R69 ;  /* 0x000000ffff077224 */ /* 0x002fc400078e0045 */
[----:B--2---:R-:W-:Y:S02]  /*7c120*/  IMAD.MOV.U32 R6, RZ, RZ, R68 ;  /* 0x000000ffff067224 */ /* 0x004fe400078e0044 */
[----:B----4-:R-:W-:Y:S02]  /*7c130*/  IMAD.MOV.U32 R5, RZ, RZ, R149 ;  /* 0x000000ffff057224 */ /* 0x010fe400078e0095 */
[----:B---3--:R-:W-:Y:S02]  /*7c140*/  IMAD.MOV.U32 R4, RZ, RZ, R248 ;  /* 0x000000ffff047224 */ /* 0x008fe400078e00f8 */
[----:B------:R-:W2:Y:S04]  /*7c150*/  LDL.LU R248, [R1+0x6f60] ;  /* 0x006f600001f87983 */ /* 0x000ea80000300800 */
[----:B------:R-:W3:Y:S04]  /*7c160*/  LDL.LU R149, [R1+0x6f5c] ;  /* 0x006f5c0001957983 */ /* 0x000ee80000300800 */
[----:B------:R-:W4:Y:S04]  /*7c170*/  LDL.LU R68, [R1+0x6f58] ;  /* 0x006f580001447983 */ /* 0x000f280000300800 */
[----:B------:R-:W4:Y:S01]  /*7c180*/  LDL.LU R69, [R1+0x6f54] ;  /* 0x006f540001457983 */ /* 0x000f220000300800 */
[----:B------:R-:W-:-:S02]  /*7c190*/  IMAD.MOV.U32 R60, RZ, RZ, R72 ;  /* 0x000000ffff3c7224 */ /* 0x000fc400078e0048 */
[----:B------:R-:W-:Y:S01]  /*7c1a0*/  IMAD.MOV.U32 R61, RZ, RZ, R73 ;  /* 0x000000ffff3d7224 */ /* 0x000fe200078e0049 */
[----:B------:R-:W4:Y:S04]  /*7c1b0*/  LDL.LU R72, [R1+0x6f50] ;  /* 0x006f500001487983 */ /* 0x000f280000300800 */
[----:B------:R-:W4:Y:S01]  /*7c1c0*/  LDL.LU R73, [R1+0x6f4c] ;  /* 0x006f4c0001497983 */ /* 0x000f220000300800 */
[----:B------:R-:W-:Y:S02]  /*7c1d0*/  IMAD.MOV.U32 R62, RZ, RZ, R161 ;  /* 0x000000ffff3e7224 */ /* 0x000fe400078e00a1 */
[----:B------:R-:W-:Y:S01]  /*7c1e0*/  IMAD.MOV.U32 R63, RZ, RZ, R245 ;  /* 0x000000ffff3f7224 */ /* 0x000fe200078e00f5 */
[----:B------:R-:W4:Y:S04]  /*7c1f0*/  LDL.LU R161, [R1+0x6f48] ;  /* 0x006f480001a17983 */ /* 0x000f280000300800 */
[----:B------:R-:W4:Y:S01]  /*7c200*/  LDL.LU R245, [R1+0x6f44] ;  /* 0x006f440001f57983 */ /* 0x000f220000300800 */
[----:B------:R-:W-:-:S03]  /*7c210*/  IMAD.MOV.U32 R44, RZ, RZ, R244 ;  /* 0x000000ffff2c7224 */ /* 0x000fc600078e00f4 */
[----:B------:R-:W4:Y:S01]  /*7c220*/  LDL.LU R244, [R1+0x6f40] ;  /* 0x006f400001f47983 */ /* 0x000f220000300800 */
[----:B------:R-:W-:-:S03]  /*7c230*/  IMAD.MOV.U32 R45, RZ, RZ, R144 ;  /* 0x000000ffff2d7224 */ /* 0x000fc600078e0090 */
[----:B------:R-:W4:Y:S01]  /*7c240*/  LDL.LU R144, [R1+0x6f3c] ;  /* 0x006f3c0001907983 */ /* 0x000f220000300800 */
[----:B------:R-:W-:Y:S02]  /*7c250*/  IMAD.MOV.U32 R46, RZ, RZ, R145 ;  /* 0x000000ffff2e7224 */ /* 0x000fe400078e0091 */
[----:B------:R-:W-:Y:S01]  /*7c260*/  IMAD.MOV.U32 R47, RZ, RZ, R148 ;  /* 0x000000ffff2f7224 */ /* 0x000fe200078e0094 */
[----:B------:R-:W4:Y:S04]  /*7c270*/  LDL.LU R145, [R1+0x6f38] ;  /* 0x006f380001917983 */ /* 0x000f280000300800 */
[----:B------:R-:W4:Y:S01]  /*7c280*/  LDL.LU R148, [R1+0x6f34] ;  /* 0x006f340001947983 */ /* 0x000f220000300800 */
[----:B------:R-:W-:Y:S02]  /*7c290*/  IMAD.MOV.U32 R30, RZ, RZ, R249 ;  /* 0x000000ffff1e7224 */ /* 0x000fe400078e00f9 */
[----:B------:R-:W-:-:S02]  /*7c2a0*/  IMAD.MOV.U32 R31, RZ, RZ, R160 ;  /* 0x000000ffff1f7224 */ /* 0x000fc400078e00a0 */
[----:B--2---:R-:W-:Y:S02]  /*7c2b0*/  IMAD.MOV.U32 R29, RZ, RZ, R248 ;  /* 0x000000ffff1d7224 */ /* 0x004fe400078e00f8 */
[----:B---3--:R-:W-:Y:S02]  /*7c2c0*/  IMAD.MOV.U32 R28, RZ, RZ, R149 ;  /* 0x000000ffff1c7224 */ /* 0x008fe400078e0095 */
[----:B------:R-:W2:Y:S04]  /*7c2d0*/  LDL.LU R149, [R1+0x6f30] ;  /* 0x006f300001957983 */ /* 0x000ea80000300800 */
[----:B------:R-:W3:Y:S04]  /*7c2e0*/  LDL.LU R248, [R1+0x6f2c] ;  /* 0x006f2c0001f87983 */ /* 0x000ee80000300800 */
[----:B------:R-:W3:Y:S04]  /*7c2f0*/  LDL.LU R249, [R1+0x6f28] ;  /* 0x006f280001f97983 */ /* 0x000ee80000300800 */
[----:B------:R-:W3:Y:S01]  /*7c300*/  LDL.LU R160, [R1+0x6f24] ;  /* 0x006f240001a07983 */ /* 0x000ee20000300800 */
[----:B----4-:R-:W-:-:S02]  /*7c310*/  IMAD.MOV.U32 R42, RZ, RZ, R161 ;  /* 0x000000ffff2a7224 */ /* 0x010fc400078e00a1 */
[----:B------:R-:W-:Y:S02]  /*7c320*/  IMAD.MOV.U32 R41, RZ, RZ, R245 ;  /* 0x000000ffff297224 */ /* 0x000fe400078e00f5 */
[----:B------:R-:W-:Y:S02]  /*7c330*/  IMAD.MOV.U32 R40, RZ, RZ, R244 ;  /* 0x000000ffff287224 */ /* 0x000fe400078e00f4 */
[----:B------:R-:W4:Y:S04]  /*7c340*/  LDL.LU R244, [R1+0x6f20] ;  /* 0x006f200001f47983 */ /* 0x000f280000300800 */
[----:B------:R-:W4:Y:S04]  /*7c350*/  LDL.LU R245, [R1+0x6f1c] ;  /* 0x006f1c0001f57983 */ /* 0x000f280000300800 */
[----:B------:R-:W4:Y:S01]  /*7c360*/  LDL.LU R161, [R1+0x6f18] ;  /* 0x006f180001a17983 */ /* 0x000f220000300800 */
[----:B------:R-:W-:-:S02]  /*7c370*/  IMAD R12, R12, 0x90, RZ ;  /* 0x000000900c0c7824 */ /* 0x000fc400078e02ff */
[----:B------:R-:W-:Y:S02]  /*7c380*/  IMAD.MOV.U32 R9, RZ, RZ, R148 ;  /* 0x000000ffff097224 */ /* 0x000fe400078e0094 */
[----:B------:R-:W-:Y:S02]  /*7c390*/  IMAD.MOV.U32 R10, RZ, RZ, R145 ;  /* 0x000000ffff0a7224 */ /* 0x000fe400078e0091 */
[----:B------:R-:W-:Y:S02]  /*7c3a0*/  IMAD.MOV.U32 R11, RZ, RZ, R144 ;  /* 0x000000ffff0b7224 */ /* 0x000fe400078e0090 */
[----:B------:R-:W-:Y:S01]  /*7c3b0*/  IMAD.MOV.U32 R52, RZ, RZ, R73 ;  /* 0x000000ffff347224 */ /* 0x000fe200078e0049 */
[----:B------:R-:W-:Y:S01]  /*7c3c0*/  LOP3.LUT R12, R12, 0x30, R13, 0x78, !PT ;  /* 0x000000300c0c7812 */ /* 0x000fe200078e780d */
[----:B------:R-:W-:Y:S02]  /*7c3d0*/  IMAD.MOV.U32 R53, RZ, RZ, R72 ;  /* 0x000000ffff357224 */ /* 0x000fe400078e0048 */
[----:B------:R-:W-:-:S02]  /*7c3e0*/  IMAD.MOV.U32 R54, RZ, RZ, R69 ;  /* 0x000000ffff367224 */ /* 0x000fc400078e0045 */
[----:B------:R-:W-:Y:S01]  /*7c3f0*/  IMAD.MOV.U32 R55, RZ, RZ, R68 ;  /* 0x000000ffff377224 */ /* 0x000fe200078e0044 */
[----:B------:R-:W-:Y:S01]  /*7c400*/  LOP3.LUT R12, R12, 0x40, RZ, 0x3c, !PT ;  /* 0x000000400c0c7812 */ /* 0x000fe200078e3cff */
[----:B------:R-:W4:Y:S04]  /*7c410*/  LDL.LU R43, [R1+0x1dc] ;  /* 0x0001dc00012b7983 */ /* 0x000f280000300800 */
[----:B------:R-:W4:Y:S04]  /*7c420*/  LDL.LU R32, [R1+0x210] ;  /* 0x0002100001207983 */ /* 0x000f280000300800 */
[----:B------:R-:W4:Y:S04]  /*7c430*/  LDL.LU R33, [R1+0x214] ;  /* 0x0002140001217983 */ /* 0x000f280000300800 */
[----:B------:R-:W-:Y:S04]  /*7c440*/  LDSM.16.M88.4 R124, [R12+UR8+0x800] ;  /* 0x000800080c7c783b */ /* 0x000fe80008000200 */
[----:B------:R-:W-:Y:S04]  /*7c450*/  LDSM.16.M88.4 R144, [R12+UR8+0xc00] ;  /* 0x000c00080c90783b */ /* 0x000fe80008000200 */
[----:B------:R-:W-:Y:S04]  /*7c460*/  LDSM.16.M88.4 R72, [R12+UR8+0x1800] ;  /* 0x001800080c48783b */ /* 0x000fe80008000200 */
[----:B------:R-:W-:Y:S01]  /*7c470*/  LDSM.16.M88.4 R68, [R12+UR8+0x1c00] ;  /* 0x001c00080c44783b */ /* 0x000fe20008000200 */
[----:B--2---:R-:W-:-:S02]  /*7c480*/  IMAD.MOV.U32 R8, RZ, RZ, R149 ;  /* 0x000000ffff087224 */ /* 0x004fc400078e0095 */
[----:B---3--:R-:W-:Y:S01]  /*7c490*/  IMAD.MOV.U32 R35, RZ, RZ, R248 ;  /* 0x000000ffff237224 */ /* 0x008fe200078e00f8 */
[----:B------:R-:W-:Y:S01]  /*7c4a0*/  LDSM.16.M88.4 R148, [R12+UR8+0x400] ;  /* 0x000400080c94783b */ /* 0x000fe20008000200 */
[----:B------:R-:W-:Y:S02]  /*7c4b0*/  IMAD.MOV.U32 R19, RZ, RZ, R160 ;  /* 0x000000ffff137224 */ /* 0x000fe400078e00a0 */
[----:B------:R-:W-:Y:S02]  /*7c4c0*/  IMAD.MOV.U32 R34, RZ, RZ, R249 ;  /* 0x000000ffff227224 */ /* 0x000fe400078e00f9 */
[----:B------:R-:W-:Y:S01]  /*7c4d0*/  LDSM.16.M88.4 R248, [R12+UR8+0x1000] ;  /* 0x001000080cf8783b */ /* 0x000fe20008000200 */
[----:B----4-:R-:W-:-:S03]  /*7c4e0*/  IMAD.MOV.U32 R18, RZ, RZ, R161 ;  /* 0x000000ffff127224 */ /* 0x010fc600078e00a1 */
[----:B------:R-:W1:Y:S01]  /*7c4f0*/  LDSM.16.M88.4 R160, [R12+UR8] ;  /* 0x000000080ca0783b */ /* 0x000e620008000200 */
[----:B------:R-:W-:Y:S02]  /*7c500*/  IMAD.MOV.U32 R16, RZ, RZ, R245 ;  /* 0x000000ffff107224 */ /* 0x000fe400078e00f5 */
[----:B------:R-:W-:Y:S02]  /*7c510*/  IMAD.MOV.U32 R17, RZ, RZ, R244 ;  /* 0x000000ffff117224 */ /* 0x000fe400078e00f4 */
[----:B------:R-:W2:Y:S05]  /*7c520*/  LDSM.16.M88.4 R244, [R12+UR8+0x1400] ;  /* 0x001400080cf4783b */ /* 0x000eaa0008000200 */
[C---:B------:R-:W-:Y:S01]  /*7c530*/  HMMA.1688.F32.TF32 R16, R240.reuse, R38, R16 ;  /* 0x00000026f010723c */ /* 0x040fe20000081010 */
[----:B-1----:R-:W-:Y:S04]  /*7c540*/  STL.64 [R1+0x30], R160 ;  /* 0x000030a001007387 */ /* 0x002fe80000100a00 */
[----:B------:R-:W-:Y:S04]  /*7c550*/  STL.64 [R1+0x38], R162 ;  /* 0x000038a201007387 */ /* 0x000fe80000100a00 */
[----:B------:R-:W-:Y:S04]  /*7c560*/  STL.64 [R1+0x20], R148 ;  /* 0x0000209401007387 */ /* 0x000fe80000100a00 */
[----:B------:R-:W-:Y:S04]  /*7c570*/  STL.64 [R1+0x28], R150 ;  /* 0x0000289601007387 */ /* 0x000fe80000100a00 */
[----:B------:R-:W-:Y:S04]  /*7c580*/  STL [R1+0x6594], R250 ;  /* 0x006594fa01007387 */ /* 0x000fe80000100800 */
[----:B------:R-:W-:Y:S04]  /*7c590*/  STL.64 [R1+0x10], R124 ;  /* 0x0000107c01007387 */ /* 0x000fe80000100a00 */
[----:B------:R-:W-:Y:S04]  /*7c5a0*/  STL.64 [R1+0x18], R126 ;  /* 0x0000187e01007387 */ /* 0x000fe80000100a00 */
[----:B------:R-:W-:Y:S04]  /*7c5b0*/  STL [R1+0x6590], R251 ;  /* 0x006590fb01007387 */ /* 0x000fe80000100800 */
[----:B------:R-:W-:Y:S04]  /*7c5c0*/  STL.64 [R1], R144 ;  /* 0x0000009001007387 */ /* 0x000fe80000100a00 */
[----:B------:R-:W-:Y:S04]  /*7c5d0*/  STL.64 [R1+0x8], R146 ;  /* 0x0000089201007387 */ /* 0x000fe80000100a00 */
[----:B--2---:R-:W-:Y:S04]  /*7c5e0*/  STL [R1+0x659c], R246 ;  /* 0x00659cf601007387 */ /* 0x004fe80000100800 */
[----:B------:R-:W-:Y:S04]  /*7c5f0*/  STL [R1+0x6598], R247 ;  /* 0x006598f701007387 */ /* 0x000fe80000100800 */
[----:B------:R-:W-:Y:S04]  /*7c600*/  STL [R1+0x65a4], R74 ;  /* 0x0065a44a01007387 */ /* 0x000fe80000100800 */
[----:B------:R-:W-:Y:S04]  /*7c610*/  STL [R1+0x65a0], R75 ;  /* 0x0065a04b01007387 */ /* 0x000fe80000100800 */
[----:B------:R-:W-:Y:S04]  /*7c620*/  STL [R1+0x65ac], R70 ;  /* 0x0065ac4601007387 */ /* 0x000fe80000100800 */
[----:B------:R-:W-:Y:S04]  /*7c630*/  STL [R1+0x65a8], R71 ;  /* 0x0065a84701007387 */ /* 0x000fe80000100800 */
        /* <DEDUP_REMOVED lines=22> */
[----:B------:R-:W3:Y:S01]  /*7c7a0*/  LDL.LU R234, [R1+0xd8] ;  /* 0x0000d80001ea7983 */ /* 0x000ee20000300800 */
        /* <DEDUP_REMOVED lines=17> */
[----:B-1----:R-:W2:Y:S04]  /*7c8c0*/  LDL.LU.64 R46, [R1+0x6eb0] ;  /* 0x006eb000012e7983 */ /* 0x002ea80000300a00 */
[----:B------:R-:W4:Y:S04]  /*7c8d0*/  LDL.LU.64 R44, [R1+0x6ea8] ;  /* 0x006ea800012c7983 */ /* 0x000f280000300a00 */
        /* <DEDUP_REMOVED lines=25> */
[----:B------:R-:W-:Y:S01]  /*7ca70*/  LDSM.16.M88.4 R188, [R12+UR8+0x5000] ;  /* 0x005000080cbc783b */ /* 0x000fe20008000200 */
[----:B---3--:R-:W-:-:S15]  /*7ca80*/  HMMA.1688.F32.TF32 R220, R240, R26, R220 ;  /* 0x0000001af0dc723c */ /* 0x008fde00000810dc */
[----:B------:R-:W-:-:S08]  /*7ca90*/  NOP ;  /* 0x0000000000007918 */ /* 0x000fd00000000000 */
[----:B------:R-:W-:Y:S04]  /*7caa0*/  STL.64 [R1+0x1e70], R220 ;  /* 0x001e70dc01007387 */ /* 0x000fe80000100a00 */
[----:B------:R2:W-:Y:S02]  /*7cab0*/  STL.64 [R1+0x1e78], R222 ;  /* 0x001e78de01007387 */ /* 0x0005e40000100a00 */
[C---:B--2---:R-:W-:Y:S06]  /*7cac0*/  HMMA.1688.F32.TF32 R220, R240.reuse, R46, R224 ;  /* 0x0000002ef0dc723c */ /* 0x044fec00000810e0 */
[----:B------:R-:W-:-:S15]  /*7cad0*/  HMMA.1688.F32.TF32 R224, R240, R58, R228 ;  /* 0x0000003af0e0723c */ /* 0x000fde00000810e4 */
[----:B------:R-:W-:-:S02]  /*7cae0*/  NOP ;  /* 0x0000000000007918 */ /* 0x000fc40000000000 */
[----:B------:R-:W-:Y:S04]  /*7caf0*/  STL.64 [R1+0x1470], R220 ;  /* 0x001470dc01007387 */ /* 0x000fe80000100a00 */
[----:B------:R1:W-:Y:S04]  /*7cb00*/  STL.64 [R1+0x1478], R222 ;  /* 0x001478de01007387 */ /* 0x0003e80000100a00 */
[----:B------:R2:W-:Y:S01]  /*7cb10*/  STL.64 [R1+0x1450], R224 ;  /* 0x001450e001007387 */ /* 0x0005e20000100a00 */
[----:B-1----:R-:W-:Y:S03]  /*7cb20*/  HMMA.1688.F32.TF32 R220, R240, R50, R236 ;  /* 0x00000032f0dc723c */ /* 0x002fe600000810ec */
[----:B------:R1:W-:Y:S01]  /*7cb30*/  STL.64 [R1+0x1458], R226 ;  /* 0x001458e201007387 */ /* 0x0003e20000100a00 */
[----:B--2---:R-:W-:-:S03]  /*7cb40*/  IMAD.MOV.U32 R225, RZ, RZ, R181 ;  /* 0x000000ffffe17224 */ /* 0x004fc600078e00b5 */
[----:B------:R-:W-:Y:S02]  /*7cb50*/  IMAD.MOV.U32 R236, RZ, RZ, R216 ;  /* 0x000000ffffec7224 */ /* 0x000fe400078e00d8 */
[----:B------:R-:W-:Y:S02]  /*7cb60*/  IMAD.MOV.U32 R237, RZ, RZ, R213 ;  /* 0x000000ffffed7224 */ /* 0x000fe400078e00d5 */
[----:B------:R-:W-:Y:S02]  /*7cb70*/  IMAD.MOV.U32 R238, RZ, RZ, R212 ;  /* 0x000000ffffee7224 */ /* 0x000fe400078e00d4 */
[----:B-1----:R-:W-:Y:S02]  /*7cb80*/  IMAD.MOV.U32 R226, RZ, RZ, R180 ;  /* 0x000000ffffe27224 */ /* 0x002fe400078e00b4 */
[----:B------:R-:W-:Y:S01]  /*7cb90*/  HMMA.1688.F32.TF32 R180, R240, R22, R232 ;  /* 0x00000016f0b4723c */ /* 0x000fe200000810e8 */
[----:B------:R-:W-:Y:S02]  /*7cba0*/  IMAD.MOV.U32 R239, RZ, RZ, R209 ;  /* 0x000000ffffef7224 */ /* 0x000fe400078e00d1 */
[----:B------:R-:W-:-:S02]  /*7cbb0*/  IMAD.MOV.U32 R212, RZ, RZ, R200 ;  /* 0x000000ffffd47224 */ /* 0x000fc400078e00c8 */
[----:B------:R-:W-:Y:S02]  /*7cbc0*/  IMAD.MOV.U32 R213, RZ, RZ, R197 ;  /* 0x000000ffffd57224 */ /* 0x000fe400078e00c5 */
[----:B------:R-:W-:Y:S02]  /*7cbd0*/  IMAD.MOV.U32 R216, RZ, RZ, R192 ;  /* 0x000000ffffd87224 */ /* 0x000fe400078e00c0 */
[----:B------:R-:W-:Y:S02]  /*7cbe0*/  IMAD.MOV.U32 R230, RZ, RZ, R165 ;  /* 0x000000ffffe67224 */ /* 0x000fe400078e00a5 */
[----:B------:R-:W-:Y:S01]  /*7cbf0*/  IMAD.MOV.U32 R231, RZ, RZ, R164 ;  /* 0x000000ffffe77224 */ /* 0x000fe200078e00a4 */
[----:B------:R1:W-:Y:S04]  /*7cc00*/  STL.64 [R1+0x1430], R220 ;  /* 0x001430dc01007387 */ /* 0x0003e80000100a00 */
[----:B------:R2:W-:Y:S01]  /*7cc10*/  STL.64 [R1+0x1438], R222 ;  /* 0x001438de01007387 */ /* 0x0005e20000100a00 */
[----:B------:R-:W-:Y:S01]  /*7cc20*/  HMMA.1688.F32.TF32 R164, R64, R160, R236 ;  /* 0x000000a040a4723c */ /* 0x000fe200000810ec */
        /* <DEDUP_REMOVED lines=9> */
[----:B-1----:R-:W-:Y:S02]  /*7ccc0*/  IMAD.MOV.U32 R220, RZ, RZ, R208 ;  /* 0x000000ffffdc7224 */ /* 0x002fe400078e00d0 */
[----:B------:R-:W-:Y:S02]  /*7ccd0*/  IMAD.MOV.U32 R221, RZ, RZ, R205 ;  /* 0x000000ffffdd7224 */ /* 0x000fe400078e00cd */
[----:B--2---:R-:W-:Y:S02]  /*7cce0*/  IMAD.MOV.U32 R222, RZ, RZ, R204 ;  /* 0x000000ffffde7224 */ /* 0x004fe400078e00cc */
[----:B------:R-:W-:Y:S01]  /*7ccf0*/  IMAD.MOV.U32 R223, RZ, RZ, R201 ;  /* 0x000000ffffdf7224 */ /* 0x000fe200078e00c9 */
[C---:B------:R-:W-:Y:S06]  /*7cd00*/  HMMA.1688.F32.TF32 R152, R64.reuse, R148, R212 ;  /* 0x000000944098723c */ /* 0x040fec00000810d4 */
[C---:B------:R-:W-:Y:S06]  /*7cd10*/  HMMA.1688.F32.TF32 R148, R64.reuse, R124, R216 ;  /* 0x0000007c4094723c */ /* 0x040fec00000810d8 */
[----:B------:R-:W-:Y:S01]  /*7cd20*/  HMMA.1688.F32.TF32 R124, R64, R144, R220 ;  /* 0x00000090407c723c */ /* 0x000fe200000810dc */
[----:B------:R-:W-:-:S02]  /*7cd30*/  IMAD.MOV.U32 R3, RZ, RZ, R183 ;  /* 0x000000ffff037224 */ /* 0x000fc400078e00b7 */
[----:B------:R-:W-:Y:S02]  /*7cd40*/  IMAD.MOV.U32 R251, RZ, RZ, R182 ;  /* 0x000000fffffb7224 */ /* 0x000fe400078e00b6 */
[----:B------:R-:W-:Y:S02]  /*7cd50*/  IMAD.MOV.U32 R250, RZ, RZ, R181 ;  /* 0x000000fffffa7224 */ /* 0x000fe400078e00b5 */
[----:B------:R-:W-:Y:S02]  /*7cd60*/  IMAD.MOV.U32 R247, RZ, RZ, R180 ;  /* 0x000000fffff77224 */ /* 0x000fe400078e00b4 */
[----:B------:R-:W-:Y:S01]  /*7cd70*/  IMAD.MOV.U32 R235, RZ, RZ, R172 ;  /* 0x000000ffffeb7224 */ /* 0x000fe200078e00ac */
[----:B------:R1:W-:Y:S04]  /*7cd80*/  STL [R1+0x65bc], R3 ;  /* 0x0065bc0301007387 */ /* 0x0003e80000100800 */
[----:B------:R-:W-:Y:S04]  /*7cd90*/  STL [R1+0x65b8], R251 ;  /* 0x0065b8fb01007387 */ /* 0x000fe80000100800 */
[----:B------:R-:W-:Y:S04]  /*7cda0*/  STL [R1+0x65b4], R250 ;  /* 0x0065b4fa01007387 */ /* 0x000fe80000100800 */
[----:B------:R-:W-:Y:S04]  /*7cdb0*/  STL [R1+0x65b0], R247 ;  /* 0x0065b0f701007387 */ /* 0x000fe80000100800 */
[----:B------:R-:W-:Y:S04]  /*7cdc0*/  STL.64 [R1+0x13d0], R164 ;  /* 0x0013d0a401007387 */ /* 0x000fe80000100a00 */
[----:B------:R-:W-:Y:S04]  /*7cdd0*/  STL.64 [R1+0x13d8], R166 ;  /* 0x0013d8a601007387 */ /* 0x000fe80000100a00 */
[----:B------:R-:W-:Y:S01]  /*7cde0*/  STL [R1+0x6e54], R252 ;  /* 0x006e54fc01007387 */ /* 0x000fe20000100800 */
[----:B------:R-:W-:-:S02]  /*7cdf0*/  IMAD.MOV.U32 R236, RZ, RZ, R157 ;  /* 0x000000ffffec7224 */ /* 0x000fc400078e009d */
[----:B------:R-:W-:Y:S01]  /*7ce00*/  IMAD.MOV.U32 R237, RZ, RZ, R156 ;  /* 0x000000ffffed7224 */ /* 0x000fe200078e009c */
[----:B------:R-:W-:Y:S04]  /*7ce10*/  LDSM.16.M88.4 R220, [R12+UR8+0x3000] ;  /* 0x003000080cdc783b */ /* 0x000fe80008000200 */
[----:B------:R-:W-:Y:S04]  /*7ce20*/  LDSM.16.M88.4 R216, [R12+UR8+0x3400] ;  /* 0x003400080cd8783b */ /* 0x000fe80008000200 */
[----:B------:R-:W-:Y:S04]  /*7ce30*/  LDSM.16.M88.4 R212, [R12+UR8+0x3800] ;  /* 0x003800080cd4783b */ /* 0x000fe80008000200 */
[----:B------:R-:W-:Y:S04]  /*7ce40*/  LDSM.16.M88.4 R208, [R12+UR8+0x3c00] ;  /* 0x003c00080cd0783b */ /* 0x000fe80008000200 */
[----:B------:R-:W-:Y:S04]  /*7ce50*/  STL.64 [R1+0x13c0], R152 ;  /* 0x0013c09801007387 */ /* 0x000fe80000100a00 */
[----:B------:R-:W-:Y:S04]  /*7ce60*/  STL.64 [R1+0x13c8], R154 ;  /* 0x0013c89a01007387 */ /* 0x000fe80000100a00 */
[----:B------:R-:W-:Y:S04]  /*7ce70*/  STL [R1+0x6e58], R0 ;  /* 0x006e580001007387 */ /* 0x000fe80000100800 */
[----:B------:R-:W-:Y:S04]  /*7ce80*/  STL.64 [R1+0x13b0], R148 ;  /* 0x0013b09401007387 */ /* 0x000fe80000100a00 */
[----:B------:R-:W-:Y:S04]  /*7ce90*/  STL.64 [R1+0x13b8], R150 ;  /* 0x0013b89601007387 */ /* 0x000fe80000100a00 */
[----:B------:R-:W-:Y:S04]  /*7cea0*/  STL.64 [R1+0x13a0], R124 ;  /* 0x0013a07c01007387 */ /* 0x000fe80000100a00 */
[----:B------:R2:W-:Y:S01]  /*7ceb0*/  STL [R1+0x13a8], R126 ;  /* 0x0013a87e01007387 */ /* 0x0005e20000100800 */
[----:B-1----:R-:W-:-:S03]  /*7cec0*/  IMAD.MOV.U32 R3, RZ, RZ, R127 ;  /* 0x000000ffff037224 */ /* 0x002fc600078e007f */
[----:B------:R-:W-:Y:S04]  /*7ced0*/  LDSM.16.M88.4 R204, [R12+UR8+0x4000] ;  /* 0x004000080ccc783b */ /* 0x000fe80008000200 */
[----:B------:R-:W-:Y:S04]  /*7cee0*/  LDSM.16.M88.4 R200, [R12+UR8+0x4400] ;  /* 0x004400080cc8783b */ /* 0x000fe80008000200 */
[----:B------:R-:W-:Y:S04]  /*7cef0*/  LDSM.16.M88.4 R196, [R12+UR8+0x4800] ;  /* 0x004800080cc4783b */ /* 0x000fe80008000200 */
[----:B------:R-:W-:Y:S04]  /*7cf00*/  LDSM.16.M88.4 R192, [R12+UR8+0x4c00] ;  /* 0x004c00080cc0783b */ /* 0x000fe80008000200 */
[----:B------:R-:W-:Y:S04]  /*7cf10*/  LDSM.16.M88.4 R184, [R12+UR8+0x5400] ;  /* 0x005400080cb8783b */ /* 0x000fe80008000200 */
[----:B------:R-:W-:Y:S04]  /*7cf20*/  LDSM.16.M88.4 R180, [R12+UR8+0x5800] ;  /* 0x005800080cb4783b */ /* 0x000fe80008000200 */
[----:B------:R-:W-:Y:S04]  /*7cf30*/  LDSM.16.M88.4 R176, [R12+UR8+0x5c00] ;  /* 0x005c00080cb0783b */ /* 0x000fe80008000200 */
[----:B------:R-:W-:Y:S04]  /*7cf40*/  LDSM.16.M88.4 R172, [R12+UR8+0x6000] ;  /* 0x006000080cac783b */ /* 0x000fe80008000200 */
[----:B------:R-:W-:Y:S01]  /*7cf50*/  LDSM.16.M88.4 R168, [R12+UR8+0x6400] ;  /* 0x006400080ca8783b */ /* 0x000fe20008000200 */
[----:B--2---:R-:W-:Y:S03]  /*7cf60*/  HMMA.1688.F32.TF32 R124, R64, R248, R224 ;  /* 0x000000f8407c723c */ /* 0x004fe600000810e0 */
[----:B------:R1:W-:Y:S04]  /*7cf70*/  STL [R1+0x65c0], R3 ;  /* 0x0065c00301007387 */ /* 0x0003e80000100800 */
[----:B------:R-:W-:Y:S04]  /*7cf80*/  LDSM.16.M88.4 R224, [R12+UR8+0x2c00] ;  /* 0x002c00080ce0783b */ /* 0x000fe80008000200 */
[----:B------:R-:W-:Y:S04]  /*7cf90*/  LDSM.16.M88.4 R164, [R12+UR8+0x6800] ;  /* 0x006800080ca4783b */ /* 0x000fe80008000200 */
[----:B------:R-:W-:Y:S04]  /*7cfa0*/  LDSM.16.M88.4 R160, [R12+UR8+0x6c00] ;  /* 0x006c00080ca0783b */ /* 0x000fe80008000200 */
[----:B------:R-:W-:Y:S04]  /*7cfb0*/  LDSM.16.M88.4 R156, [R12+UR8+0x7000] ;  /* 0x007000080c9c783b */ /* 0x000fe80008000200 */
[----:B------:R-:W-:Y:S04]  /*7cfc0*/  LDSM.16.M88.4 R152, [R12+UR8+0x7400] ;  /* 0x007400080c98783b */ /* 0x000fe80008000200 */
[----:B------:R-:W-:Y:S01]  /*7cfd0*/  LDSM.16.M88.4 R148, [R12+UR8+0x7800] ;  /* 0x007800080c94783b */ /* 0x000fe20008000200 */
[----:B------:R-:W-:-:S02]  /*7cfe0*/  IMAD.MOV.U32 R251, RZ, RZ, R124 ;  /* 0x000000fffffb7224 */ /* 0x000fc400078e007c */
[----:B------:R-:W-:Y:S02]  /*7cff0*/  IMAD.MOV.U32 R250, RZ, RZ, R125 ;  /* 0x000000fffffa7224 */ /* 0x000fe400078e007d */
[----:B------:R-:W-:Y:S02]  /*7d000*/  IMAD.MOV.U32 R247, RZ, RZ, R126 ;  /* 0x000000fffff77224 */ /* 0x000fe400078e007e */
[----:B------:R-:W-:Y:S02]  /*7d010*/  IMAD.MOV.U32 R70, RZ, RZ, R127 ;  /* 0x000000ffff467224 */ /* 0x000fe400078e007f */
[----:B------:R-:W-:Y:S01]  /*7d020*/  HMMA.1688.F32.TF32 R124, R64, R244, R228 ;  /* 0x000000f4407c723c */ /* 0x000fe200000810e4 */
[----:B------:R-:W-:Y:S04]  /*7d030*/  LDSM.16.M88.4 R228, [R12+UR8+0x2800] ;  /* 0x002800080ce4783b */ /* 0x000fe80008000200 */
[----:B------:R-:W-:Y:S04]  /*7d040*/  STL [R1+0x65d0], R70 ;  /* 0x0065d04601007387 */ /* 0x000fe80000100800 */
[----:B------:R-:W-:Y:S04]  /*7d050*/  STL [R1+0x65cc], R247 ;  /* 0x0065ccf701007387 */ /* 0x000fe80000100800 */
[----:B------:R-:W-:Y:S04]  /*7d060*/  STL [R1+0x65c8], R250 ;  /* 0x0065c8fa01007387 */ /* 0x000fe80000100800 */
[----:B------:R-:W-:Y:S06]  /*7d070*/  STL [R1+0x65c4], R251 ;  /* 0x0065c4fb01007387 */ /* 0x000fec0000100800 */
[----:B------:R-:W-:Y:S04]  /*7d080*/  STL.64 [R1+0x1380], R124 ;  /* 0x0013807c01007387 */ /* 0x000fe80000100a00 */
[----:B------:R2:W-:Y:S01]  /*7d090*/  STL [R1+0x1388], R126 ;  /* 0x0013887e01007387 */ /* 0x0005e20000100800 */
[----:B-1----:R-:W-:-:S02]  /*7d0a0*/  IMAD.MOV.U32 R3, RZ, RZ, R127 ;  /* 0x000000ffff037224 */ /* 0x002fc400078e007f */
[----:B--2---:R-:W-:Y:S01]  /*7d0b0*/  HMMA.1688.F32.TF32 R124, R64, R72, R232 ;  /* 0x00000048407c723c */ /* 0x004fe200000810e8 */
[----:B------:R-:W-:-:S15]  /*7d0c0*/  LDSM.16.M88.4 R232, [R12+UR8+0x2400] ;  /* 0x002400080ce8783b */ /* 0x000fde0008000200 */
[----:B------:R-:W-:-:S08]  /*7d0d0*/  NOP ;  /* 0x0000000000007918 */ /* 0x000fd00000000000 */
[----:B------:R-:W-:Y:S02]  /*7d0e0*/  IMAD.MOV.U32 R71, RZ, RZ, R124 ;  /* 0x000000ffff477224 */ /* 0x000fe400078e007c */
[----:B------:R-:W-:Y:S02]  /*7d0f0*/  IMAD.MOV.U32 R74, RZ, RZ, R125 ;  /* 0x000000ffff4a7224 */ /* 0x000fe400078e007d */
[----:B------:R-:W-:Y:S02]  /*7d100*/  IMAD.MOV.U32 R75, RZ, RZ, R126 ;  /* 0x000000ffff4b7224 */ /* 0x000fe400078e007e */
[----:B------:R-:W-:Y:S02]  /*7d110*/  IMAD.MOV.U32 R246, RZ, RZ, R127 ;  /* 0x000000fffff67224 */ /* 0x000fe400078e007f */
[----:B------:R-:W-:Y:S01]  /*7d120*/  HMMA.1688.F32.TF32 R124, R64, R68, R236 ;  /* 0x00000044407c723c */ /* 0x000fe200000810ec */
[----:B------:R-:W1:Y:S04]  /*7d130*/  LDSM.16.M88.4 R236, [R12+UR8+0x2000] ;  /* 0x002000080cec783b */ /* 0x000e680008000200 */
[----:B------:R-:W-:Y:S04]  /*7d140*/  STL [R1+0x65d4], R3 ;  /* 0x0065d40301007387 */ /* 0x000fe80000100800 */
[----:B------:R-:W-:Y:S04]  /*7d150*/  STL [R1+0x65e4], R246 ;  /* 0x0065e4f601007387 */ /* 0x000fe80000100800 */
[----:B------:R-:W-:Y:S04]  /*7d160*/  STL [R1+0x65e0], R75 ;  /* 0x0065e04b01007387 */ /* 0x000fe80000100800 */
[----:B------:R-:W-:Y:S04]  /*7d170*/  STL [R1+0x65dc], R74 ;  /* 0x0065dc4a01007387 */ /* 0x000fe80000100800 */
[----:B------:R-:W-:Y:S01]  /*7d180*/  STL [R1+0x65d8], R71 ;  /* 0x0065d84701007387 */ /* 0x000fe20000100800 */
[----:B------:R-:W-:-:S02]  /*7d190*/  IMAD.MOV.U32 R0, RZ, RZ, R144 ;  /* 0x000000ffff007224 */ /* 0x000fc400078e0090 */
[----:B------:R-:W-:Y:S02]  /*7d1a0*/  IMAD.MOV.U32 R252, RZ, RZ, R145 ;  /* 0x000000fffffc7224 */ /* 0x000fe400078e0091 */
[----:B------:R-:W2:Y:S01]  /*7d1b0*/  LDSM.16.M88.4 R144, [R12+UR8+0x7c00] ;  /* 0x007c00080c90783b */ /* 0x000ea20008000200 */
[----:B------:R-:W-:Y:S02]  /*7d1c0*/  IMAD.MOV.U32 R251, RZ, RZ, R127 ;  /* 0x000000fffffb7224 */ /* 0x000fe400078e007f */
[----:B------:R-:W-:Y:S02]  /*7d1d0*/  IMAD.MOV.U32 R250, RZ, RZ, R126 ;  /* 0x000000fffffa7224 */ /* 0x000fe400078e007e */
[----:B------:R-:W-:Y:S02]  /*7d1e0*/  IMAD.MOV.U32 R247, RZ, RZ, R125 ;  /* 0x000000fffff77224 */ /* 0x000fe400078e007d */
[----:B------:R-:W-:Y:S01]  /*7d1f0*/  IMAD.MOV.U32 R70, RZ, RZ, R124 ;  /* 0x000000ffff467224 */ /* 0x000fe200078e007c */
        /* <DEDUP_REMOVED lines=19> */
[----:B------:R-:W-:-:S02]  /*7d330*/  IMAD.MOV.U32 R240, RZ, RZ, R133 ;  /* 0x000000fffff07224 */ /* 0x000fc400078e0085 */
[----:B------:R-:W-:Y:S02]  /*7d340*/  IMAD.MOV.U32 R241, RZ, RZ, R132 ;  /* 0x000000fffff17224 */ /* 0x000fe400078e0084 */
[----:B------:R-:W-:Y:S02]  /*7d350*/  IMAD.MOV.U32 R242, RZ, RZ, R129 ;  /* 0x000000fffff27224 */ /* 0x000fe400078e0081 */
[----:B------:R-:W-:Y:S01]  /*7d360*/  IMAD.MOV.U32 R243, RZ, RZ, R128 ;  /* 0x000000fffff37224 */ /* 0x000fe200078e0080 */
        /* <DEDUP_REMOVED lines=8> */
[----:B------:R-:W-:Y:S03]  /*7d3f0*/  HMMA.1688.F32.TF32 R240, R64, R236, R240 ;  /* 0x000000ec40f0723c */ /* 0x000fe600000810f0 */
        /* <DEDUP_REMOVED lines=22> */
[----:B--2---:R-:W-:Y:S04]  /*7d560*/  STL [R1+0x6398], R146 ;  /* 0x0063989201007387 */ /* 0x004fe80000100800 */
[----:B------:R-:W-:Y:S01]  /*7d570*/  STL [R1+0x6394], R147 ;  /* 0x0063949301007387 */ /* 0x000fe20000100800 */
[----:B------:R-:W-:-:S02]  /*7d580*/  IMAD.MOV.U32 R75, RZ, RZ, R240 ;  /* 0x000000ffff4b7224 */ /* 0x000fc400078e00f0 */
[----:B------:R-:W-:Y:S01]  /*7d590*/  IMAD.MOV.U32 R74, RZ, RZ, R241 ;  /* 0x000000ffff4a7224 */ /* 0x000fe200078e00f1 */
[----:B------:R-:W2:Y:S01]  /*7d5a0*/  LDL.LU R240, [R1+0x21f0] ;  /* 0x0021f00001f07983 */ /* 0x000ea20000300800 */
[----:B------:R-:W-:-:S03]  /*7d5b0*/  IMAD.MOV.U32 R71, RZ, RZ, R242 ;  /* 0x000000ffff477224 */ /* 0x000fc600078e00f2 */
[----:B------:R-:W2:Y:S01]  /*7d5c0*/  LDL.LU R241, [R1+0x21f4] ;  /* 0x0021f40001f17983 */ /* 0x000ea20000300800 */
[----:B------:R-:W-:-:S03]  /*7d5d0*/  IMAD.MOV.U32 R3, RZ, RZ, R243 ;  /* 0x000000ffff037224 */ /* 0x000fc600078e00f3 */
[----:B------:R-:W2:Y:S04]  /*7d5e0*/  LDL.LU R242, [R1+0x21f8] ;  /* 0x0021f80001f27983 */ /* 0x000ea80000300800 */
[----:B------:R-:W2:Y:S04]  /*7d5f0*/  LDL.LU R243, [R1+0x21fc] ;  /* 0x0021fc0001f37983 */ /* 0x000ea80000300800 */
[----:B------:R-:W-:Y:S04]  /*7d600*/  STL.64 [R1+0x6e10], R74 ;  /* 0x006e104a01007387 */ /* 0x000fe80000100a00 */
[----:B------:R1:W-:Y:S01]  /*7d610*/  STL.64 [R1+0x6e08], R72 ;  /* 0x006e084801007387 */ /* 0x0003e20000100a00 */
        /* <DEDUP_REMOVED lines=8> */
[----:B------:R-:W-:Y:S04]  /*7d6a0*/  LDSM.16.M88.4 R140, [R12+UR8+0x8000] ;  /* 0x008000080c8c783b */ /* 0x000fe80008000200 */
[----:B-1----:R-:W3:Y:S04]  /*7d6b0*/  LDL.LU R72, [R1+0x2210] ;  /* 0x0022100001487983 */ /* 0x002ee80000300800 */
[----:B------:R-:W3:Y:S04]  /*7d6c0*/  LDL.LU R73, [R1+0x2214] ;  /* 0x0022140001497983 */ /* 0x000ee80000300800 */
[----:B------:R-:W3:Y:S04]  /*7d6d0*/  LDL.LU R74, [R1+0x2218] ;  /* 0x00221800014a7983 */ /* 0x000ee80000300800 */
[----:B------:R-:W3:Y:S01]  /*7d6e0*/  LDL.LU R75, [R1+0x221c] ;  /* 0x00221c00014b7983 */ /* 0x000ee20000300800 */
[C---:B------:R-:W-:Y:S03]  /*7d6f0*/  HMMA.1688.F32.TF32 R124, R64.reuse, R228, R124 ;  /* 0x000000e4407c723c */ /* 0x040fe6000008107c */
[----:B------:R-:W1:Y:S04]  /*7d700*/  LDSM.16.M88.4 R136, [R12+UR8+0x8400] ;  /* 0x008400080c88783b */ /* 0x000e680008000200 */
[----:B------:R-:W-:Y:S04]  /*7d710*/  LDSM.16.M88.4 R132, [R12+UR8+0x8800] ;  /* 0x008800080c84783b */ /* 0x000fe80008000200 */
[----:B------:R-:W-:Y:S01]  /*7d720*/  LDSM.16.M88.4 R128, [R12+UR8+0x8c00] ;  /* 0x008c00080c80783b */ /* 0x000fe20008000200 */
[----:B---3--:R-:W-:-:S15]  /*7d730*/  HMMA.1688.F32.TF32 R72, R64, R232, R72 ;  /* 0x000000e84048723c */ /* 0x008fde0000081048 */
[----:B------:R-:W-:-:S09]  /*7d740*/  NOP ;  /* 0x0000000000007918 */ /* 0x000fd20000000000 */
[----:B------:R-:W-:Y:S02]  /*7d750*/  IMAD.MOV.U32 R250, RZ, RZ, R72 ;  /* 0x000000fffffa7224 */ /* 0x000fe400078e0048 */
[----:B------:R-:W-:Y:S02]  /*7d760*/  IMAD.MOV.U32 R247, RZ, RZ, R73 ;  /* 0x000000fffff77224 */ /* 0x000fe400078e0049 */
[----:B------:R-:W-:Y:S01]  /*7d770*/  IMAD.MOV.U32 R246, RZ, RZ, R75 ;  /* 0x000000fffff67224 */ /* 0x000fe200078e004b */
[----:B------:R-:W3:Y:S01]  /*7d780*/  LDL.LU R72, [R1+0x21c0] ;  /* 0x0021c00001487983 */ /* 0x000ee20000300800 */
[----:B------:R-:W-:-:S03]  /*7d790*/  IMAD.MOV.U32 R70, RZ, RZ, R74 ;  /* 0x000000ffff467224 */ /* 0x000fc600078e004a */
[----:B------:R-:W3:Y:S04]  /*7d7a0*/  LDL.LU R73, [R1+0x21c4] ;  /* 0x0021c40001497983 */ /* 0x000ee80000300800 */
[----:B------:R-:W3:Y:S04]  /*7d7b0*/  LDL.LU R74, [R1+0x21c8] ;  /* 0x0021c800014a7983 */ /* 0x000ee80000300800 */
[----:B------:R-:W3:Y:S04]  /*7d7c0*/  LDL.LU R75, [R1+0x21cc] ;  /* 0x0021cc00014b7983 */ /* 0x000ee80000300800 */
[----:B------:R-:W-:Y:S04]  /*7d7d0*/  STL.64 [R1+0x6e30], R246 ;  /* 0x006e30f601007387 */ /* 0x000fe80000100a00 */
[----:B------:R4:W-:Y:S04]  /*7d7e0*/  STL.64 [R1+0x6e28], R244 ;  /* 0x006e28f401007387 */ /* 0x0009e80000100a00 */
[----:B----4-:R-:W4:Y:S04]  /*7d7f0*/  LDL.LU R244, [R1+0x21e0] ;  /* 0x0021e00001f47983 */ /* 0x010f280000300800 */
[----:B------:R-:W4:Y:S04]  /*7d800*/  LDL.LU R245, [R1+0x21e4] ;  /* 0x0021e40001f57983 */ /* 0x000f280000300800 */
[----:B------:R-:W4:Y:S04]  /*7d810*/  LDL.LU R246, [R1+0x21e8] ;  /* 0x0021e80001f67983 */ /* 0x000f280000300800 */
[----:B------:R-:W4:Y:S04]  /*7d820*/  LDL.LU R247, [R1+0x21ec] ;  /* 0x0021ec0001f77983 */ /* 0x000f280000300800 */
[----:B------:R-:W-:Y:S04]  /*7d830*/  STL.64 [R1+0x6e20], R70 ;  /* 0x006e204601007387 */ /* 0x000fe80000100a00 */
[----:B------:R1:W-:Y:S04]  /*7d840*/  STL.64 [R1+0x6e18], R68 ;  /* 0x006e184401007387 */ /* 0x0003e80000100a00 */
[----:B-1----:R-:W3:Y:S04]  /*7d850*/  LDL.LU R68, [R1+0x21d0] ;  /* 0x0021d00001447983 */ /* 0x002ee80000300800 */
[----:B------:R-:W3:Y:S04]  /*7d860*/  LDL.LU R69, [R1+0x21d4] ;  /* 0x0021d40001457983 */ /* 0x000ee80000300800 */
[----:B------:R-:W3:Y:S04]  /*7d870*/  LDL.LU R70, [R1+0x21d8] ;  /* 0x0021d80001467983 */ /* 0x000ee80000300800 */
[----:B------:R-:W3:Y:S01]  /*7d880*/  LDL.LU R71, [R1+0x21dc] ;  /* 0x0021dc0001477983 */ /* 0x000ee20000300800 */
[----:B--2---:R-:W-:Y:S01]  /*7d890*/  HMMA.1688.F32.TF32 R240, R64, R224, R240 ;  /* 0x000000e040f0723c */ /* 0x004fe200000810f0 */
[----:B------:R-:W-:-:S02]  /*7d8a0*/  IMAD.MOV.U32 R238, RZ, RZ, R125 ;  /* 0x000000ffffee7224 */ /* 0x000fc400078e007d */
[----:B------:R-:W-:Y:S02]  /*7d8b0*/  IMAD.MOV.U32 R239, RZ, RZ, R126 ;  /* 0x000000ffffef7224 */ /* 0x000fe400078e007e */
[----:B------:R-:W-:Y:S02]  /*7d8c0*/  IMAD.MOV.U32 R235, RZ, RZ, R124 ;  /* 0x000000ffffeb7224 */ /* 0x000fe400078e007c */
[----:B------:R-:W2:Y:S04]  /*7d8d0*/  LDL.LU.64 R124, [R1+0x6e70] ;  /* 0x006e7000017c7983 */ /* 0x000ea80000300a00 */
[----:B------:R-:W-:Y:S04]  /*7d8e0*/  STL.64 [R1+0x6e40], R238 ;  /* 0x006e40ee01007387 */ /* 0x000fe80000100a00 */
[----:B------:R4:W-:Y:S09]  /*7d8f0*/  STL.64 [R1+0x6e38], R236 ;  /* 0x006e38ec01007387 */ /* 0x0009f20000100a00 */
[----:B------:R-:W-:-:S02]  /*7d900*/  IMAD.MOV.U32 R227, RZ, RZ, R240 ;  /* 0x000000ffffe37224 */ /* 0x000fc400078e00f0 */
[----:B------:R-:W-:Y:S01]  /*7d910*/  IMAD.MOV.U32 R230, RZ, RZ, R241 ;  /* 0x000000ffffe67224 */ /* 0x000fe200078e00f1 */
[----:B------:R-:W2:Y:S01]  /*7d920*/  LDL.LU R240, [R1+0x21b0] ;  /* 0x0021b00001f07983 */ /* 0x000ea20000300800 */
[----:B------:R-:W-:-:S03]  /*7d930*/  IMAD.MOV.U32 R231, RZ, RZ, R242 ;  /* 0x000000ffffe77224 */ /* 0x000fc600078e00f2 */
[----:B------:R-:W2:Y:S01]  /*7d940*/  LDL.LU R241, [R1+0x21b4] ;  /* 0x0021b40001f17983 */ /* 0x000ea20000300800 */
[----:B------:R-:W-:-:S03]  /*7d950*/  IMAD.MOV.U32 R234, RZ, RZ, R243 ;  /* 0x000000ffffea7224 */ /* 0x000fc600078e00f3 */
[----:B------:R-:W2:Y:S04]  /*7d960*/  LDL.LU R242, [R1+0x21b8] ;  /* 0x0021b80001f27983 */ /* 0x000ea80000300800 */
[----:B------:R-:W2:Y:S01]  /*7d970*/  LDL.LU R243, [R1+0x21bc] ;  /* 0x0021bc0001f37983 */ /* 0x000ea20000300800 */
[C---:B----4-:R-:W-:Y:S03]  /*7d980*/  HMMA.1688.F32.TF32 R236, R64.reuse, R220, R244 ;  /* 0x000000dc40ec723c */ /* 0x050fe600000810f4 */
[----:B------:R-:W4:Y:S04]  /*7d990*/  LDL.LU R244, [R1+0x21a0] ;  /* 0x0021a00001f47983 */ /* 0x000f280000300800 */
[----:B------:R-:W4:Y:S04]  /*7d9a0*/  LDL.LU R245, [R1+0x21a4] ;  /* 0x0021a40001f57983 */ /* 0x000f280000300800 */
[----:B------:R-:W4:Y:S04]  /*7d9b0*/  LDL.LU R246, [R1+0x21a8] ;  /* 0x0021a80001f67983 */ /* 0x000f280000300800 */
[----:B------:R-:W4:Y:S01]  /*7d9c0*/  LDL.LU R247, [R1+0x21ac] ;  /* 0x0021ac0001f77983 */ /* 0x000f220000300800 */
[----:B---3--:R-:W-:Y:S08]  /*7d9d0*/  HMMA.1688.F32.TF32 R68, R64, R216, R68 ;  /* 0x000000d84044723c */ /* 0x008ff00000081044 */
[----:B------:R-:W-:-:S02]  /*7d9e0*/  IMAD.MOV.U32 R159, RZ, RZ, R239 ;  /* 0x000000ffff9f7224 */ /* 0x000fc400078e00ef */
[----:B------:R-:W-:Y:S02]  /*7d9f0*/  IMAD.MOV.U32 R158, RZ, RZ, R238 ;  /* 0x000000ffff9e7224 */ /* 0x000fe400078e00ee */
[----:B------:R-:W-:Y:S02]  /*7da00*/  IMAD.MOV.U32 R154, RZ, RZ, R236 ;  /* 0x000000ffff9a7224 */ /* 0x000fe400078e00ec */
[----:B------:R-:W-:Y:S01]  /*7da10*/  IMAD.MOV.U32 R155, RZ, RZ, R237 ;  /* 0x000000ffff9b7224 */ /* 0x000fe200078e00ed */
[----:B------:R-:W-:Y:S04]  /*7da20*/  STL [R1+0x64fc], R159 ;  /* 0x0064fc9f01007387 */ /* 0x000fe80000100800 */
[----:B------:R-:W-:Y:S04]  /*7da30*/  STL [R1+0x64f8], R158 ;  /* 0x0064f89e01007387 */ /* 0x000fe80000100800 */
[----:B------:R-:W-:Y:S04]  /*7da40*/  STL [R1+0x64f4], R154 ;  /* 0x0064f49a01007387 */ /* 0x000fe80000100800 */
[----:B------:R-:W-:Y:S01]  /*7da50*/  STL [R1+0x64f0], R155 ;  /* 0x0064f09b01007387 */ /* 0x000fe20000100800 */
[----:B------:R-:W-:-:S02]  /*7da60*/  IMAD.MOV.U32 R151, RZ, RZ, R71 ;  /* 0x000000ffff977224 */ /* 0x000fc400078e0047 */
[----:B------:R-:W-:Y:S01]  /*7da70*/  IMAD.MOV.U32 R150, RZ, RZ, R70 ;  /* 0x000000ffff967224 */ /* 0x000fe200078e0046 */
[----:B------:R1:W-:Y:S04]  /*7da80*/  STL.64 [R1+0xf40], R68 ;  /* 0x000f404401007387 */ /* 0x0003e80000100a00 */
[----:B------:R-:W-:Y:S04]  /*7da90*/  STL [R1+0x6504], R151 ;  /* 0x0065049701007387 */ /* 0x000fe80000100800 */
[----:B------:R3:W-:Y:S01]  /*7daa0*/  STL [R1+0x6500], R150 ;  /* 0x0065009601007387 */ /* 0x0007e20000100800 */
[----:B-1----:R-:W-:Y:S03]  /*7dab0*/  HMMA.1688.F32.TF32 R68, R64, R212, R72 ;  /* 0x000000d44044723c */ /* 0x002fe60000081048 */
[----:B------:R-:W3:Y:S04]  /*7dac0*/  LDL.LU R72, [R1+0x2190] ;  /* 0x0021900001487983 */ /* 0x000ee80000300800 */
[----:B------:R-:W3:Y:S04]  /*7dad0*/  LDL.LU R73, [R1+0x2194] ;  /* 0x0021940001497983 */ /* 0x000ee80000300800 */
[----:B------:R-:W3:Y:S04]  /*7dae0*/  LDL.LU R74, [R1+0x2198] ;  /* 0x00219800014a7983 */ /* 0x000ee80000300800 */
[----:B------:R-:W3:Y:S09]  /*7daf0*/  LDL.LU R75, [R1+0x219c] ;  /* 0x00219c00014b7983 */ /* 0x000ef20000300800 */
[----:B------:R-:W-:-:S02]  /*7db00*/  IMAD.MOV.U32 R162, RZ, RZ, R68 ;  /* 0x000000ffffa27224 */ /* 0x000fc400078e0044 */
[----:B------:R-:W-:Y:S02]  /*7db10*/  IMAD.MOV.U32 R163, RZ, RZ, R69 ;  /* 0x000000ffffa37224 */ /* 0x000fe400078e0045 */
[----:B------:R-:W-:Y:S02]  /*7db20*/  IMAD.MOV.U32 R166, RZ, RZ, R70 ;  /* 0x000000ffffa67224 */ /* 0x000fe400078e0046 */
[----:B------:R-:W-:Y:S02]  /*7db30*/  IMAD.MOV.U32 R167, RZ, RZ, R71 ;  /* 0x000000ffffa77224 */ /* 0x000fe400078e0047 */
[----:B--2---:R-:W-:Y:S03]  /*7db40*/  HMMA.1688.F32.TF32 R68, R64, R208, R240 ;  /* 0x000000d04044723c */ /* 0x004fe600000810f0 */
[----:B------:R-:W-:Y:S04]  /*7db50*/  STL [R1+0x6514], R167 ;  /* 0x006514a701007387 */ /* 0x000fe80000100800 */
[----:B------:R-:W-:Y:S04]  /*7db60*/  STL [R1+0x6510], R166 ;  /* 0x006510a601007387 */ /* 0x000fe80000100800 */
[----:B------:R-:W-:Y:S04]  /*7db70*/  STL [R1+0x650c], R163 ;  /* 0x00650ca301007387 */ /* 0x000fe80000100800 */
[----:B------:R1:W-:Y:S04]  /*7db80*/  STL [R1+0x6508], R162 ;  /* 0x006508a201007387 */ /* 0x0003e80000100800 */
[----:B------:R-:W2:Y:S04]  /*7db90*/  LDL.LU R240, [R1+0x2180] ;  /* 0x0021800001f07983 */ /* 0x000ea80000300800 */
[----:B------:R-:W2:Y:S04]  /*7dba0*/  LDL.LU R241, [R1+0x2184] ;  /* 0x0021840001f17983 */ /* 0x000ea80000300800 */
[----:B------:R-:W2:Y:S04]  /*7dbb0*/  LDL.LU R242, [R1+0x2188] ;  /* 0x0021880001f27983 */ /* 0x000ea80000300800 */
[----:B------:R-:W2:Y:S01]  /*7dbc0*/  LDL.LU R243, [R1+0x218c] ;  /* 0x00218c0001f37983 */ /* 0x000ea20000300800 */
[----:B------:R-:W-:-:S02]  /*7dbd0*/  IMAD.MOV.U32 R159, RZ, RZ, R68 ;  /* 0x000000ffff9f7224 */ /* 0x000fc400078e0044 */
[----:B------:R-:W-:Y:S02]  /*7dbe0*/  IMAD.MOV.U32 R158, RZ, RZ, R69 ;  /* 0x000000ffff9e7224 */ /* 0x000fe400078e0045 */
[----:B------:R-:W-:Y:S02]  /*7dbf0*/  IMAD.MOV.U32 R154, RZ, RZ, R70 ;  /* 0x000000ffff9a7224 */ /* 0x000fe400078e0046 */
[----:B------:R-:W-:-:S05]  /*7dc00*/  IMAD.MOV.U32 R155, RZ, RZ, R71 ;  /* 0x000000ffff9b7224 */ /* 0x000fca00078e0047 */
[----:B------:R-:W-:Y:S04]  /*7dc10*/  STL [R1+0x6524], R155 ;  /* 0x0065249b01007387 */ /* 0x000fe80000100800 */
[----:B------:R-:W-:Y:S04]  /*7dc20*/  STL [R1+0x6520], R154 ;  /* 0x0065209a01007387 */ /* 0x000fe80000100800 */
[----:B------:R1:W-:Y:S04]  /*7dc30*/  STL [R1+0x651c], R158 ;  /* 0x00651c9e01007387 */ /* 0x0003e80000100800 */
[----:B------:R1:W-:Y:S01]  /*7dc40*/  STL [R1+0x6518], R159 ;  /* 0x0065189f01007387 */ /* 0x0003e20000100800 */
[----:B----4-:R-:W-:Y:S03]  /*7dc50*/  HMMA.1688.F32.TF32 R68, R64, R204, R244 ;  /* 0x000000cc4044723c */ /* 0x010fe600000810f4 */
[----:B------:R-:W4:Y:S04]  /*7dc60*/  LDL.LU R244, [R1+0x2170] ;  /* 0x0021700001f47983 */ /* 0x000f280000300800 */
[----:B------:R-:W4:Y:S04]  /*7dc70*/  LDL.LU R245, [R1+0x2174] ;  /* 0x0021740001f57983 */ /* 0x000f280000300800 */
[----:B------:R-:W4:Y:S04]  /*7dc80*/  LDL.LU R246, [R1+0x2178] ;  /* 0x0021780001f67983 */ /* 0x000f280000300800 */
[----:B------:R-:W4:Y:S09]  /*7dc90*/  LDL.LU R247, [R1+0x217c] ;  /* 0x00217c0001f77983 */ /* 0x000f320000300800 */
[----:B---3--:R-:W-:-:S02]  /*7dca0*/  IMAD.MOV.U32 R150, RZ, RZ, R71 ;  /* 0x000000ffff967224 */ /* 0x008fc400078e0047 */
[----:B------:R-:W-:Y:S02]  /*7dcb0*/  IMAD.MOV.U32 R151, RZ, RZ, R70 ;  /* 0x000000ffff977224 */ /* 0x000fe400078e0046 */
[----:B-1----:R-:W-:Y:S02]  /*7dcc0*/  IMAD.MOV.U32 R162, RZ, RZ, R69 ;  /* 0x000000ffffa27224 */ /* 0x002fe400078e0045 */
[----:B------:R-:W-:Y:S01]  /*7dcd0*/  IMAD.MOV.U32 R163, RZ, RZ, R68 ;  /* 0x000000ffffa37224 */ /* 0x000fe200078e0044 */
[----:B------:R-:W-:Y:S04]  /*7dce0*/  STL [R1+0x6534], R150 ;  /* 0x0065349601007387 */ /* 0x000fe80000100800 */
[----:B------:R-:W-:Y:S04]  /*7dcf0*/  STL [R1+0x6530], R151 ;  /* 0x0065309701007387 */ /* 0x000fe80000100800 */
[----:B------:R1:W-:Y:S04]  /*7dd00*/  STL [R1+0x652c], R162 ;  /* 0x00652ca201007387 */ /* 0x0003e80000100800 */
[----:B------:R3:W-:Y:S01]  /*7dd10*/  STL [R1+0x6528], R163 ;  /* 0x006528a301007387 */ /* 0x0007e20000100800 */
[----:B------:R-:W-:Y:S03]  /*7dd20*/  HMMA.1688.F32.TF32 R68, R64, R200, R72 ;  /* 0x000000c84044723c */ /* 0x000fe60000081048 */
        /* <DEDUP_REMOVED lines=16> */
[----:B------:R2:W-:Y:S04]  /*7de30*/  STL [R1+0x653c], R159 ;  /* 0x00653c9f01007387 */ /* 0x0005e80000100800 */
[----:B------:R2:W-:Y:S04]  /*7de40*/  STL [R1+0x6538], R158 ;  /* 0x0065389e01007387 */ /* 0x0005e80000100800 */
[----:B------:R-:W2:Y:S04]  /*7de50*/  LDL.LU R240, [R1+0x2150] ;  /* 0x0021500001f07983 */ /* 0x000ea80000300800 */
[----:B------:R-:W2:Y:S04]  /*7de60*/  LDL.LU R241, [R1+0x2154] ;  /* 0x0021540001f17983 */ /* 0x000ea80000300800 */
[----:B------:R-:W2:Y:S04]  /*7de70*/  LDL.LU R242, [R1+0x2158] ;  /* 0x0021580001f27983 */ /* 0x000ea80000300800 */
[----:B------:R-:W2:Y:S04]  /*7de80*/  LDL.LU R243, [R1+0x215c] ;  /* 0x00215c0001f37983 */ /* 0x000ea80000300800 */
[----:B------:R-:W-:Y:S04]  /*7de90*/  STL [R1+0x6554], R175 ;  /* 0x006554af01007387 */ /* 0x000fe80000100800 */
[----:B------:R-:W-:Y:S04]  /*7dea0*/  STL [R1+0x6550], R174 ;  /* 0x006550ae01007387 */ /* 0x000fe80000100800 */
[----:B------:R2:W-:Y:S04]  /*7deb0*/  STL [R1+0x654c], R171 ;  /* 0x00654cab01007387 */ /* 0x0005e80000100800 */
[----:B------:R2:W-:Y:S04]  /*7dec0*/  STL [R1+0x6548], R170 ;  /* 0x006548aa01007387 */ /* 0x0005e80000100800 */
[----:B------:R-:W2:Y:S04]  /*7ded0*/  LDL.LU R236, [R1+0x2140] ;  /* 0x0021400001ec7983 */ /* 0x000ea80000300800 */
[----:B------:R-:W2:Y:S04]  /*7dee0*/  LDL.LU R237, [R1+0x2144] ;  /* 0x0021440001ed7983 */ /* 0x000ea80000300800 */
[----:B------:R-:W2:Y:S04]  /*7def0*/  LDL.LU R238, [R1+0x2148] ;  /* 0x0021480001ee7983 */ /* 0x000ea80000300800 */
[----:B------:R-:W2:Y:S01]  /*7df00*/  LDL.LU R239, [R1+0x214c] ;  /* 0x00214c0001ef7983 */ /* 0x000ea20000300800 */
[----:B----4-:R-:W-:-:S15]  /*7df10*/  HMMA.1688.F32.TF32 R68, R64, R192, R244 ;  /* 0x000000c04044723c */ /* 0x010fde00000810f4 */
[----:B------:R-:W-:-:S09]  /*7df20*/  NOP ;  /* 0x0000000000007918 */ /* 0x000fd20000000000 */
[----:B-1----:R-:W-:Y:S02]  /*7df30*/  IMAD.MOV.U32 R162, RZ, RZ, R68 ;  /* 0x000000ffffa27224 */ /* 0x002fe400078e0044 */
[----:B---3--:R-:W-:Y:S02]  /*7df40*/  IMAD.MOV.U32 R163, RZ, RZ, R69 ;  /* 0x000000ffffa37224 */ /* 0x008fe400078e0045 */
[----:B------:R-:W-:Y:S02]  /*7df50*/  IMAD.MOV.U32 R155, RZ, RZ, R70 ;  /* 0x000000ffff9b7224 */ /* 0x000fe400078e0046 */
[----:B------:R-:W-:-:S05]  /*7df60*/  IMAD.MOV.U32 R154, RZ, RZ, R71 ;  /* 0x000000ffff9a7224 */ /* 0x000fca00078e0047 */
[----:B------:R-:W-:Y:S04]  /*7df70*/  STL [R1+0x6564], R154 ;  /* 0x0065649a01007387 */ /* 0x000fe80000100800 */
[----:B------:R-:W-:Y:S01]  /*7df80*/  STL [R1+0x6560], R155 ;  /* 0x0065609b01007387 */ /* 0x000fe20000100800 */
[----:B------:R-:W-:Y:S03]  /*7df90*/  HMMA.1688.F32.TF32 R68, R64, R188, R72 ;  /* 0x000000bc4044723c */ /* 0x000fe60000081048 */
[----:B------:R1:W-:Y:S04]  /*7dfa0*/  STL [R1+0x655c], R163 ;  /* 0x00655ca301007387 */ /* 0x0003e80000100800 */
[----:B------:R3:W-:-:S15]  /*7dfb0*/  STL [R1+0x6558], R162 ;  /* 0x006558a201007387 */ /* 0x0007de0000100800 */
[----:B------:R-:W-:-:S02]  /*7dfc0*/  NOP ;  /* 0x0000000000007918 */ /* 0x000fc40000000000 */
[----:B--2---:R-:W-:Y:S02]  /*7dfd0*/  IMAD.MOV.U32 R159, RZ, RZ, R68 ;  /* 0x000000ffff9f7224 */ /* 0x004fe400078e0044 */
[----:B------:R-:W-:Y:S01]  /*7dfe0*/  IMAD.MOV.U32 R158, RZ, RZ, R69 ;  /* 0x000000ffff9e7224 */ /* 0x000fe200078e0045 */
[----:B------:R-:W2:Y:S01]  /*7dff0*/  LDL.LU R68, [R1+0x2130] ;  /* 0x0021300001447983 */ /* 0x000ea20000300800 */
[----:B------:R-:W-:-:S03]  /*7e000*/  IMAD.MOV.U32 R150, RZ, RZ, R70 ;  /* 0x000000ffff967224 */ /* 0x000fc600078e0046 */
[----:B------:R-:W2:Y:S01]  /*7e010*/  LDL.LU R69, [R1+0x2134] ;  /* 0x0021340001457983 */ /* 0x000ea20000300800 */
[----:B------:R-:W-:-:S03]  /*7e020*/  IMAD.MOV.U32 R151, RZ, RZ, R71 ;  /* 0x000000ffff977224 */ /* 0x000fc600078e0047 */
        /* <DEDUP_REMOVED lines=10> */
[----:B------:R-:W-:Y:S04]  /*7e0d0*/  STL [R1+0x6574], R151 ;  /* 0x0065749701007387 */ /* 0x000fe80000100800 */
[----:B------:R-:W-:Y:S04]  /*7e0e0*/  STL [R1+0x6570], R150 ;  /* 0x0065709601007387 */ /* 0x000fe80000100800 */
[----:B------:R4:W-:Y:S04]  /*7e0f0*/  STL [R1+0x656c], R158 ;  /* 0x00656c9e01007387 */ /* 0x0009e80000100800 */
[----:B------:R4:W-:Y:S01]  /*7e100*/  STL [R1+0x6568], R159 ;  /* 0x0065689f01007387 */ /* 0x0009e20000100800 */
[C---:B------:R-:W-:Y:S06]  /*7e110*/  HMMA.1688.F32.TF32 R240, R64.reuse, R184, R240 ;  /* 0x000000b840f0723c */ /* 0x040fec00000810f0 */
[----:B------:R-:W-:-:S15]  /*7e120*/  HMMA.1688.F32.TF32 R236, R64, R180, R236 ;  /* 0x000000b440ec723c */ /* 0x000fde00000810ec */
[----:B------:R-:W-:-:S03]  /*7e130*/  NOP ;  /* 0x0000000000007918 */ /* 0x000fc60000000000 */
[----:B------:R-:W-:Y:S02]  /*7e140*/  IMAD.MOV.U32 R171, RZ, RZ, R240 ;  /* 0x000000ffffab7224 */ /* 0x000fe400078e00f0 */
[----:B------:R-:W-:Y:S01]  /*7e150*/  IMAD.MOV.U32 R170, RZ, RZ, R241 ;  /* 0x000000ffffaa7224 */ /* 0x000fe200078e00f1 */
[----:B------:R-:W4:Y:S01]  /*7e160*/  LDL.LU R240, [R1+0x2100] ;  /* 0x0021000001f07983 */ /* 0x000f220000300800 */
[----:B------:R-:W-:-:S03]  /*7e170*/  IMAD.MOV.U32 R166, RZ, RZ, R242 ;  /* 0x000000ffffa67224 */ /* 0x000fc600078e00f2 */
[----:B------:R-:W4:Y:S01]  /*7e180*/  LDL.LU R241, [R1+0x2104] ;  /* 0x0021040001f17983 */ /* 0x000f220000300800 */
[----:B------:R-:W-:-:S03]  /*7e190*/  IMAD.MOV.U32 R167, RZ, RZ, R243 ;  /* 0x000000ffffa77224 */ /* 0x000fc600078e00f3 */
[----:B------:R-:W4:Y:S04]  /*7e1a0*/  LDL.LU R242, [R1+0x2108] ;  /* 0x0021080001f27983 */ /* 0x000f280000300800 */
[----:B------:R-:W4:Y:S01]  /*7e1b0*/  LDL.LU R243, [R1+0x210c] ;  /* 0x00210c0001f37983 */ /* 0x000f220000300800 */
[----:B------:R-:W-:Y:S02]  /*7e1c0*/  IMAD.MOV.U32 R182, RZ, RZ, R238 ;  /* 0x000000ffffb67224 */ /* 0x000fe400078e00ee */
[----:B------:R-:W-:Y:S02]  /*7e1d0*/  IMAD.MOV.U32 R183, RZ, RZ, R239 ;  /* 0x000000ffffb77224 */ /* 0x000fe400078e00ef */
[----:B------:R-:W-:Y:S02]  /*7e1e0*/  IMAD.MOV.U32 R178, RZ, RZ, R236 ;  /* 0x000000ffffb27224 */ /* 0x000fe400078e00ec */
[----:B------:R-:W-:Y:S01]  /*7e1f0*/  IMAD.MOV.U32 R179, RZ, RZ, R237 ;  /* 0x000000ffffb37224 */ /* 0x000fe200078e00ed */
[----:B------:R-:W-:Y:S04]  /*7e200*/  STL [R1+0x657c], R170 ;  /* 0x00657caa01007387 */ /* 0x000fe80000100800 */
[----:B------:R-:W-:Y:S04]  /*7e210*/  STL [R1+0x6578], R171 ;  /* 0x006578ab01007387 */ /* 0x000fe80000100800 */
[----:B------:R-:W-:Y:S04]  /*7e220*/  STL.64 [R1+0x6dc0], R182 ;  /* 0x006dc0b601007387 */ /* 0x000fe80000100a00 */
[----:B------:R-:W-:Y:S04]  /*7e230*/  STL.64 [R1+0x6db8], R180 ;  /* 0x006db8b401007387 */ /* 0x000fe80000100a00 */
[----:B------:R-:W-:Y:S04]  /*7e240*/  STL.64 [R1+0x6db0], R178 ;  /* 0x006db0b201007387 */ /* 0x000fe80000100a00 */
[----:B------:R-:W-:Y:S01]  /*7e250*/  STL.64 [R1+0x6da8], R176 ;  /* 0x006da8b001007387 */ /* 0x000fe20000100a00 */
[----:B--2---:R-:W-:-:S15]  /*7e260*/  HMMA.1688.F32.TF32 R68, R64, R176, R68 ;  /* 0x000000b04044723c */ /* 0x004fde0000081044 */
[----:B------:R-:W-:-:S09]  /*7e270*/  NOP ;  /* 0x0000000000007918 */ /* 0x000fd20000000000 */
[----:B-1----:R-:W-:Y:S02]  /*7e280*/  IMAD.MOV.U32 R163, RZ, RZ, R68 ;  /* 0x000000ffffa37224 */ /* 0x002fe400078e0044 */
[----:B---3--:R-:W-:Y:S02]  /*7e290*/  IMAD.MOV.U32 R162, RZ, RZ, R69 ;  /* 0x000000ffffa27224 */ /* 0x008fe400078e0045 */
[----:B------:R-:W-:Y:S02]  /*7e2a0*/  IMAD.MOV.U32 R175, RZ, RZ, R70 ;  /* 0x000000ffffaf7224 */ /* 0x000fe400078e0046 */
[----:B------:R-:W-:Y:S02]  /*7e2b0*/  IMAD.MOV.U32 R174, RZ, RZ, R71 ;  /* 0x000000ffffae7224 */ /* 0x000fe400078e0047 */
[----:B----4-:R-:W-:-:S15]  /*7e2c0*/  HMMA.1688.F32.TF32 R68, R64, R172, R244 ;  /* 0x000000ac4044723c */ /* 0x010fde00000810f4 */
[----:B------:R-:W-:-:S09]  /*7e2d0*/  NOP ;  /* 0x0000000000007918 */ /* 0x000fd20000000000 */
[----:B------:R-:W-:Y:S02]  /*7e2e0*/  IMAD.MOV.U32 R158, RZ, RZ, R68 ;  /* 0x000000ffff9e7224 */ /* 0x000fe400078e0044 */
[----:B------:R-:W-:Y:S02]  /*7e2f0*/  IMAD.MOV.U32 R159, RZ, RZ, R69 ;  /* 0x000000ffff9f7224 */ /* 0x000fe400078e0045 */
[----:B------:R-:W-:Y:S02]  /*7e300*/  IMAD.MOV.U32 R154, RZ, RZ, R70 ;  /* 0x000000ffff9a7224 */ /* 0x000fe400078e0046 */
[----:B------:R-:W-:Y:S02]  /*7e310*/  IMAD.MOV.U32 R155, RZ, RZ, R71 ;  /* 0x000000ffff9b7224 */ /* 0x000fe400078e0047 */
[----:B------:R-:W-:Y:S01]  /*7e320*/  HMMA.1688.F32.TF32 R68, R64, R168, R72 ;  /* 0x000000a84044723c */ /* 0x000fe20000081048 */
[----:B------:R-:W-:Y:S04]  /*7e330*/  STL.64 [R1+0x6da0], R174 ;  /* 0x006da0ae01007387 */ /* 0x000fe80000100a00 */
[----:B------:R-:W-:-:S15]  /*7e340*/  STL.64 [R1+0x6d98], R172 ;  /* 0x006d98ac01007387 */ /* 0x000fde0000100a00 */
[----:B------:R-:W-:-:S04]  /*7e350*/  NOP ;  /* 0x0000000000007918 */ /* 0x000fc80000000000 */
[----:B------:R-:W-:Y:S02]  /*7e360*/  IMAD.MOV.U32 R190, RZ, RZ, R70 ;  /* 0x000000ffffbe7224 */ /* 0x000fe400078e0046 */
[----:B------:R-:W-:Y:S02]  /*7e370*/  IMAD.MOV.U32 R191, RZ, RZ, R71 ;  /* 0x000000ffffbf7224 */ /* 0x000fe400078e0047 */
[----:B------:R-:W-:Y:S02]  /*7e380*/  IMAD.MOV.U32 R186, RZ, RZ, R68 ;  /* 0x000000ffffba7224 */ /* 0x000fe400078e0044 */
[----:B------:R-:W-:Y:S01]  /*7e390*/  IMAD.MOV.U32 R187, RZ, RZ, R69 ;  /* 0x000000ffffbb7224 */ /* 0x000fe200078e0045 */
[----:B------:R-:W-:Y:S04]  /*7e3a0*/  STL.64 [R1+0x6de0], R190 ;  /* 0x006de0be01007387 */ /* 0x000fe80000100a00 */
[----:B------:R1:W-:Y:S04]  /*7e3b0*/  STL.64 [R1+0x6dd8], R188 ;  /* 0x006dd8bc01007387 */ /* 0x0003e80000100a00 */
[----:B------:R-:W-:Y:S04]  /*7e3c0*/  STL.64 [R1+0x6dd0], R186 ;  /* 0x006dd0ba01007387 */ /* 0x000fe80000100a00 */
[----:B------:R-:W-:Y:S04]  /*7e3d0*/  STL.64 [R1+0x6dc8], R184 ;  /* 0x006dc8b801007387 */ /* 0x000fe80000100a00 */
[----:B------:R-:W2:Y:S04]  /*7e3e0*/  LDL.LU R93, [R1+0x6e68] ;  /* 0x006e6800015d7983 */ /* 0x000ea80000300800 */
[----:B------:R-:W2:Y:S04]  /*7e3f0*/  LDL.LU R92, [R1+0x6e64] ;  /* 0x006e6400015c7983 */ /* 0x000ea80000300800 */
[----:B------:R-:W3:Y:S04]  /*7e400*/  LDL.LU R97, [R1+0x6e60] ;  /* 0x006e600001617983 */ /* 0x000ee80000300800 */
[----:B------:R-:W3:Y:S04]  /*7e410*/  LDL.LU R96, [R1+0x6e5c] ;  /* 0x006e5c0001607983 */ /* 0x000ee80000300800 */
[----:B------:R-:W4:Y:S04]  /*7e420*/  LDL.LU R90, [R1+0x20f8] ;  /* 0x0020f800015a7983 */ /* 0x000f280000300800 */
[----:B------:R-:W4:Y:S04]  /*7e430*/  LDL.LU R91, [R1+0x20fc] ;  /* 0x0020fc00015b7983 */ /* 0x000f280000300800 */
        /* <DEDUP_REMOVED lines=10> */
[----:B------:R-:W-:Y:S01]  /*7e4e0*/  HMMA.1688.F32.TF32 R68, R64, R164, R240 ;  /* 0x000000a44044723c */ /* 0x000fe200000810f0 */
[----:B------:R-:W-:-:S02]  /*7e4f0*/  IMAD.MOV.U32 R114, RZ, RZ, R85 ;  /* 0x000000ffff727224 */ /* 0x000fc400078e0055 */
[----:B------:R-:W-:Y:S02]  /*7e500*/  IMAD.MOV.U32 R115, RZ, RZ, R84 ;  /* 0x000000ffff737224 */ /* 0x000fe400078e0054 */
[----:B-1----:R-:W-:Y:S02]  /*7e510*/  IMAD.MOV.U32 R188, RZ, RZ, R9 ;  /* 0x000000ffffbc7224 */ /* 0x002fe400078e0009 */
[----:B------:R-:W-:Y:S02]  /*7e520*/  IMAD.MOV.U32 R189, RZ, RZ, R8 ;  /* 0x000000ffffbd7224 */ /* 0x000fe400078e0008 */
[----:B------:R-:W-:Y:S01]  /*7e530*/  IMAD.MOV.U32 R190, RZ, RZ, R5 ;  /* 0x000000ffffbe7224 */ /* 0x000fe200078e0005 */
[----:B------:R-:W-:Y:S01]  /*7e540*/  LDSM.16.M88.4 R8, [R12+UR8+0x9000] ;  /* 0x009000080c08783b */ /* 0x000fe20008000200 */
[----:B------:R-:W-:-:S03]  /*7e550*/  IMAD.MOV.U32 R191, RZ, RZ, R4 ;  /* 0x000000ffffbf7224 */ /* 0x000fc600078e0004 */
[----:B------:R-:W1:Y:S01]  /*7e560*/  LDSM.16.M88.4 R4, [R12+UR8+0x9400] ;  /* 0x009400080c04783b */ /* 0x000e620008000200 */
[----:B------:R-:W-:-:S03]  /*7e570*/  IMAD.MOV.U32 R251, RZ, RZ, R127 ;  /* 0x000000fffffb7224 */ /* 0x000fc600078e007f */
[----:B------:R-:W-:Y:S04]  /*7e580*/  LDS R240, [R124+UR7+0x22000] ;  /* 0x022000077cf07984 */ /* 0x000fe80008000800 */
[----:B------:R-:W-:Y:S04]  /*7e590*/  LDS R242, [R124+UR7+0x22800] ;  /* 0x022800077cf27984 */ /* 0x000fe80008000800 */
[----:B------:R-:W-:Y:S04]  /*7e5a0*/  LDS R241, [R125+UR7+0x22000] ;  /* 0x022000077df17984 */ /* 0x000fe80008000800 */
[----:B------:R-:W-:Y:S01]  /*7e5b0*/  LDS R243, [R125+UR7+0x22800] ;  /* 0x022800077df37984 */ /* 0x000fe20008000800 */
[----:B------:R-:W-:-:S02]  /*7e5c0*/  IMAD.MOV.U32 R194, RZ, RZ, R68 ;  /* 0x000000ffffc27224 */ /* 0x000fc400078e0044 */
[----:B------:R-:W-:Y:S02]  /*7e5d0*/  IMAD.MOV.U32 R195, RZ, RZ, R69 ;  /* 0x000000ffffc37224 */ /* 0x000fe400078e0045 */
[----:B------:R-:W-:Y:S02]  /*7e5e0*/  IMAD.MOV.U32 R198, RZ, RZ, R70 ;  /* 0x000000ffffc67224 */ /* 0x000fe400078e0046 */
[----:B------:R-:W-:Y:S01]  /*7e5f0*/  IMAD.MOV.U32 R199, RZ, RZ, R71 ;  /* 0x000000ffffc77224 */ /* 0x000fe200078e0047 */
[----:B------:R-:W-:Y:S01]  /*7e600*/  HMMA.1688.F32.TF32 R84, R64, R136, R112 ;  /* 0x000000884054723c */ /* 0x000fe20000081070 */
[----:B------:R-:W1:Y:S04]  /*7e610*/  LDSM.16.M88.4 R124, [R12+UR8+0x9800] ;  /* 0x009800080c7c783b */ /* 0x000e680008000200 */
[----:B------:R-:W-:Y:S04]  /*7e620*/  STL.64 [R1+0x6e00], R198 ;  /* 0x006e00c601007387 */ /* 0x000fe80000100a00 */
[----:B------:R-:W-:Y:S04]  /*7e630*/  STL.64 [R1+0x6df8], R196 ;  /* 0x006df8c401007387 */ /* 0x000fe80000100a00 */
[----:B------:R-:W-:Y:S04]  /*7e640*/  STL.64 [R1+0x6df0], R194 ;  /* 0x006df0c201007387 */ /* 0x000fe80000100a00 */
[----:B------:R-:W-:Y:S04]  /*7e650*/  STL.64 [R1+0x6de8], R192 ;  /* 0x006de8c001007387 */ /* 0x000fe80000100a00 */
[----:B------:R-:W-:Y:S04]  /*7e660*/  STL.64 [R1+0x6d80], R166 ;  /* 0x006d80a601007387 */ /* 0x000fe80000100a00 */
[----:B------:R1:W-:Y:S04]  /*7e670*/  STL.64 [R1+0x6d78], R164 ;  /* 0x006d78a401007387 */ /* 0x0003e80000100a00 */
[----:B------:R-:W-:Y:S04]  /*7e680*/  STL.64 [R1+0x6d90], R162 ;  /* 0x006d90a201007387 */ /* 0x000fe80000100a00 */
[----:B------:R-:W-:Y:S01]  /*7e690*/  STL.64 [R1+0x6d88], R160 ;  /* 0x006d88a001007387 */ /* 0x000fe20000100a00 */
[----:B------:R-:W-:-:S02]  /*7e6a0*/  IMAD.MOV.U32 R246, RZ, RZ, R77 ;  /* 0x000000fffff67224 */ /* 0x000fc400078e004d */
[----:B------:R-:W-:Y:S02]  /*7e6b0*/  IMAD.MOV.U32 R247, RZ, RZ, R76 ;  /* 0x000000fffff77224 */ /* 0x000fe400078e004c */
[----:B------:R-:W-:Y:S01]  /*7e6c0*/  IMAD.MOV.U32 R180, RZ, RZ, R53 ;  /* 0x000000ffffb47224 */ /* 0x000fe200078e0035 */
[----:B------:R-:W3:Y:S01]  /*7e6d0*/  LDSM.16.M88.4 R76, [R12+UR8+0xc800] ;  /* 0x00c800080c4c783b */ /* 0x000ee20008000200 */
[----:B------:R-:W-:-:S03]  /*7e6e0*/  IMAD.MOV.U32 R181, RZ, RZ, R52 ;  /* 0x000000ffffb57224 */ /* 0x000fc600078e0034 */
[----:B------:R-:W-:Y:S01]  /*7e6f0*/  LDSM.16.M88.4 R52, [R12+UR8+0xd400] ;  /* 0x00d400080c34783b */ /* 0x000fe20008000200 */
[----:B------:R-:W-:Y:S02]  /*7e700*/  IMAD.MOV.U32 R182, RZ, RZ, R49 ;  /* 0x000000ffffb67224 */ /* 0x000fe400078e0031 */
[----:B------:R-:W-:Y:S02]  /*7e710*/  IMAD.MOV.U32 R183, RZ, RZ, R48 ;  /* 0x000000ffffb77224 */ /* 0x000fe400078e0030 */
[----:B------:R-:W-:Y:S01]  /*7e720*/  IMAD.MOV.U32 R176, RZ, RZ, R29 ;  /* 0x000000ffffb07224 */ /* 0x000fe200078e001d */
[----:B------:R-:W-:Y:S01]  /*7e730*/  LDSM.16.M88.4 R48, [R12+UR8+0xd800] ;  /* 0x00d800080c30783b */ /* 0x000fe20008000200 */
[----:B------:R-:W-:-:S03]  /*7e740*/  IMAD.MOV.U32 R177, RZ, RZ, R28 ;  /* 0x000000ffffb17224 */ /* 0x000fc600078e001c */
[----:B------:R-:W-:Y:S01]  /*7e750*/  LDSM.16.M88.4 R28, [R12+UR8+0xec00] ;  /* 0x00ec00080c1c783b */ /* 0x000fe20008000200 */
        /* <DEDUP_REMOVED lines=11> */
[----:B------:R-:W-:Y:S01]  /*7e810*/  IMAD.MOV.U32 R175, RZ, RZ, R16 ;  /* 0x000000ffffaf7224 */ /* 0x000fe200078e0010 */
[----:B------:R-:W-:Y:S04]  /*7e820*/  LDSM.16.M88.4 R20, [R12+UR8+0xf400] ;  /* 0x00f400080c14783b */ /* 0x000fe80008000200 */
[----:B------:R-:W-:Y:S04]  /*7e830*/  LDSM.16.M88.4 R112, [R12+UR8+0xa400] ;  /* 0x00a400080c70783b */ /* 0x000fe80008000200 */
[----:B------:R-:W-:Y:S04]  /*7e840*/  LDSM.16.M88.4 R80, [R12+UR8+0xc400] ;  /* 0x00c400080c50783b */ /* 0x000fe80008000200 */
[----:B------:R-:W-:Y:S04]  /*7e850*/  LDSM.16.M88.4 R36, [R12+UR8+0xe400] ;  /* 0x00e400080c24783b */ /* 0x000fe80008000200 */
[----:B------:R-:W-:Y:S04]  /*7e860*/  LDSM.16.M88.4 R32, [R12+UR8+0xe800] ;  /* 0x00e800080c20783b */ /* 0x000fe80008000200 */
[----:B------:R-:W-:Y:S04]  /*7e870*/  LDSM.16.M88.4 R24, [R12+UR8+0xf000] ;  /* 0x00f000080c18783b */ /* 0x000fe80008000200 */
[----:B------:R-:W-:Y:S01]  /*7e880*/  LDSM.16.M88.4 R16, [R12+UR8+0xf800] ;  /* 0x00f800080c10783b */ /* 0x000fe20008000200 */
[C---:B-1----:R-:W-:Y:S06]  /*7e890*/  HMMA.1688.F32.TF32 R172, R64.reuse, R4, R172 ;  /* 0x0000000440ac723c */ /* 0x042fec00000810ac */
[C---:B------:R-:W-:Y:S06]  /*7e8a0*/  HMMA.1688.F32.TF32 R164, R64.reuse, R124, R176 ;  /* 0x0000007c40a4723c */ /* 0x040fec00000810b0 */
[----:B----4-:R-:W-:Y:S01]  /*7e8b0*/  HMMA.1688.F32.TF32 R68, R64, R160, R88 ;  /* 0x000000a04044723c */ /* 0x010fe20000081058 */
[----:B------:R-:W-:-:S15]  /*7e8c0*/  LDSM.16.M88.4 R88, [R12+UR8+0xbc00] ;  /* 0x00bc00080c58783b */ /* 0x000fde0008000200 */
[----:B------:R-:W-:-:S08]  /*7e8d0*/  NOP ;  /* 0x0000000000007918 */ /* 0x000fd00000000000 */
[----:B------:R-:W-:Y:S02]  /*7e8e0*/  IMAD.MOV.U32 R170, RZ, RZ, R68 ;  /* 0x000000ffffaa7224 */ /* 0x000fe400078e0044 */
[----:B------:R-:W-:Y:S02]  /*7e8f0*/  IMAD.MOV.U32 R171, RZ, RZ, R69 ;  /* 0x000000ffffab7224 */ /* 0x000fe400078e0045 */
[----:B------:R-:W-:Y:S02]  /*7e900*/  IMAD.MOV.U32 R151, RZ, RZ, R70 ;  /* 0x000000ffff977224 */ /* 0x000fe400078e0046 */
[----:B------:R-:W-:Y:S02]  /*7e910*/  IMAD.MOV.U32 R150, RZ, RZ, R71 ;  /* 0x000000ffff967224 */ /* 0x000fe400078e0047 */
[C---:B--2---:R-:W-:Y:S06]  /*7e920*/  HMMA.1688.F32.TF32 R68, R64.reuse, R156, R92 ;  /* 0x0000009c4044723c */ /* 0x044fec000008105c */
[----:B---3--:R-:W-:Y:S01]  /*7e930*/  HMMA.1688.F32.TF32 R72, R64, R144, R104 ;  /* 0x000000904048723c */ /* 0x008fe20000081068 */
[----:B------:R-:W-:Y:S04]  /*7e940*/  LDSM.16.M88.4 R104, [R12+UR8+0xac00] ;  /* 0x00ac00080c68783b */ /* 0x000fe80008000200 */
[----:B------:R-:W-:-:S13]  /*7e950*/  LDSM.16.M88.4 R92, [R12+UR8+0xb800] ;  /* 0x00b800080c5c783b */ /* 0x000fda0008000200 */
[----:B------:R-:W-:Y:S02]  /*7e960*/  IMAD.MOV.U32 R202, RZ, RZ, R68 ;  /* 0x000000ffffca7224 */ /* 0x000fe400078e0044 */
[----:B------:R-:W-:Y:S02]  /*7e970*/  IMAD.MOV.U32 R210, RZ, RZ, R69 ;  /* 0x000000ffffd27224 */ /* 0x000fe400078e0045 */
[----:B------:R-:W-:Y:S02]  /*7e980*/  IMAD.MOV.U32 R214, RZ, RZ, R70 ;  /* 0x000000ffffd67224 */ /* 0x000fe400078e0046 */
[----:B------:R-:W-:Y:S02]  /*7e990*/  IMAD.MOV.U32 R218, RZ, RZ, R71 ;  /* 0x000000ffffda7224 */ /* 0x000fe400078e0047 */
[----:B------:R-:W-:Y:S01]  /*7e9a0*/  HMMA.1688.F32.TF32 R68, R64, R152, R96 ;  /* 0x000000984044723c */ /* 0x000fe20000081060 */
[----:B------:R-:W-:Y:S04]  /*7e9b0*/  STL.64 [R1+0x1360], R72 ;  /* 0x0013604801007387 */ /* 0x000fe80000100a00 */
[----:B------:R-:W-:-:S15]  /*7e9c0*/  LDSM.16.M88.4 R96, [R12+UR8+0xb400] ;  /* 0x00b400080c60783b */ /* 0x000fde0008000200 */
[----:B------:R-:W-:-:S04]  /*7e9d0*/  NOP ;  /* 0x0000000000007918 */ /* 0x000fc80000000000 */
[----:B------:R-:W-:Y:S02]  /*7e9e0*/  IMAD.MOV.U32 R219, RZ, RZ, R68 ;  /* 0x000000ffffdb7224 */ /* 0x000fe400078e0044 */
[----:B------:R-:W-:Y:S02]  /*7e9f0*/  IMAD.MOV.U32 R222, RZ, RZ, R69 ;  /* 0x000000ffffde7224 */ /* 0x000fe400078e0045 */
[----:B------:R-:W-:Y:S02]  /*7ea00*/  IMAD.MOV.U32 R223, RZ, RZ, R70 ;  /* 0x000000ffffdf7224 */ /* 0x000fe400078e0046 */
[----:B------:R-:W-:Y:S02]  /*7ea10*/  IMAD.MOV.U32 R215, RZ, RZ, R71 ;  /* 0x000000ffffd77224 */ /* 0x000fe400078e0047 */
[----:B------:R-:W-:Y:S01]  /*7ea20*/  HMMA.1688.F32.TF32 R68, R64, R148, R100 ;  /* 0x000000944044723c */ /* 0x000fe20000081064 */
[----:B------:R1:W-:Y:S04]  /*7ea30*/  STL.64 [R1+0x1368], R74 ;  /* 0x0013684a01007387 */ /* 0x0003e80000100a00 */
[----:B------:R-:W-:-:S15]  /*7ea40*/  LDSM.16.M88.4 R100, [R12+UR8+0xb000] ;  /* 0x00b000080c64783b */ /* 0x000fde0008000200 */
[----:B------:R-:W-:-:S04]  /*7ea50*/  NOP ;  /* 0x0000000000007918 */ /* 0x000fc80000000000 */
[----:B------:R-:W-:Y:S02]  /*7ea60*/  IMAD.MOV.U32 R211, RZ, RZ, R68 ;  /* 0x000000ffffd37224 */ /* 0x000fe400078e0044 */
[----:B------:R-:W-:Y:S02]  /*7ea70*/  IMAD.MOV.U32 R206, RZ, RZ, R69 ;  /* 0x000000ffffce7224 */ /* 0x000fe400078e0045 */
[----:B------:R-:W-:Y:S02]  /*7ea80*/  IMAD.MOV.U32 R207, RZ, RZ, R70 ;  /* 0x000000ffffcf7224 */ /* 0x000fe400078e0046 */
[----:B------:R-:W-:Y:S02]  /*7ea90*/  IMAD.MOV.U32 R203, RZ, RZ, R71 ;  /* 0x000000ffffcb7224 */ /* 0x000fe400078e0047 */
[C---:B------:R-:W-:Y:S06]  /*7eaa0*/  HMMA.1688.F32.TF32 R68, R64.reuse, R140, R108 ;  /* 0x0000008c4044723c */ /* 0x040fec000008106c */
[----:B-1----:R-:W-:Y:S01]  /*7eab0*/  HMMA.1688.F32.TF32 R72, R64, R132, R116 ;  /* 0x000000844048723c */ /* 0x002fe20000081074 */
[----:B------:R-:W-:Y:S04]  /*7eac0*/  LDSM.16.M88.4 R116, [R12+UR8+0xa000] ;  /* 0x00a000080c74783b */ /* 0x000fe80008000200 */
[----:B------:R-:W-:-:S12]  /*7ead0*/  LDSM.16.M88.4 R108, [R12+UR8+0xa800] ;  /* 0x00a800080c6c783b */ /* 0x000fd80008000200 */
[----:B------:R-:W-:Y:S04]  /*7eae0*/  STL.64 [R1+0x1350], R68 ;  /* 0x0013504401007387 */ /* 0x000fe80000100a00 */
[----:B------:R1:W-:Y:S02]  /*7eaf0*/  STL.64 [R1+0x1358], R70 ;  /* 0x0013584601007387 */ /* 0x0003e40000100a00 */
[----:B-1----:R-:W-:Y:S02]  /*7eb00*/  HMMA.1688.F32.TF32 R68, R64, R128, R120 ;  /* 0x000000804044723c */ /* 0x002fe40000081078 */
[----:B------:R-:W-:Y:S04]  /*7eb10*/  STL.64 [R1+0x1340], R84 ;  /* 0x0013405401007387 */ /* 0x000fe80000100a00 */
[----:B------:R-:W-:Y:S04]  /*7eb20*/  STL.64 [R1+0x1348], R86 ;  /* 0x0013485601007387 */ /* 0x000fe80000100a00 */
[----:B------:R1:W-:Y:S04]  /*7eb30*/  STL.64 [R1+0x1330], R72 ;  /* 0x0013304801007387 */ /* 0x0003e80000100a00 */
[----:B------:R2:W-:Y:S04]  /*7eb40*/  STL.64 [R1+0x1338], R74 ;  /* 0x0013384a01007387 */ /* 0x0005e80000100a00 */
[----:B------:R-:W-:Y:S04]  /*7eb50*/  LDSM.16.M88.4 R120, [R12+UR8+0x9c00] ;  /* 0x009c00080c78783b */ /* 0x000fe80008000200 */
[----:B------:R-:W-:Y:S04]  /*7eb60*/  LDSM.16.M88.4 R84, [R12+UR8+0xc000] ;  /* 0x00c000080c54783b */ /* 0x000fe80008000200 */
[----:B------:R3:W-:Y:S04]  /*7eb70*/  STL.64 [R1+0x1320], R68 ;  /* 0x0013204401007387 */ /* 0x0007e80000100a00 */
[----:B------:R4:W-:Y:S01]  /*7eb80*/  STL.64 [R1+0x1328], R70 ;  /* 0x0013284601007387 */ /* 0x0009e20000100a00 */
[----:B-1----:R-:W-:-:S02]  /*7eb90*/  IMAD.MOV.U32 R72, RZ, RZ, R45 ;  /* 0x000000ffff487224 */ /* 0x002fc400078e002d */
[----:B------:R-:W-:Y:S02]  /*7eba0*/  IMAD.MOV.U32 R73, RZ, RZ, R44 ;  /* 0x000000ffff497224 */ /* 0x000fe400078e002c */
[----:B--2---:R-:W-:Y:S01]  /*7ebb0*/  IMAD.MOV.U32 R74, RZ, RZ, R41 ;  /* 0x000000ffff4a7224 */ /* 0x004fe200078e0029 */
[----:B------:R-:W-:Y:S01]  /*7ebc0*/  LDSM.16.M88.4 R44, [R12+UR8+0xdc00] ;  /* 0x00dc00080c2c783b */ /* 0x000fe20008000200 */
[----:B---3--:R-:W-:Y:S02]  /*7ebd0*/  IMAD.MOV.U32 R68, RZ, RZ, R61 ;  /* 0x000000ffff447224 */ /* 0x008fe400078e003d */
[----:B------:R-:W-:Y:S02]  /*7ebe0*/  IMAD.MOV.U32 R69, RZ, RZ, R60 ;  /* 0x000000ffff457224 */ /* 0x000fe400078e003c */
[----:B----4-:R-:W-:Y:S01]  /*7ebf0*/  IMAD.MOV.U32 R70, RZ, RZ, R57 ;  /* 0x000000ffff467224 */ /* 0x010fe200078e0039 */
[----:B------:R-:W1:Y:S01]  /*7ec00*/  LDSM.16.M88.4 R60, [R12+UR8+0xcc00] ;  /* 0x00cc00080c3c783b */ /* 0x000e620008000200 */
[----:B------:R-:W-:-:S03]  /*7ec10*/  IMAD.MOV.U32 R71, RZ, RZ, R56 ;  /* 0x000000ffff477224 */ /* 0x000fc600078e0038 */
[----:B------:R-:W2:Y:S01]  /*7ec20*/  LDSM.16.M88.4 R56, [R12+UR8+0xd000] ;  /* 0x00d000080c38783b */ /* 0x000ea20008000200 */
[----:B------:R-:W-:-:S03]  /*7ec30*/  IMAD.MOV.U32 R75, RZ, RZ, R40 ;  /* 0x000000ffff4b7224 */ /* 0x000fc600078e0028 */
[----:B------:R-:W3:Y:S04]  /*7ec40*/  LDSM.16.M88.4 R40, [R12+UR8+0xe000] ;  /* 0x00e000080c28783b */ /* 0x000ee80008000200 */
[----:B------:R-:W4:Y:S04]  /*7ec50*/  LDSM.16.M88.4 R12, [R12+UR8+0xfc00] ;  /* 0x00fc00080c0c783b */ /* 0x000f280008000200 */
[----:B------:R-:W-:Y:S04]  /*7ec60*/  STL [R1+0x638c], R10 ;  /* 0x00638c0a01007387 */ /* 0x000fe80000100800 */
[----:B------:R-:W-:Y:S04]  /*7ec70*/  STL [R1+0x6388], R11 ;  /* 0x0063880b01007387 */ /* 0x000fe80000100800 */
[----:B------:R-:W-:Y:S04]  /*7ec80*/  STL [R1+0x639c], R6 ;  /* 0x00639c0601007387 */ /* 0x000fe80000100800 */
[----:B------:R-:W-:Y:S01]  /*7ec90*/  STL [R1+0x6390], R7 ;  /* 0x0063900701007387 */ /* 0x000fe20000100800 */
[C---:B------:R-:W-:Y:S03]  /*7eca0*/  HMMA.1688.F32.TF32 R160, R64.reuse, R8, R188 ;  /* 0x0000000840a0723c */ /* 0x040fe600000810bc */
[----:B------:R-:W-:Y:S04]  /*7ecb0*/  STL [R1+0x63a4], R126 ;  /* 0x0063a47e01007387 */ /* 0x000fe80000100800 */
[----:B------:R-:W-:Y:S04]  /*7ecc0*/  STL [R1+0x63a0], R127 ;  /* 0x0063a07f01007387 */ /* 0x000fe80000100800 */
[----:B------:R-:W-:Y:S04]  /*7ecd0*/  STL [R1+0x63ac], R78 ;  /* 0x0063ac4e01007387 */ /* 0x000fe80000100800 */
[----:B------:R-:W-:Y:S04]  /*7ece0*/  STL [R1+0x63a8], R79 ;  /* 0x0063a84f01007387 */ /* 0x000fe80000100800 */
[----:B-1----:R-:W-:Y:S04]  /*7ecf0*/  STL [R1+0x63b4], R62 ;  /* 0x0063b43e01007387 */ /* 0x002fe80000100800 */
[----:B------:R-:W-:Y:S04]  /*7ed00*/  STL [R1+0x63b0], R63 ;  /* 0x0063b03f01007387 */ /* 0x000fe80000100800 */
[----:B--2---:R-:W-:Y:S04]  /*7ed10*/  STL [R1+0x63bc], R58 ;  /* 0x0063bc3a01007387 */ /* 0x004fe80000100800 */
[----:B------:R-:W-:Y:S04]  /*7ed20*/  STL [R1+0x63b8], R59 ;  /* 0x0063b83b01007387 */ /* 0x000fe80000100800 */
[----:B------:R-:W-:Y:S04]  /*7ed30*/  STL [R1+0x63c4], R54 ;  /* 0x0063c43601007387 */ /* 0x000fe80000100800 */
[----:B------:R-:W-:Y:S04]  /*7ed40*/  STL [R1+0x63c0], R55 ;  /* 0x0063c03701007387 */ /* 0x000fe80000100800 */
[----:B------:R-:W-:Y:S04]  /*7ed50*/  STL [R1+0x63cc], R50 ;  /* 0x0063cc3201007387 */ /* 0x000fe80000100800 */
[----:B------:R-:W-:Y:S04]  /*7ed60*/  STL [R1+0x63c8], R51 ;  /* 0x0063c83301007387 */ /* 0x000fe80000100800 */
[----:B------:R-:W-:Y:S04]  /*7ed70*/  STL [R1+0x63d4], R46 ;  /* 0x0063d42e01007387 */ /* 0x000fe80000100800 */
[----:B------:R-:W-:Y:S04]  /*7ed80*/  STL [R1+0x63d0], R47 ;  /* 0x0063d02f01007387 */ /* 0x000fe80000100800 */
[----:B---3--:R-:W-:Y:S04]  /*7ed90*/  STL [R1+0x627c], R42 ;  /* 0x00627c2a01007387 */ /* 0x008fe80000100800 */
[----:B------:R-:W-:Y:S04]  /*7eda0*/  STL [R1+0x6278], R43 ;  /* 0x0062782b01007387 */ /* 0x000fe80000100800 */
[----:B------:R-:W-:Y:S04]  /*7edb0*/  STL [R1+0x6264], R30 ;  /* 0x0062641e01007387 */ /* 0x000fe80000100800 */
[----:B------:R-:W-:Y:S04]  /*7edc0*/  STL [R1+0x6260], R31 ;  /* 0x0062601f01007387 */ /* 0x000fe80000100800 */
[----:B------:R-:W-:Y:S04]  /*7edd0*/  STL [R1+0x6234], R22 ;  /* 0x0062341601007387 */ /* 0x000fe80000100800 */
[----:B------:R-:W-:Y:S04]  /*7ede0*/  STL [R1+0x6230], R23 ;  /* 0x0062301701007387 */ /* 0x000fe80000100800 */
[----:B----4-:R-:W-:Y:S04]  /*7edf0*/  STL [R1+0x6220], R14 ;  /* 0x0062200e01007387 */ /* 0x010fe80000100800 */
[----:B------:R-:W-:Y:S04]  /*7ee00*/  STL [R1+0x6210], R15 ;  /* 0x0062100f01007387 */ /* 0x000fe80000100800 */
[----:B------:R-:W-:Y:S04]  /*7ee10*/  STL.64 [R1+0x1e60], R160 ;  /* 0x001e60a001007387 */ /* 0x000fe80000100a00 */
[----:B------:R1:W-:Y:S02]  /*7ee20*/  STL.64 [R1+0x1e68], R162 ;  /* 0x001e68a201007387 */ /* 0x0003e40000100a00 */
[C---:B-1----:R-:W-:Y:S02]  /*7ee30*/  HMMA.1688.F32.TF32 R160, R64.reuse, R120, R236 ;  /* 0x0000007840a0723c */ /* 0x042fe400000810ec */
[----:B------:R-:W-:Y:S04]  /*7ee40*/  STL.64 [R1+0x1e50], R172 ;  /* 0x001e50ac01007387 */ /* 0x000fe80000100a00 */
[----:B------:R-:W-:Y:S04]  /*7ee50*/  STL.64 [R1+0x1e58], R174 ;  /* 0x001e58ae01007387 */ /* 0x000fe80000100a00 */
[----:B------:R-:W-:Y:S04]  /*7ee60*/  STL.64 [R1+0x1e40], R164 ;  /* 0x001e40a401007387 */ /* 0x000fe80000100a00 */
[----:B------:R-:W-:Y:S04]  /*7ee70*/  STL.64 [R1+0x1e48], R166 ;  /* 0x001e48a601007387 */ /* 0x000fe80000100a00 */
[----:B------:R-:W2:Y:S01]  /*7ee80*/  LDL.LU R236, [R1+0x3be0] ;  /* 0x003be00001ec7983 */ /* 0x000ea20000300800 */
[C---:B------:R-:W-:Y:S04]  /*7ee90*/  HMMA.1688.F32.TF32 R72, R64.reuse, R116, R72 ;  /* 0x000000744048723c */ /* 0x040fe80000081048 */
[----:B------:R-:W-:Y:S04]  /*7eea0*/  STL.64 [R1+0x1e30], R160 ;  /* 0x001e30a001007387 */ /* 0x000fe80000100a00 */
[----:B------:R1:W-:Y:S02]  /*7eeb0*/  STL.64 [R1+0x1e38], R162 ;  /* 0x001e38a201007387 */ /* 0x0003e40000100a00 */
[----:B-1----:R-:W-:-:S13]  /*7eec0*/  HMMA.1688.F32.TF32 R160, R64, R112, R180 ;  /* 0x0000007040a0723c */ /* 0x002fda00000810b4 */
        /* <DEDUP_REMOVED lines=8> */
[----:B------:R-:W4:Y:S01]  /*7ef50*/  LDL.LU R75, [R1+0x3bdc] ;  /* 0x003bdc00014b7983 */ /* 0x000f220000300800 */
[----:B------:R-:W-:-:S02]  /*7ef60*/  IMAD.MOV.U32 R46, RZ, RZ, R160 ;  /* 0x000000ffff2e7224 */ /* 0x000fc400078e00a0 */
[----:B------:R-:W-:Y:S02]  /*7ef70*/  IMAD.MOV.U32 R47, RZ, RZ, R161 ;  /* 0x000000ffff2f7224 */ /* 0x000fe400078e00a1 */
[----:B------:R-:W-:Y:S02]  /*7ef80*/  IMAD.MOV.U32 R50, RZ, RZ, R162 ;  /* 0x000000ffff327224 */ /* 0x000fe400078e00a2 */
[----:B------:R-:W-:Y:S02]  /*7ef90*/  IMAD.MOV.U32 R51, RZ, RZ, R163 ;  /* 0x000000ffff337224 */ /* 0x000fe400078e00a3 */
[C---:B------:R-:W-:Y:S03]  /*7efa0*/  HMMA.1688.F32.TF32 R160, R64.reuse, R108, R68 ;  /* 0x0000006c40a0723c */ /* 0x040fe60000081044 */
[----:B------:R-:W-:Y:S04]  /*7efb0*/  STL [R1+0x63e4], R51 ;  /* 0x0063e43301007387 */ /* 0x000fe80000100800 */
[----:B------:R-:W-:Y:S04]  /*7efc0*/  STL [R1+0x63e0], R50 ;  /* 0x0063e03201007387 */ /* 0x000fe80000100800 */
[----:B------:R-:W-:Y:S04]  /*7efd0*/  STL [R1+0x63dc], R47 ;  /* 0x0063dc2f01007387 */ /* 0x000fe80000100800 */
[----:B------:R-:W-:Y:S04]  /*7efe0*/  STL [R1+0x63d8], R46 ;  /* 0x0063d82e01007387 */ /* 0x000fe80000100800 */
[----:B------:R-:W3:Y:S04]  /*7eff0*/  LDL.LU R68, [R1+0x3bc0] ;  /* 0x003bc00001447983 */ /* 0x000ee80000300800 */
[----:B------:R-:W-:Y:S04]  /*7f000*/  STL.64 [R1+0x1e00], R160 ;  /* 0x001e00a001007387 */ /* 0x000fe80000100a00 */
[----:B------:R1:W-:Y:S04]  /*7f010*/  STL.64 [R1+0x1e08], R162 ;  /* 0x001e08a201007387 */ /* 0x0003e80000100a00 */
[----:B------:R-:W3:Y:S04]  /*7f020*/  LDL.LU R69, [R1+0x3bc4] ;  /* 0x003bc40001457983 */ /* 0x000ee80000300800 */
[----:B------:R-:W3:Y:S04]  /*7f030*/  LDL.LU R70, [R1+0x3bc8] ;  /* 0x003bc80001467983 */ /* 0x000ee80000300800 */
[----:B------:R-:W3:Y:S01]  /*7f040*/  LDL.LU R71, [R1+0x3bcc] ;  /* 0x003bcc0001477983 */ /* 0x000ee20000300800 */
[----:B-1----:R-:W-:Y:S03]  /*7f050*/  HMMA.1688.F32.TF32 R160, R64, R104, R244 ;  /* 0x0000006840a0723c */ /* 0x002fe600000810f4 */
[----:B------:R-:W3:Y:S04]  /*7f060*/  LDL.LU R244, [R1+0x3bb0] ;  /* 0x003bb00001f47983 */ /* 0x000ee80000300800 */
[----:B------:R-:W3:Y:S04]  /*7f070*/  LDL.LU R245, [R1+0x3bb4] ;  /* 0x003bb40001f57983 */ /* 0x000ee80000300800 */
[----:B------:R-:W3:Y:S04]  /*7f080*/  LDL.LU R246, [R1+0x3bb8] ;  /* 0x003bb80001f67983 */ /* 0x000ee80000300800 */
[----:B------:R-:W3:Y:S04]  /*7f090*/  LDL.LU R247, [R1+0x3bbc] ;  /* 0x003bbc0001f77983 */ /* 0x000ee80000300800 */
[----:B------:R-:W-:Y:S04]  /*7f0a0*/  STL.64 [R1+0x6d70], R106 ;  /* 0x006d706a01007387 */ /* 0x000fe80000100a00 */
[----:B------:R2:W-:Y:S01]  /*7f0b0*/  STL.64 [R1+0x6d68], R104 ;  /* 0x006d686801007387 */ /* 0x0005e20000100a00 */
[----:B------:R-:W-:-:S02]  /*7f0c0*/  IMAD.MOV.U32 R46, RZ, RZ, R163 ;  /* 0x000000ffff2e7224 */ /* 0x000fc400078e00a3 */
[----:B------:R-:W-:Y:S02]  /*7f0d0*/  IMAD.MOV.U32 R47, RZ, RZ, R162 ;  /* 0x000000ffff2f7224 */ /* 0x000fe400078e00a2 */
[----:B------:R-:W-:Y:S02]  /*7f0e0*/  IMAD.MOV.U32 R51, RZ, RZ, R160 ;  /* 0x000000ffff337224 */ /* 0x000fe400078e00a0 */
[----:B------:R-:W-:Y:S01]  /*7f0f0*/  IMAD.MOV.U32 R50, RZ, RZ, R161 ;  /* 0x000000ffff327224 */ /* 0x000fe200078e00a1 */
[----:B------:R1:W-:Y:S04]  /*7f100*/  STL [R1+0x63f4], R46 ;  /* 0x0063f42e01007387 */ /* 0x0003e80000100800 */
[----:B------:R1:W-:Y:S04]  /*7f110*/  STL [R1+0x63f0], R47 ;  /* 0x0063f02f01007387 */ /* 0x0003e80000100800 */
[----:B------:R1:W-:Y:S04]  /*7f120*/  STL [R1+0x63ec], R51 ;  /* 0x0063ec3301007387 */ /* 0x0003e80000100800 */
[----:B------:R1:W-:Y:S04]  /*7f130*/  STL [R1+0x63e8], R50 ;  /* 0x0063e83201007387 */ /* 0x0003e80000100800 */
[----:B------:R-:W-:Y:S04]  /*7f140*/  STL.64 [R1+0x6d60], R102 ;  /* 0x006d606601007387 */ /* 0x000fe80000100a00 */
[----:B------:R-:W-:Y:S01]  /*7f150*/  STL.64 [R1+0x6d58], R100 ;  /* 0x006d586401007387 */ /* 0x000fe20000100a00 */
[C---:B--2---:R-:W-:Y:S06]  /*7f160*/  HMMA.1688.F32.TF32 R104, R64.reuse, R100, R236 ;  /* 0x000000644068723c */ /* 0x044fec00000810ec */
[----:B----4-:R-:W-:-:S15]  /*7f170*/  HMMA.1688.F32.TF32 R72, R64, R96, R72 ;  /* 0x000000604048723c */ /* 0x010fde0000081048 */
[----:B------:R-:W-:-:S02]  /*7f180*/  NOP ;  /* 0x0000000000007918 */ /* 0x000fc40000000000 */
[----:B------:R-:W-:Y:S04]  /*7f190*/  STL.64 [R1+0x1de0], R104 ;  /* 0x001de06801007387 */ /* 0x000fe80000100a00 */
[----:B------:R-:W-:Y:S03]  /*7f1a0*/  STL.64 [R1+0x1de8], R106 ;  /* 0x001de86a01007387 */ /* 0x000fe60000100a00 */
[----:B------:R-:W-:Y:S02]  /*7f1b0*/  IMAD.MOV.U32 R54, RZ, RZ, R72 ;  /* 0x000000ffff367224 */ /* 0x000fe400078e0048 */
[----:B------:R-:W-:Y:S01]  /*7f1c0*/  IMAD.MOV.U32 R55, RZ, RZ, R73 ;  /* 0x000000ffff377224 */ /* 0x000fe200078e0049 */
[----:B------:R-:W2:Y:S01]  /*7f1d0*/  LDL.LU R72, [R1+0x3ba0] ;  /* 0x003ba00001487983 */ /* 0x000ea20000300800 */
[----:B------:R-:W-:-:S03]  /*7f1e0*/  IMAD.MOV.U32 R58, RZ, RZ, R74 ;  /* 0x000000ffff3a7224 */ /* 0x000fc600078e004a */
[----:B------:R-:W2:Y:S01]  /*7f1f0*/  LDL.LU R73, [R1+0x3ba4] ;  /* 0x003ba40001497983 */ /* 0x000ea20000300800 */
[----:B---3--:R-:W-:Y:S01]  /*7f200*/  HMMA.1688.F32.TF32 R68, R64, R92, R68 ;  /* 0x0000005c4044723c */ /* 0x008fe20000081044 */
[----:B------:R-:W-:Y:S02]  /*7f210*/  IMAD.MOV.U32 R59, RZ, RZ, R75 ;  /* 0x000000ffff3b7224 */ /* 0x000fe400078e004b */
[----:B------:R-:W2:Y:S04]  /*7f220*/  LDL.LU R74, [R1+0x3ba8] ;  /* 0x003ba800014a7983 */ /* 0x000ea80000300800 */
[----:B------:R-:W2:Y:S04]  /*7f230*/  LDL.LU R75, [R1+0x3bac] ;  /* 0x003bac00014b7983 */ /* 0x000ea80000300800 */
[----:B------:R-:W-:Y:S04]  /*7f240*/  STL.64 [R1+0x6d50], R98 ;  /* 0x006d506201007387 */ /* 0x000fe80000100a00 */
[----:B------:R-:W-:Y:S04]  /*7f250*/  STL.64 [R1+0x6d48], R96 ;  /* 0x006d486001007387 */ /* 0x000fe80000100a00 */
[----:B------:R-:W-:Y:S04]  /*7f260*/  STL [R1+0x6404], R59 ;  /* 0x0064043b01007387 */ /* 0x000fe80000100800 */
[----:B------:R-:W-:Y:S04]  /*7f270*/  STL [R1+0x6400], R58 ;  /* 0x0064003a01007387 */ /* 0x000fe80000100800 */
[----:B------:R-:W-:Y:S01]  /*7f280*/  STL [R1+0x63fc], R55 ;  /* 0x0063fc3701007387 */ /* 0x000fe20000100800 */
[----:B-1----:R-:W-:-:S02]  /*7f290*/  IMAD.MOV.U32 R46, RZ, RZ, R68 ;  /* 0x000000ffff2e7224 */ /* 0x002fc400078e0044 */
[----:B------:R-:W-:Y:S02]  /*7f2a0*/  IMAD.MOV.U32 R47, RZ, RZ, R69 ;  /* 0x000000ffff2f7224 */ /* 0x000fe400078e0045 */
[----:B------:R-:W-:Y:S02]  /*7f2b0*/  IMAD.MOV.U32 R51, RZ, RZ, R70 ;  /* 0x000000ffff337224 */ /* 0x000fe400078e0046 */
[----:B------:R-:W-:Y:S02]  /*7f2c0*/  IMAD.MOV.U32 R50, RZ, RZ, R71 ;  /* 0x000000ffff327224 */ /* 0x000fe400078e0047 */
[----:B------:R-:W-:Y:S01]  /*7f2d0*/  HMMA.1688.F32.TF32 R68, R64, R88, R244 ;  /* 0x000000584044723c */ /* 0x000fe200000810f4 */
[----:B------:R1:W-:Y:S04]  /*7f2e0*/  STL [R1+0x63f8], R54 ;  /* 0x0063f83601007387 */ /* 0x0003e80000100800 */
[----:B------:R-:W-:Y:S04]  /*7f2f0*/  STL.64 [R1+0x6d40], R94 ;  /* 0x006d405e01007387 */ /* 0x000fe80000100a00 */
[----:B------:R-:W-:Y:S04]  /*7f300*/  STL.64 [R1+0x6d38], R92 ;  /* 0x006d385c01007387 */ /* 0x000fe80000100a00 */
[----:B------:R3:W-:Y:S04]  /*7f310*/  STL [R1+0x6414], R50 ;  /* 0x0064143201007387 */ /* 0x0007e80000100800 */
[----:B------:R4:W-:Y:S04]  /*7f320*/  STL [R1+0x6410], R51 ;  /* 0x0064103301007387 */ /* 0x0009e80000100800 */
[----:B------:R4:W-:Y:S04]  /*7f330*/  STL [R1+0x640c], R46 ;  /* 0x00640c2e01007387 */ /* 0x0009e80000100800 */
[----:B------:R4:W-:Y:S04]  /*7f340*/  STL [R1+0x6408], R47 ;  /* 0x0064082f01007387 */ /* 0x0009e80000100800 */
[----:B------:R-:W4:Y:S04]  /*7f350*/  LDL.LU R176, [R1+0x3b90] ;  /* 0x003b900001b07983 */ /* 0x000f280000300800 */
[----:B------:R-:W4:Y:S04]  /*7f360*/  LDL.LU R177, [R1+0x3b94] ;  /* 0x003b940001b17983 */ /* 0x000f280000300800 */
[----:B------:R-:W4:Y:S04]  /*7f370*/  LDL.LU R178, [R1+0x3b98] ;  /* 0x003b980001b27983 */ /* 0x000f280000300800 */
[----:B------:R-:W4:Y:S04]  /*7f380*/  LDL.LU R179, [R1+0x3b9c] ;  /* 0x003b9c0001b37983 */ /* 0x000f280000300800 */
[----:B------:R-:W-:Y:S04]  /*7f390*/  STL.64 [R1+0x6d30], R90 ;  /* 0x006d305a01007387 */ /* 0x000fe80000100a00 */
[----:B------:R4:W-:Y:S01]  /*7f3a0*/  STL.64 [R1+0x6d28], R88 ;  /* 0x006d285801007387 */ /* 0x0009e20000100a00 */
[----:B-1----:R-:W-:-:S02]  /*7f3b0*/  IMAD.MOV.U32 R54, RZ, RZ, R71 ;  /* 0x000000ffff367224 */ /* 0x002fc400078e0047 */
[----:B------:R-:W-:Y:S02]  /*7f3c0*/  IMAD.MOV.U32 R55, RZ, RZ, R70 ;  /* 0x000000ffff377224 */ /* 0x000fe400078e0046 */
[----:B------:R-:W-:Y:S02]  /*7f3d0*/  IMAD.MOV.U32 R59, RZ, RZ, R68 ;  /* 0x000000ffff3b7224 */ /* 0x000fe400078e0044 */
[----:B------:R-:W-:Y:S01]  /*7f3e0*/  IMAD.MOV.U32 R58, RZ, RZ, R69 ;  /* 0x000000ffff3a7224 */ /* 0x000fe200078e0045 */
[----:B------:R-:W-:Y:S04]  /*7f3f0*/  STL [R1+0x6424], R54 ;  /* 0x0064243601007387 */ /* 0x000fe80000100800 */
[----:B------:R-:W-:Y:S04]  /*7f400*/  STL [R1+0x6420], R55 ;  /* 0x0064203701007387 */ /* 0x000fe80000100800 */
[----:B------:R-:W-:Y:S04]  /*7f410*/  STL [R1+0x641c], R59 ;  /* 0x00641c3b01007387 */ /* 0x000fe80000100800 */
[----:B------:R-:W-:Y:S04]  /*7f420*/  STL [R1+0x6418], R58 ;  /* 0x0064183a01007387 */ /* 0x000fe80000100800 */
[----:B------:R-:W4:Y:S04]  /*7f430*/  LDL.LU R180, [R1+0x3b80] ;  /* 0x003b800001b47983 */ /* 0x000f280000300800 */
[----:B------:R-:W4:Y:S04]  /*7f440*/  LDL.LU R181, [R1+0x3b84] ;  /* 0x003b840001b57983 */ /* 0x000f280000300800 */
[----:B------:R-:W4:Y:S04]  /*7f450*/  LDL.LU R182, [R1+0x3b88] ;  /* 0x003b880001b67983 */ /* 0x000f280000300800 */
[----:B------:R-:W4:Y:S01]  /*7f460*/  LDL.LU R183, [R1+0x3b8c] ;  /* 0x003b8c0001b77983 */ /* 0x000f220000300800 */
[----:B------:R-:W-:-:S02]  /*7f470*/  IMAD.MOV.U32 R172, RZ, RZ, R0 ;  /* 0x000000ffffac7224 */ /* 0x000fc400078e0000 */
[----:B------:R-:W-:Y:S01]  /*7f480*/  IMAD.MOV.U32 R173, RZ, RZ, R252 ;  /* 0x000000ffffad7224 */ /* 0x000fe200078e00fc */
[----:B--2---:R-:W-:Y:S01]  /*7f490*/  HMMA.1688.F32.TF32 R68, R64, R84, R72 ;  /* 0x000000544044723c */ /* 0x004fe20000081048 */
        /* <DEDUP_REMOVED lines=8> */
[----:B---3--:R-:W-:-:S02]  /*7f520*/  IMAD.MOV.U32 R50, RZ, RZ, R68 ;  /* 0x000000ffff327224 */ /* 0x008fc400078e0044 */
[----:B----4-:R-:W-:Y:S01]  /*7f530*/  IMAD.MOV.U32 R51, RZ, RZ, R69 ;  /* 0x000000ffff337224 */ /* 0x010fe200078e0045 */
[----:B------:R-:W3:Y:S01]  /*7f540*/  LDL.LU R68, [R1+0x3b60] ;  /* 0x003b600001447983 */ /* 0x000ee20000300800 */
[----:B------:R-:W-:-:S03]  /*7f550*/  IMAD.MOV.U32 R46, RZ, RZ, R70 ;  /* 0x000000ffff2e7224 */ /* 0x000fc600078e0046 */
[----:B------:R-:W3:Y:S01]  /*7f560*/  LDL.LU R69, [R1+0x3b64] ;  /* 0x003b640001457983 */ /* 0x000ee20000300800 */
[----:B------:R-:W-:-:S03]  /*7f570*/  IMAD.MOV.U32 R47, RZ, RZ, R71 ;  /* 0x000000ffff2f7224 */ /* 0x000fc600078e0047 */
[----:B------:R-:W3:Y:S04]  /*7f580*/  LDL.LU R70, [R1+0x3b68] ;  /* 0x003b680001467983 */ /* 0x000ee80000300800 */
[----:B------:R-:W3:Y:S04]  /*7f590*/  LDL.LU R71, [R1+0x3b6c] ;  /* 0x003b6c0001477983 */ /* 0x000ee80000300800 */
[----:B------:R-:W4:Y:S04]  /*7f5a0*/  LDL.LU R244, [R1+0x3b50] ;  /* 0x003b500001f47983 */ /* 0x000f280000300800 */
[----:B------:R-:W4:Y:S04]  /*7f5b0*/  LDL.LU R245, [R1+0x3b54] ;  /* 0x003b540001f57983 */ /* 0x000f280000300800 */
[----:B------:R-:W4:Y:S04]  /*7f5c0*/  LDL.LU R246, [R1+0x3b58] ;  /* 0x003b580001f67983 */ /* 0x000f280000300800 */
[----:B------:R-:W4:Y:S01]  /*7f5d0*/  LDL.LU R247, [R1+0x3b5c] ;  /* 0x003b5c0001f77983 */ /* 0x000f220000300800 */
[C---:B------:R-:W-:Y:S03]  /*7f5e0*/  HMMA.1688.F32.TF32 R88, R64.reuse, R80, R176 ;  /* 0x000000504058723c */ /* 0x040fe600000810b0 */
[----:B------:R-:W-:Y:S04]  /*7f5f0*/  STL.64 [R1+0x6d20], R86 ;  /* 0x006d205601007387 */ /* 0x000fe80000100a00 */
[----:B------:R1:W-:Y:S04]  /*7f600*/  STL.64 [R1+0x6d18], R84 ;  /* 0x006d185401007387 */ /* 0x0003e80000100a00 */
[----:B------:R-:W-:Y:S01]  /*7f610*/  STL [R1+0x6434], R47 ;  /* 0x0064342f01007387 */ /* 0x000fe20000100800 */
[----:B-1----:R-:W-:-:S12]  /*7f620*/  HMMA.1688.F32.TF32 R84, R64, R76, R180 ;  /* 0x0000004c4054723c */ /* 0x002fd800000810b4 */
[----:B------:R-:W-:Y:S02]  /*7f630*/  IMAD.MOV.U32 R79, RZ, RZ, R91 ;  /* 0x000000ffff4f7224 */ /* 0x000fe400078e005b */
[----:B------:R-:W-:Y:S01]  /*7f640*/  IMAD.MOV.U32 R78, RZ, RZ, R90 ;  /* 0x000000ffff4e7224 */ /* 0x000fe200078e005a */
[----:B------:R-:W-:Y:S01]  /*7f650*/  STL [R1+0x6430], R46 ;  /* 0x0064302e01007387 */ /* 0x000fe20000100800 */
[----:B------:R-:W-:-:S03]  /*7f660*/  IMAD.MOV.U32 R63, RZ, RZ, R89 ;  /* 0x000000ffff3f7224 */ /* 0x000fc600078e0059 */
[----:B------:R-:W-:Y:S01]  /*7f670*/  STL [R1+0x642c], R50 ;  /* 0x00642c3201007387 */ /* 0x000fe20000100800 */
[----:B------:R-:W-:-:S03]  /*7f680*/  IMAD.MOV.U32 R62, RZ, RZ, R88 ;  /* 0x000000ffff3e7224 */ /* 0x000fc600078e0058 */
[----:B------:R-:W-:Y:S04]  /*7f690*/  STL [R1+0x6428], R51 ;  /* 0x0064283301007387 */ /* 0x000fe80000100800 */
[----:B------:R1:W-:Y:S04]  /*7f6a0*/  STL [R1+0x6444], R79 ;  /* 0x0064444f01007387 */ /* 0x0003e80000100800 */
[----:B------:R1:W-:Y:S04]  /*7f6b0*/  STL [R1+0x6440], R78 ;  /* 0x0064404e01007387 */ /* 0x0003e80000100800 */
[----:B------:R1:W-:Y:S04]  /*7f6c0*/  STL [R1+0x643c], R63 ;  /* 0x00643c3f01007387 */ /* 0x0003e80000100800 */
[----:B------:R1:W-:Y:S01]  /*7f6d0*/  STL [R1+0x6438], R62 ;  /* 0x0064383e01007387 */ /* 0x0003e20000100800 */
[----:B------:R-:W-:-:S02]  /*7f6e0*/  IMAD.MOV.U32 R58, RZ, RZ, R87 ;  /* 0x000000ffff3a7224 */ /* 0x000fc400078e0057 */
        /* <DEDUP_REMOVED lines=17> */
[----:B------:R-:W2:Y:S04]  /*7f800*/  LDL R184, [R1+0x10] ;  /* 0x0000100001b87983 */ /* 0x000ea80000100800 */
[----:B------:R-:W2:Y:S04]  /*7f810*/  LDL R185, [R1+0x14] ;  /* 0x0000140001b97983 */ /* 0x000ea80000100800 */
[----:B------:R-:W2:Y:S01]  /*7f820*/  LDL R160, [R1+0x30] ;  /* 0x0000300001a07983 */ /* 0x000ea20000100800 */
[----:B---3--:R-:W-:-:S15]  /*7f830*/  HMMA.1688.F32.TF32 R68, R64, R56, R68 ;  /* 0x000000384044723c */ /* 0x008fde0000081044 */
[----:B------:R-:W-:-:S09]  /*7f840*/  NOP ;  /* 0x0000000000007918 */ /* 0x000fd20000000000 */
[----:B-1----:R-:W-:Y:S02]  /*7f850*/  IMAD.MOV.U32 R79, RZ, RZ, R68 ;  /* 0x000000ffff4f7224 */ /* 0x002fe400078e0044 */
[----:B------:R-:W-:Y:S02]  /*7f860*/  IMAD.MOV.U32 R78, RZ, RZ, R69 ;  /* 0x000000ffff4e7224 */ /* 0x000fe400078e0045 */
        /* <DEDUP_REMOVED lines=8> */
[----:B--2---:R-:W-:Y:S01]  /*7f8f0*/  HMMA.1688.F32.TF32 R68, R64, R48, R72 ;  /* 0x000000304044723c */ /* 0x004fe20000081048 */
[----:B------:R-:W-:Y:S02]  /*7f900*/  IMAD.MOV.U32 R161, RZ, RZ, R252 ;  /* 0x000000ffffa17224 */ /* 0x000fe400078e00fc */
        /* <DEDUP_REMOVED lines=23> */
[----:B------:R-:W4:Y:S01]  /*7fa80*/  LDL.LU R70, [R1+0x3b18] ;  /* 0x003b180001467983 */ /* 0x000f220000300800 */
[----:B------:R-:W-:Y:S03]  /*7fa90*/  HMMA.1688.F32.TF32 R84, R64, R60, R236 ;  /* 0x0000003c4054723c */ /* 0x000fe600000810ec */
        /* <DEDUP_REMOVED lines=8> */
[----:B------:R-:W3:Y:S01]  /*7fb20*/  LDL.LU R247, [R1+0x3b2c] ;  /* 0x003b2c0001f77983 */ /* 0x000ee20000300800 */
[----:B------:R-:W-:-:S02]  /*7fb30*/  IMAD.MOV.U32 R47, RZ, RZ, R84 ;  /* 0x000000ffff2f7224 */ /* 0x000fc400078e0054 */
[----:B------:R-:W-:Y:S01]  /*7fb40*/  IMAD.MOV.U32 R46, RZ, RZ, R85 ;  /* 0x000000ffff2e7224 */ /* 0x000fe200078e0055 */
        /* <DEDUP_REMOVED lines=14> */
[----:B------:R-:W-:-:S02]  /*7fc30*/  IMAD.MOV.U32 R192, RZ, RZ, R0 ;  /* 0x000000ffffc07224 */ /* 0x000fc400078e0000 */
        /* <DEDUP_REMOVED lines=15> */
[C---:B--2---:R-:W-:Y:S06]  /*7fd30*/  HMMA.1688.F32.TF32 R236, R64.reuse, R44, R236 ;  /* 0x0000002c40ec723c */ /* 0x044fec00000810ec */
[----:B---3--:R-:W-:-:S15]  /*7fd40*/  HMMA.1688.F32.TF32 R244, R64, R40, R244 ;  /* 0x0000002840f4723c */ /* 0x008fde00000810f4 */
[----:B------:R-:W-:-:S03]  /*7fd50*/  NOP ;  /* 0x0000000000007918 */ /* 0x000fc60000000000 */
[----:B------:R-:W-:Y:S02]  /*7fd60*/  IMAD.MOV.U32 R55, RZ, RZ, R238 ;  /* 0x000000ffff377224 */ /* 0x000fe400078e00ee */
[----:B------:R-:W-:Y:S02]  /*7fd70*/  IMAD.MOV.U32 R54, RZ, RZ, R239 ;  /* 0x000000ffff367224 */ /* 0x000fe400078e00ef */
[----:B------:R-:W-:Y:S02]  /*7fd80*/  IMAD.MOV.U32 R58, RZ, RZ, R236 ;  /* 0x000000ffff3a7224 */ /* 0x000fe400078e00ec */
[----:B------:R-:W-:Y:S01]  /*7fd90*/  IMAD.MOV.U32 R59, RZ, RZ, R237 ;  /* 0x000000ffff3b7224 */ /* 0x000fe200078e00ed */
[----:B------:R-:W2:Y:S04]  /*7fda0*/  LDL.LU.64 R238, [R1+0x6e40] ;  /* 0x006e400001ee7983 */ /* 0x000ea80000300a00 */
[----:B------:R-:W3:Y:S04]  /*7fdb0*/  LDL.LU.64 R236, [R1+0x6e38] ;  /* 0x006e380001ec7983 */ /* 0x000ee80000300a00 */
[----:B------:R-:W-:Y:S04]  /*7fdc0*/  STL.64 [R1+0x1d20], R244 ;  /* 0x001d20f401007387 */ /* 0x000fe80000100a00 */
[----:B------:R1:W-:Y:S04]  /*7fdd0*/  STL.64 [R1+0x1d28], R246 ;  /* 0x001d28f601007387 */ /* 0x0003e80000100a00 */
[----:B-1----:R-:W3:Y:S04]  /*7fde0*/  LDL.LU.64 R246, [R1+0x6e30] ;  /* 0x006e300001f67983 */ /* 0x002ee80000300a00 */
[----:B------:R-:W2:Y:S01]  /*7fdf0*/  LDL.LU.64 R244, [R1+0x6e28] ;  /* 0x006e280001f47983 */ /* 0x000ea20000300a00 */
[C---:B----4-:R-:W-:Y:S06]  /*7fe00*/  HMMA.1688.F32.TF32 R68, R64.reuse, R36, R68 ;  /* 0x000000244044723c */ /* 0x050fec0000081044 */
[C---:B------:R-:W-:Y:S06]  /*7fe10*/  HMMA.1688.F32.TF32 R72, R64.reuse, R32, R72 ;  /* 0x000000204048723c */ /* 0x040fec0000081048 */
[C---:B------:R-:W-:Y:S06]  /*7fe20*/  HMMA.1688.F32.TF32 R84, R64.reuse, R28, R84 ;  /* 0x0000001c4054723c */ /* 0x040fec0000081054 */
[C---:B------:R-:W-:Y:S05]  /*7fe30*/  HMMA.1688.F32.TF32 R88, R64.reuse, R24, R88 ;  /* 0x000000184058723c */ /* 0x040fea0000081058 */
[----:B------:R-:W-:Y:S04]  /*7fe40*/  STL.64 [R1+0x1d10], R68 ;  /* 0x001d104401007387 */ /* 0x000fe80000100a00 */
[----:B------:R1:W-:Y:S04]  /*7fe50*/  STL.64 [R1+0x1d18], R70 ;  /* 0x001d184601007387 */ /* 0x0003e80000100a00 */
[----:B-1----:R-:W4:Y:S04]  /*7fe60*/  LDL.LU.64 R70, [R1+0x6e20] ;  /* 0x006e200001467983 */ /* 0x002f280000300a00 */
[----:B------:R-:W3:Y:S04]  /*7fe70*/  LDL.LU.64 R68, [R1+0x6e18] ;  /* 0x006e180001447983 */ /* 0x000ee80000300a00 */
[----:B------:R-:W-:Y:S04]  /*7fe80*/  STL.64 [R1+0x1d00], R72 ;  /* 0x001d004801007387 */ /* 0x000fe80000100a00 */
[----:B------:R1:W-:Y:S04]  /*7fe90*/  STL.64 [R1+0x1d08], R74 ;  /* 0x001d084a01007387 */ /* 0x0003e80000100a00 */
[----:B-1----:R-:W4:Y:S04]  /*7fea0*/  LDL.LU.64 R74, [R1+0x6e10] ;  /* 0x006e1000014a7983 */ /* 0x002f280000300a00 */
[----:B------:R-:W3:Y:S04]  /*7feb0*/  LDL.LU.64 R72, [R1+0x6e08] ;  /* 0x006e080001487983 */ /* 0x000ee80000300a00 */
[----:B------:R-:W-:Y:S04]  /*7fec0*/  STL.64 [R1+0x1cf0], R84 ;  /* 0x001cf05401007387 */ /* 0x000fe80000100a00 */
[----:B------:R1:W-:Y:S02]  /*7fed0*/  STL.64 [R1+0x1cf8], R86 ;  /* 0x001cf85601007387 */ /* 0x0003e40000100a00 */
[----:B-1----:R-:W-:-:S15]  /*7fee0*/  HMMA.1688.F32.TF32 R84, R64, R20, R92 ;  /* 0x000000144054723c */ /* 0x002fde000008105c */
[----:B------:R-:W-:-:S08]  /*7fef0*/  NOP ;  /* 0x0000000000007918 */ /* 0x000fd00000000000 */
[----:B------:R-:W-:Y:S04]  /*7ff00*/  STL [R1+0x1cd4], R85 ;  /* 0x001cd45501007387 */ /* 0x000fe80000100800 */
[----:B------:R-:W-:Y:S04]  /*7ff10*/  STL.64 [R1+0x1ce0], R88 ;  /* 0x001ce05801007387 */ /* 0x000fe80000100a00 */
[----:B------:R-:W-:Y:S04]  /*7ff20*/  STL.64 [R1+0x1ce8], R90 ;  /* 0x001ce85a01007387 */ /* 0x000fe80000100a00 */
[----:B------:R1:W-:Y:S01]  /*7ff30*/  STL.64 [R1+0x1cd8], R86 ;  /* 0x001cd85601007387 */ /* 0x0003e20000100a00 */
[----:B------:R-:W-:-:S02]  /*7ff40*/  IMAD.MOV.U32 R43, RZ, RZ, R84 ;  /* 0x000000ffff2b7224 */ /* 0x000fc400078e0054 */
[C---:B-1----:R-:W-:Y:S06]  /*7ff50*/  HMMA.1688.F32.TF32 R84, R64.reuse, R16, R96 ;  /* 0x000000104054723c */ /* 0x042fec0000081060 */
[----:B------:R-:W-:Y:S01]  /*7ff60*/  HMMA.1688.F32.TF32 R64, R64, R12, R100 ;  /* 0x0000000c4040723c */ /* 0x000fe20000081064 */
[----:B------:R-:W-:-:S15]  /*7ff70*/  STL [R1+0x628c], R43 ;  /* 0x00628c2b01007387 */ /* 0x000fde0000100800 */
[----:B------:R-:W-:-:S01]  /*7ff80*/  NOP ;  /* 0x0000000000007918 */ /* 0x000fc20000000000 */
[----:B------:R-:W-:Y:S04]  /*7ff90*/  STL [R1+0x1cc4], R85 ;  /* 0x001cc45501007387 */ /* 0x000fe80000100800 */
[----:B------:R-:W-:Y:S04]  /*7ffa0*/  STL.64 [R1+0x1cc8], R86 ;  /* 0x001cc85601007387 */ /* 0x000fe80000100a00 */
[----:B------:R-:W-:Y:S04]  /*7ffb0*/  STL.64 [R1+0xe20], R64 ;  /* 0x000e204001007387 */ /* 0x000fe80000100a00 */
[----:B------:R1:W-:Y:S01]  /*7ffc0*/  STL [R1+0xe28], R66 ;  /* 0x000e284201007387 */ /* 0x0003e20000100800 */
[----:B------:R-:W-:-:S02]  /*7ffd0*/  IMAD.MOV.U32 R14, RZ, RZ, R67 ;  /* 0x000000ffff0e7224 */ /* 0x000fc400078e0043 */
[----:B-1----:R-:W-:-:S15]  /*7ffe0*/  HMMA.1688.F32.TF32 R64, R240, R160, R104 ;  /* 0x000000a0f040723c */ /* 0x002fde0000081068 */
[----:B------:R-:W-:-:S08]  /*7fff0*/  NOP ;  /* 0x0000000000007918 */ /* 0x000fd00000000000 */
[----:B------:R1:W-:Y:S01]  /*80000*/  STL.64 [R1+0xe10], R64 ;  /* 0x000e104001007387 */ /* 0x0003e20000100a00 */
[----:B------:R-:W-:Y:S02]  /*80010*/  IMAD.MOV.U32 R22, RZ, RZ, R66 ;  /* 0x000000ffff167224 */ /* 0x000fe400078e0042 */
[----:B------:R-:W-:Y:S02]  /*80020*/  IMAD.MOV.U32 R23, RZ, RZ, R67 ;  /* 0x000000ffff177224 */ /* 0x000fe400078e0043 */
[C---:B-1----:R-:W-:Y:S03]  /*80030*/  HMMA.1688.F32.TF32 R64, R240.reuse, R192, R164 ;  /* 0x000000c0f040723c */ /* 0x042fe600000810a4 */
[----:B------:R-:W-:Y:S03]  /*80040*/  STL [R1+0x6284], R23 ;  /* 0x0062841701007387 */ /* 0x000fe60000100800 */
[C---:B------:R-:W-:Y:S01]  /*80050*/  HMMA.1688.F32.TF32 R88, R240.reuse, R184, R196 ;  /* 0x000000b8f058723c */ /* 0x040fe200000810c4 */
[----:B------:R-:W-:Y:S01]  /*80060*/  IMAD.MOV.U32 R15, RZ, RZ, R84 ;  /* 0x000000ffff0f7224 */ /* 0x000fe200078e0054 */
[----:B------:R-:W-:Y:S04]  /*80070*/  STL [R1+0x6280], R22 ;  /* 0x0062801601007387 */ /* 0x000fe80000100800 */
[----:B------:R-:W-:Y:S11]  /*80080*/  HMMA.1688.F32.TF32 R84, R240, R172, R188 ;  /* 0x000000acf054723c */ /* 0x000ff600000810bc */
[----:B------:R1:W-:Y:S01]  /*80090*/  STL.64 [R1+0xe00], R64 ;  /* 0x000e004001007387 */ /* 0x0003e20000100a00 */
[----:B------:R-:W-:-:S02]  /*800a0*/  IMAD.MOV.U32 R30, RZ, RZ, R66 ;  /* 0x000000ffff1e7224 */ /* 0x000fc400078e0042 */
[----:B------:R-:W-:Y:S02]  /*800b0*/  IMAD.MOV.U32 R31, RZ, RZ, R67 ;  /* 0x000000ffff1f7224 */ /* 0x000fe400078e0043 */
[----:B-1----:R-:W-:Y:S03]  /*800c0*/  HMMA.1688.F32.TF32 R64, R240, R248, R176 ;  /* 0x000000f8f040723c */ /* 0x002fe600000810b0 */
[----:B------:R1:W-:Y:S04]  /*800d0*/  STL [R1+0x6290], R31 ;  /* 0x0062901f01007387 */ /* 0x0003e80000100800 */
[----:B------:R-:W-:Y:S04]  /*800e0*/  STL [R1+0x6288], R30 ;  /* 0x0062881e01007387 */ /* 0x000fe80000100800 */
[----:B------:R-:W-:Y:S04]  /*800f0*/  STL.64 [R1+0xdf0], R88 ;  /* 0x000df05801007387 */ /* 0x000fe80000100a00 */
[----:B------:R-:W-:Y:S04]  /*80100*/  STL.64 [R1+0xdf8], R90 ;  /* 0x000df85a01007387 */ /* 0x000fe80000100a00 */
[----:B------:R-:W-:Y:S04]  /*80110*/  STL.64 [R1+0xde0], R84 ;  /* 0x000de05401007387 */ /* 0x000fe80000100a00 */
[----:B------:R-:W-:Y:S04]  /*80120*/  STL.64 [R1+0xde8], R86 ;  /* 0x000de85601007387 */ /* 0x000fe80000100a00 */
[----:B------:R2:W-:Y:S01]  /*80130*/  STL.64 [R1+0xdd0], R64 ;  /* 0x000dd04001007387 */ /* 0x0005e20000100a00 */
[----:B-1----:R-:W-:-:S02]  /*80140*/  IMAD.MOV.U32 R31, RZ, RZ, R66 ;  /* 0x000000ffff1f7224 */ /* 0x002fc400078e0042 */
[----:B------:R-:W-:Y:S01]  /*80150*/  IMAD.MOV.U32 R43, RZ, RZ, R67 ;  /* 0x000000ffff2b7224 */ /* 0x000fe200078e0043 */
[----:B------:R-:W4:Y:S01]  /*80160*/  LDL.LU R188, [R1+0x2dd0] ;  /* 0x002dd00001bc7983 */ /* 0x000f220000300800 */
[----:B--2---:R-:W-:-:S15]  /*80170*/  HMMA.1688.F32.TF32 R64, R240, R244, R180 ;  /* 0x000000f4f040723c */ /* 0x004fde00000810b4 */
[----:B------:R-:W-:-:S08]  /*80180*/  NOP ;  /* 0x0000000000007918 */ /* 0x000fd00000000000 */
[----:B------:R-:W-:Y:S04]  /*80190*/  STL.64 [R1+0xdc0], R64 ;  /* 0x000dc04001007387 */ /* 0x000fe80000100a00 */
[----:B------:R3:W-:Y:S04]  /*801a0*/  STL.64 [R1+0xdc8], R66 ;  /* 0x000dc84201007387 */ /* 0x0007e80000100a00 */
        /* <DEDUP_REMOVED lines=43> */
[----:B------:R-:W-:Y:S01]  /*80460*/  STL.64 [R1+0x6d10], R238 ;  /* 0x006d10ee01007387 */ /* 0x000fe20000100a00 */
[C---:B---3--:R-:W-:Y:S06]  /*80470*/  HMMA.1688.F32.TF32 R64, R240.reuse, R72, R100 ;  /* 0x00000048f040723c */ /* 0x048fec0000081064 */
[----:B----4-:R-:W-:-:S15]  /*80480*/  HMMA.1688.F32.TF32 R84, R240, R68, R104 ;  /* 0x00000044f054723c */ /* 0x010fde0000081068 */
[----:B------:R-:W-:-:S03]  /*80490*/  NOP ;  /* 0x0000000000007918 */ /* 0x000fc60000000000 */
[----:B------:R-:W-:Y:S02]  /*804a0*/  IMAD.MOV.U32 R30, RZ, RZ, R64 ;  /* 0x000000ffff1e7224 */ /* 0x000fe400078e0040 */
[----:B------:R-:W-:Y:S02]  /*804b0*/  IMAD.MOV.U32 R23, RZ, RZ, R65 ;  /* 0x000000ffff177224 */ /* 0x000fe400078e0041 */
[----:B------:R-:W-:Y:S02]  /*804c0*/  IMAD.MOV.U32 R22, RZ, RZ, R66 ;  /* 0x000000ffff167224 */ /* 0x000fe400078e0042 */
[----:B------:R-:W-:Y:S02]  /*804d0*/  IMAD.MOV.U32 R42, RZ, RZ, R67 ;  /* 0x000000ffff2a7224 */ /* 0x000fe400078e0043 */
[----:B--2---:R-:W-:Y:S01]  /*804e0*/  HMMA.1688.F32.TF32 R64, R240, R236, R160 ;  /* 0x000000ecf040723c */ /* 0x004fe200000810a0 */
[----:B------:R-:W-:Y:S04]  /*804f0*/  STL.64 [R1+0xda0], R84 ;  /* 0x000da05401007387 */ /* 0x000fe80000100a00 */
[----:B------:R-:W-:Y:S04]  /*80500*/  STL.64 [R1+0xda8], R86 ;  /* 0x000da85601007387 */ /* 0x000fe80000100a00 */
[----:B------:R-:W-:-:S14]  /*80510*/  STL.64 [R1+0x6d08], R236 ;  /* 0x006d08ec01007387 */ /* 0x000fdc0000100a00 */
        /* <DEDUP_REMOVED lines=90> */
[----:B---3--:R-:W3:Y:S04]  /*80ac0*/  LDL.LU R66, [R1+0x2cd8] ;  /* 0x002cd80001427983 */ /* 0x008ee80000300800 */
        /* <DEDUP_REMOVED lines=111> */
[----:B------:R-:W4:Y:S01]  /*811c0*/  LDL.LU.64 R164, [R1+0x6d78] ;  /* 0x006d780001a47983 */ /* 0x000f220000300a00 */
[C---:B------:R-:W-:Y:S06]  /*811d0*/  HMMA.1688.F32.TF32 R88, R240.reuse, R4, R88 ;  /* 0x00000004f058723c */ /* 0x040fec0000081058 */
[C---:B----4-:R-:W-:Y:S06]  /*811e0*/  HMMA.1688.F32.TF32 R204, R240.reuse, R164, R204 ;  /* 0x000000a4f0cc723c */ /* 0x050fec00000810cc */
[----:B--2---:R-:W-:-:S15]  /*811f0*/  HMMA.1688.F32.TF32 R208, R240, R160, R208 ;  /* 0x000000a0f0d0723c */ /* 0x004fde00000810d0 */
[----:B------:R-:W-:-:S02]  /*81200*/  NOP ;  /* 0x0000000000007918 */ /* 0x000fc40000000000 */
[----:B------:R-:W-:Y:S04]  /*81210*/  STL.64 [R1+0xc70], R204 ;  /* 0x000c70cc01007387 */ /* 0x000fe80000100a00 */
[----:B------:R1:W-:Y:S02]  /*81220*/  STL.64 [R1+0xc78], R206 ;  /* 0x000c78ce01007387 */ /* 0x0003e40000100a00 */
[C---:B-1----:R-:W-:Y:S02]  /*81230*/  HMMA.1688.F32.TF32 R204, R240.reuse, R156, R212 ;  /* 0x0000009cf0cc723c */ /* 0x042fe400000810d4 */
[----:B------:R-:W-:Y:S04]  /*81240*/  STL.64 [R1+0xc60], R208 ;  /* 0x000c60d001007387 */ /* 0x000fe80000100a00 */
[----:B------:R1:W-:Y:S02]  /*81250*/  STL.64 [R1+0xc68], R210 ;  /* 0x000c68d201007387 */ /* 0x0003e40000100a00 */
[C---:B-1----:R-:W-:Y:S06]  /*81260*/  HMMA.1688.F32.TF32 R208, R240.reuse, R152, R64 ;  /* 0x00000098f0d0723c */ /* 0x042fec0000081040 */
[C---:B------:R-:W-:Y:S01]  /*81270*/  HMMA.1688.F32.TF32 R212, R240.reuse, R144, R220 ;  /* 0x00000090f0d4723c */ /* 0x040fe200000810dc */
[----:B------:R-:W-:Y:S04]  /*81280*/  LDS R64, [R252+UR7+0x22080] ;  /* 0x02208007fc407984 */ /* 0x000fe80008000800 */
[----:B------:R-:W-:Y:S04]  /*81290*/  LDS R66, [R252+UR7+0x22880] ;  /* 0x02288007fc427984 */ /* 0x000fe80008000800 */
[----:B------:R-:W-:Y:S04]  /*812a0*/  STL.64 [R1+0xc50], R204 ;  /* 0x000c50cc01007387 */ /* 0x000fe80000100a00 */
[----:B------:R1:W-:Y:S02]  /*812b0*/  STL.64 [R1+0xc58], R206 ;  /* 0x000c58ce01007387 */ /* 0x0003e40000100a00 */
[C---:B-1----:R-:W-:Y:S02]  /*812c0*/  HMMA.1688.F32.TF32 R204, R240.reuse, R148, R216 ;  /* 0x00000094f0cc723c */ /* 0x042fe400000810d8 */
[----:B------:R-:W-:Y:S04]  /*812d0*/  STL.64 [R1+0xc40], R208 ;  /* 0x000c40d001007387 */ /* 0x000fe80000100a00 */
[----:B------:R1:W-:Y:S02]  /*812e0*/  STL.64 [R1+0xc48], R210 ;  /* 0x000c48d201007387 */ /* 0x0003e40000100a00 */
[----:B-1----:R-:W-:-:S15]  /*812f0*/  HMMA.1688.F32.TF32 R208, R240, R140, R224 ;  /* 0x0000008cf0d0723c */ /* 0x002fde00000810e0 */
[----:B------:R-:W-:Y:S04]  /*81300*/  STL.64 [R1+0xc30], R204 ;  /* 0x000c30cc01007387 */ /* 0x000fe80000100a00 */
[----:B------:R1:W-:Y:S02]  /*81310*/  STL.64 [R1+0xc38], R206 ;  /* 0x000c38ce01007387 */ /* 0x0003e40000100a00 */
[C---:B-1----:R-:W-:Y:S02]  /*81320*/  HMMA.1688.F32.TF32 R204, R240.reuse, R136, R228 ;  /* 0x00000088f0cc723c */ /* 0x042fe400000810e4 */
[----:B------:R-:W-:Y:S04]  /*81330*/  STL.64 [R1+0x1cb0], R212 ;  /* 0x001cb0d401007387 */ /* 0x000fe80000100a00 */
[----:B------:R1:W-:Y:S04]  /*81340*/  STL.64 [R1+0x1cb8], R214 ;  /* 0x001cb8d601007387 */ /* 0x0003e80000100a00 */
[----:B------:R-:W-:Y:S04]  /*81350*/  STL.64 [R1+0x1ca0], R208 ;  /* 0x001ca0d001007387 */ /* 0x000fe80000100a00 */
[----:B------:R2:W-:Y:S01]  /*81360*/  STL.64 [R1+0x1ca8], R210 ;  /* 0x001ca8d201007387 */ /* 0x0005e20000100a00 */
[C---:B-1----:R-:W-:Y:S06]  /*81370*/  HMMA.1688.F32.TF32 R212, R240.reuse, R132, R232 ;  /* 0x00000084f0d4723c */ /* 0x042fec00000810e8 */
[C---:B--2---:R-:W-:Y:S02]  /*81380*/  HMMA.1688.F32.TF32 R208, R240.reuse, R128, R236 ;  /* 0x00000080f0d0723c */ /* 0x044fe400000810ec */
[----:B------:R-:W-:Y:S04]  /*81390*/  STL.64 [R1+0x1c90], R204 ;  /* 0x001c90cc01007387 */ /* 0x000fe80000100a00 */
[----:B------:R1:W-:Y:S02]  /*813a0*/  STL.64 [R1+0x1c98], R206 ;  /* 0x001c98ce01007387 */ /* 0x0003e40000100a00 */
[C---:B-1----:R-:W-:Y:S06]  /*813b0*/  HMMA.1688.F32.TF32 R204, R240.reuse, R8, R84 ;  /* 0x00000008f0cc723c */ /* 0x042fec0000081054 */
[C---:B------:R-:W-:Y:S03]  /*813c0*/  HMMA.1688.F32.TF32 R84, R240.reuse, R124, R92 ;  /* 0x0000007cf054723c */ /* 0x040fe6000008105c */
        /* <DEDUP_REMOVED lines=27> */
[----:B-1----:R-:W2:Y:S04]  /*81580*/  LDL.LU R84, [R1+0x39b0] ;  /* 0x0039b00001547983 */ /* 0x002ea80000300800 */
[----:B------:R-:W2:Y:S04]  /*81590*/  LDL.LU R85, [R1+0x39b4] ;  /* 0x0039b40001557983 */ /* 0x000ea80000300800 */
[----:B----4-:R-:W2:Y:S04]  /*815a0*/  LDL.LU R86, [R1+0x39b8] ;  /* 0x0039b80001567983 */ /* 0x010ea80000300800 */
        /* <DEDUP_REMOVED lines=85> */
[C---:B----4-:R-:W-:Y:S02]  /*81b00*/  HMMA.1688.F32.TF32 R204, R240.reuse, R84, R204 ;  /* 0x00000054f0cc723c */ /* 0x050fe400000810cc */
[----:B---3--:R-:W-:Y:S04]  /*81b10*/  STL.64 [R1+0x6c80], R86 ;  /* 0x006c805601007387 */ /* 0x008fe80000100a00 */
[----:B------:R1:W-:Y:S02]  /*81b20*/  STL.64 [R1+0x6c78], R84 ;  /* 0x006c785401007387 */ /* 0x0003e40000100a00 */
[----:B-1----:R-:W-:-:S15]  /*81b30*/  HMMA.1688.F32.TF32 R84, R240, R80, R208 ;  /* 0x00000050f054723c */ /* 0x002fde00000810d0 */
        /* <DEDUP_REMOVED lines=34> */
[----:B-1----:R-:W-:Y:S02]  /*81d60*/  HMMA.1688.F32.TF32 R44, R240, R40, R236 ;  /* 0x00000028f02c723c */ /* 0x002fe400000810ec */
[----:B------:R-:W-:Y:S04]  /*81d70*/  STL.64 [R1+0x1b30], R48 ;  /* 0x001b303001007387 */ /* 0x000fe80000100a00 */
[----:B------:R-:W-:Y:S04]  /*81d80*/  STL.64 [R1+0x1b38], R50 ;  /* 0x001b383201007387 */ /* 0x000fe80000100a00 */
[----:B------:R-:W3:-:S13]  /*81d90*/  LDL.LU R236, [R1+0x2c40] ;  /* 0x002c400001ec7983 */ /* 0x000eda0000300800 */
        /* <DEDUP_REMOVED lines=25> */
[----:B-1----:R-:W3:Y:S04]  /*81f30*/  LDL.LU R44, [R1+0x3900] ;  /* 0x00390000012c7983 */ /* 0x002ee80000300800 */
[----:B------:R-:W3:Y:S04]  /*81f40*/  LDL.LU R45, [R1+0x3904] ;  /* 0x00390400012d7983 */ /* 0x000ee80000300800 */
[----:B----4-:R-:W3:Y:S04]  /*81f50*/  LDL.LU R46, [R1+0x3908] ;  /* 0x00390800012e7983 */ /* 0x010ee80000300800 */
        /* <DEDUP_REMOVED lines=24> */
[----:B------:R-:W2:Y:S04]  /*820e0*/  LDL.64 R224, [R1] ;  /* 0x0000000001e07983 */ /* 0x000ea80000100a00 */
        /* <DEDUP_REMOVED lines=11> */
[----:B------:R1:W-:Y:S01]  /*821a0*/  STL.64 [R1+0x6be8], R36 ;  /* 0x006be82401007387 */ /* 0x0003e20000100a00 */
[----:B------:R-:W-:-:S05]  /*821b0*/  LOP3.LUT R67, R252, 0x20, RZ, 0x3c, !PT ;  /* 0x00000020fc437812 */ /* 0x000fca00078e3cff */
[----:B------:R-:W-:Y:S04]  /*821c0*/  LDS R65, [R67+UR7+0x22080] ;  /* 0x0220800743417984 */ /* 0x000fe80008000800 */
[----:B------:R-:W2:Y:S01]  /*821d0*/  LDS R67, [R67+UR7+0x22880] ;  /* 0x0228800743437984 */ /* 0x000ea20008000800 */
[C---:B---3--:R-:W-:Y:S06]  /*821e0*/  HMMA.1688.F32.TF32 R40, R240.reuse, R36, R40 ;  /* 0x00000024f028723c */ /* 0x048fec0000081028 */
[----:B-1----:R-:W-:-:S15]  /*821f0*/  HMMA.1688.F32.TF32 R36, R240, R32, R44 ;  /* 0x00000020f024723c */ /* 0x002fde000008102c */
[----:B------:R-:W-:-:S02]  /*82200*/  NOP ;  /* 0x0000000000007918 */ /* 0x000fc40000000000 */
        /* <DEDUP_REMOVED lines=8> */
[C---:B----4-:R-:W-:Y:S06]  /*82290*/  HMMA.1688.F32.TF32 R32, R240.reuse, R28, R48 ;  /* 0x0000001cf020723c */ /* 0x050fec0000081030 */
        /* <DEDUP_REMOVED lines=10> */
[----:B------:R-:W-:Y:S11]  /*82340*/  HMMA.1688.F32.TF32 R32, R240, R12, R76 ;  /* 0x0000000cf020723c */ /* 0x000ff6000008104c */
        /* <DEDUP_REMOVED lines=10> */
[----:B-1----:R-:W-:-:S15]  /*823f0*/  HMMA.1688.F32.TF32 R28, R64, R208, R204 ;  /* 0x000000d0401c723c */ /* 0x002fde00000810cc */
[----:B------:R-:W-:-:S08]  /*82400*/  NOP ;  /* 0x0000000000007918 */ /* 0x000fd00000000000 */
        /* <DEDUP_REMOVED lines=9> */
[----:B-1----:R-:W-:Y:S02]  /*824a0*/  HMMA.1688.F32.TF32 R32, R64, R72, R236 ;  /* 0x000000484020723c */ /* 0x002fe400000810ec */
[----:B------:R1:W-:Y:S04]  /*824b0*/  STL.64 [R1+0xbd0], R40 ;  /* 0x000bd02801007387 */ /* 0x0003e80000100a00 */
[----:B------:R2:W-:Y:S04]  /*824c0*/  STL.64 [R1+0xbd8], R42 ;  /* 0x000bd82a01007387 */ /* 0x0005e80000100a00 */
[----:B------:R-:W3:Y:S04]  /*824d0*/  LDL.LU R60, [R1+0x2b20] ;  /* 0x002b2000013c7983 */ /* 0x000ee80000300800 */
[----:B------:R4:W-:Y:S04]  /*824e0*/  STL.64 [R1+0xbc0], R36 ;  /* 0x000bc02401007387 */ /* 0x0009e80000100a00 */
[----:B------:R4:W-:Y:S05]  /*824f0*/  STL.64 [R1+0xbc8], R38 ;  /* 0x000bc82601007387 */ /* 0x0009ea0000100a00 */
        /* <DEDUP_REMOVED lines=27> */
[----:B------:R-:W3:Y:S01]  /*826b0*/  LDL.LU R206, [R1+0x2bb8] ;  /* 0x002bb80001ce7983 */ /* 0x000ee20000300800 */
[----:B------:R-:W-:-:S03]  /*826c0*/  IMAD.MOV.U32 R27, RZ, RZ, R208 ;  /* 0x000000ffff1b7224 */ /* 0x000fc600078e00d0 */
[----:B------:R-:W3:Y:S01]  /*826d0*/  LDL.LU R207, [R1+0x2bbc] ;  /* 0x002bbc0001cf7983 */ /* 0x000ee20000300800 */
[----:B------:R-:W-:-:S03]  /*826e0*/  IMAD.MOV.U32 R26, RZ, RZ, R209 ;  /* 0x000000ffff1a7224 */ /* 0x000fc600078e00d1 */
[----:B------:R-:W2:Y:S04]  /*826f0*/  LDL.LU R208, [R1+0x2bc0] ;  /* 0x002bc00001d07983 */ /* 0x000ea80000300800 */
[----:B------:R-:W2:Y:S04]  /*82700*/  LDL.LU R209, [R1+0x2bc4] ;  /* 0x002bc40001d17983 */ /* 0x000ea80000300800 */
[----:B------:R-:W2:Y:S01]  /*82710*/  LDL.LU R210, [R1+0x2bc8] ;  /* 0x002bc80001d27983 */ /* 0x000ea20000300800 */
[----:B------:R-:W-:-:S03]  /*82720*/  IMAD.MOV.U32 R29, RZ, RZ, R216 ;  /* 0x000000ffff1d7224 */ /* 0x000fc600078e00d8 */
[----:B------:R-:W2:Y:S01]  /*82730*/  LDL.LU R211, [R1+0x2bcc] ;  /* 0x002bcc0001d37983 */ /* 0x000ea20000300800 */
[----:B------:R-:W-:-:S03]  /*82740*/  IMAD.MOV.U32 R28, RZ, RZ, R217 ;  /* 0x000000ffff1c7224 */ /* 0x000fc600078e00d9 */
        /* <DEDUP_REMOVED lines=116> */
[C---:B------:R-:W-:Y:S06]  /*82e90*/  HMMA.1688.F32.TF32 R32, R64.reuse, R192, R40 ;  /* 0x000000c04020723c */ /* 0x040fec0000081028 */
[C---:B------:R-:W-:Y:S11]  /*82ea0*/  HMMA.1688.F32.TF32 R40, R64.reuse, R188, R44 ;  /* 0x000000bc4028723c */ /* 0x040ff6000008102c */
[----:B------:R-:W-:Y:S04]  /*82eb0*/  STL.64 [R1+0xb00], R240 ;  /* 0x000b00f001007387 */ /* 0x000fe80000100a00 */
[----:B------:R-:W-:Y:S04]  /*82ec0*/  STL.64 [R1+0xb08], R242 ;  /* 0x000b08f201007387 */ /* 0x000fe80000100a00 */
[----:B------:R-:W-:Y:S04]  /*82ed0*/  STL.64 [R1+0xaf0], R36 ;  /* 0x000af02401007387 */ /* 0x000fe80000100a00 */
[----:B------:R1:W-:Y:S04]  /*82ee0*/  STL.64 [R1+0xaf8], R38 ;  /* 0x000af82601007387 */ /* 0x0003e80000100a00 */
[----:B------:R-:W-:Y:S04]  /*82ef0*/  STL.64 [R1+0xae0], R32 ;  /* 0x000ae02001007387 */ /* 0x000fe80000100a00 */
[----:B------:R3:W-:Y:S01]  /*82f00*/  STL.64 [R1+0xae8], R34 ;  /* 0x000ae82201007387 */ /* 0x0007e20000100a00 */
[C---:B-1----:R-:W-:Y:S06]  /*82f10*/  HMMA.1688.F32.TF32 R36, R64.reuse, R184, R48 ;  /* 0x000000b84024723c */ /* 0x042fec0000081030 */
[C---:B---3--:R-:W-:Y:S01]  /*82f20*/  HMMA.1688.F32.TF32 R32, R64.reuse, R180, R52 ;  /* 0x000000b44020723c */ /* 0x048fe20000081034 */
[----:B------:R-:W-:Y:S04]  /*82f30*/  STL.64 [R1+0xad0], R40 ;  /* 0x000ad02801007387 */ /* 0x000fe80000100a00 */
[----:B------:R-:W-:Y:S04]  /*82f40*/  STL.64 [R1+0xad8], R42 ;  /* 0x000ad82a01007387 */ /* 0x000fe80000100a00 */
[----:B------:R-:W-:Y:S08]  /*82f50*/  STL.64 [R1+0x6bb0], R182 ;  /* 0x006bb0b601007387 */ /* 0x000ff00000100a00 */
        /* <DEDUP_REMOVED lines=103> */
[----:B------:R-:W-:Y:S04]  /*835d0*/  STL.64 [R1+0x6b50], R158 ;  /* 0x006b509e01007387 */ /* 0x000fe80000100a00 */
[----:B------:R3:W-:Y:S01]  /*835e0*/  STL.64 [R1+0x6b48], R156 ;  /* 0x006b489c01007387 */ /* 0x0007e20000100a00 */
[C---:B--2---:R-:W-:Y:S06]  /*835f0*/  HMMA.1688.F32.TF32 R160, R64.reuse, R156, R164 ;  /* 0x0000009c40a0723c */ /* 0x044fec00000810a4 */
[----:B---3--:R-:W-:-:S15]  /*83600*/  HMMA.1688.F32.TF32 R156, R64, R152, R240 ;  /* 0x00000098409c723c */ /* 0x008fde00000810f0 */
[----:B------:R-:W-:-:S02]  /*83610*/  NOP ;  /* 0x0000000000007918 */ /* 0x000fc40000000000 */
        /* <DEDUP_REMOVED lines=23> */
[C---:B-1----:R-:W-:Y:S06]  /*83790*/  HMMA.1688.F32.TF32 R140, R64.reuse, R136, R180 ;  /* 0x00000088408c723c */ /* 0x042fec00000810b4 */
        /* <DEDUP_REMOVED lines=19> */
[C---:B-1----:R-:W-:Y:S09]  /*838d0*/  HMMA.1688.F32.TF32 R32, R64.reuse, R112, R60 ;  /* 0x000000704020723c */ /* 0x042ff2000008103c */
        /* <DEDUP_REMOVED lines=8> */
[----:B-1----:R-:W-:Y:S10]  /*83960*/  HMMA.1688.F32.TF32 R32, R64, R100, R84 ;  /* 0x000000644020723c */ /* 0x002ff40000081054 */
[----:B------:R-:W-:Y:S04]  /*83970*/  STL.64 [R1+0x1a00], R40 ;  /* 0x001a002801007387 */ /* 0x000fe80000100a00 */
[----:B------:R-:W-:Y:S04]  /*83980*/  STL.64 [R1+0x1a08], R42 ;  /* 0x001a082a01007387 */ /* 0x000fe80000100a00 */
[----:B------:R-:W2:Y:S04]  /*83990*/  LDL.LU R176, [R1+0x2a60] ;  /* 0x002a600001b07983 */ /* 0x000ea80000300800 */
[----:B------:R-:W-:Y:S04]  /*839a0*/  STL.64 [R1+0x19f0], R36 ;  /* 0x0019f02401007387 */ /* 0x000fe80000100a00 */
[----:B------:R-:W-:Y:S04]  /*839b0*/  STL.64 [R1+0x19f8], R38 ;  /* 0x0019f82601007387 */ /* 0x000fe80000100a00 */
[----:B------:R-:W-:Y:S04]  /*839c0*/  STL.64 [R1+0x19e0], R32 ;  /* 0x0019e02001007387 */ /* 0x000fe80000100a00 */
        /* <DEDUP_REMOVED lines=12> */
[----:B------:R-:W4:Y:S04]  /*83a90*/  LDL.LU R168, [R1+0x2a70] ;  /* 0x002a700001a87983 */ /* 0x000f280000300800 */
[----:B------:R-:W4:Y:S04]  /*83aa0*/  LDL.LU R169, [R1+0x2a74] ;  /* 0x002a740001a97983 */ /* 0x000f280000300800 */
[----:B------:R-:W4:Y:S04]  /*83ab0*/  LDL.LU R170, [R1+0x2a78] ;  /* 0x002a780001aa7983 */ /* 0x000f280000300800 */
[----:B------:R-:W4:Y:S01]  /*83ac0*/  LDL.LU R171, [R1+0x2a7c] ;  /* 0x002a7c0001ab7983 */ /* 0x000f220000300800 */
[----:B------:R-:W-:-:S02]  /*83ad0*/  IMAD.MOV.U32 R156, RZ, RZ, R27 ;  /* 0x000000ffff9c7224 */ /* 0x000fc400078e001b */
[----:B------:R-:W-:Y:S02]  /*83ae0*/  IMAD.MOV.U32 R157, RZ, RZ, R26 ;  /* 0x000000ffff9d7224 */ /* 0x000fe400078e001a */
[----:B------:R-:W-:Y:S02]  /*83af0*/  IMAD.MOV.U32 R144, RZ, RZ, R25 ;  /* 0x000000ffff907224 */ /* 0x000fe400078e0019 */
[----:B------:R-:W-:Y:S01]  /*83b00*/  IMAD.MOV.U32 R145, RZ, RZ, R24 ;  /* 0x000000ffff917224 */ /* 0x000fe200078e0018 */
        /* <DEDUP_REMOVED lines=21> */
[----:B------:R-:W2:Y:S01]  /*83c60*/  LDL.LU R28, [R1+0x3700] ;  /* 0x00370000011c7983 */ /* 0x000ea20000300800 */
[----:B------:R-:W-:Y:S02]  /*83c70*/  IMAD.MOV.U32 R164, RZ, RZ, R29 ;  /* 0x000000ffffa47224 */ /* 0x000fe400078e001d */
[----:B------:R-:W-:Y:S02]  /*83c80*/  IMAD.MOV.U32 R173, RZ, RZ, R30 ;  /* 0x000000ffffad7224 */ /* 0x000fe400078e001e */
[----:B------:R-:W-:Y:S01]  /*83c90*/  IMAD.MOV.U32 R172, RZ, RZ, R31 ;  /* 0x000000ffffac7224 */ /* 0x000fe200078e001f */
[C---:B---3--:R-:W-:Y:S06]  /*83ca0*/  HMMA.1688.F32.TF32 R24, R64.reuse, R92, R84 ;  /* 0x0000005c4018723c */ /* 0x048fec0000081054 */
[----:B-1----:R-:W-:-:S15]  /*83cb0*/  HMMA.1688.F32.TF32 R32, R64, R96, R80 ;  /* 0x000000604020723c */ /* 0x002fde0000081050 */
[----:B------:R-:W-:-:S08]  /*83cc0*/  NOP ;  /* 0x0000000000007918 */ /* 0x000fd00000000000 */
[----:B------:R1:W-:Y:S04]  /*83cd0*/  STL.64 [R1+0x19d0], R32 ;  /* 0x0019d02001007387 */ /* 0x0003e80000100a00 */
[----:B------:R3:W-:Y:S04]  /*83ce0*/  STL.64 [R1+0x19d8], R34 ;  /* 0x0019d82201007387 */ /* 0x0007e80000100a00 */
[----:B------:R4:W-:Y:S04]  /*83cf0*/  STL.64 [R1+0x19c0], R24 ;  /* 0x0019c01801007387 */ /* 0x0009e80000100a00 */
[----:B------:R4:W-:Y:S04]  /*83d00*/  STL.64 [R1+0x19c8], R26 ;  /* 0x0019c81a01007387 */ /* 0x0009e80000100a00 */
        /* <DEDUP_REMOVED lines=47> */
[----:B----4-:R-:W4:Y:S04]  /*84000*/  LDL.LU R24, [R1+0x36f0] ;  /* 0x0036f00001187983 */ /* 0x010f280000300800 */
[----:B------:R-:W4:Y:S04]  /*84010*/  LDL.LU R25, [R1+0x36f4] ;  /* 0x0036f40001197983 */ /* 0x000f280000300800 */
[----:B------:R-:W4:Y:S04]  /*84020*/  LDL.LU R26, [R1+0x36f8] ;  /* 0x0036f800011a7983 */ /* 0x000f280000300800 */
[----:B------:R-:W4:Y:S01]  /*84030*/  LDL.LU R27, [R1+0x36fc] ;  /* 0x0036fc00011b7983 */ /* 0x000f220000300800 */
        /* <DEDUP_REMOVED lines=16> */
[----:B-1----:R-:W2:Y:S04]  /*84140*/  LDL.LU.64 R82, [R1+0x6c70] ;  /* 0x006c700001527983 */ /* 0x002ea80000300a00 */
[----:B------:R-:W4:Y:S04]  /*84150*/  LDL.LU.64 R80, [R1+0x6c68] ;  /* 0x006c680001507983 */ /* 0x000f280000300a00 */
[----:B---3--:R-:W-:Y:S04]  /*84160*/  STL.64 [R1+0x6af0], R86 ;  /* 0x006af05601007387 */ /* 0x008fe80000100a00 */
        /* <DEDUP_REMOVED lines=11> */
[----:B--2---:R-:W-:Y:S04]  /*84220*/  STL.64 [R1+0x6ae0], R82 ;  /* 0x006ae05201007387 */ /* 0x004fe80000100a00 */
        /* <DEDUP_REMOVED lines=64> */
[----:B------:R-:W4:Y:S01]  /*84630*/  LDL.LU.64 R24, [R1+0x6bb8] ;  /* 0x006bb80001187983 */ /* 0x000f220000300a00 */
[----:B------:R-:W-:-:S02]  /*84640*/  LOP3.LUT R242, R252, 0x40, RZ, 0x3c, !PT ;  /* 0x00000040fcf27812 */ /* 0x000fc400078e3cff */
[----:B------:R-:W-:-:S03]  /*84650*/  LOP3.LUT R243, R252, 0x60, RZ, 0x3c, !PT ;  /* 0x00000060fcf37812 */ /* 0x000fc600078e3cff */
[----:B------:R-:W-:Y:S04]  /*84660*/  LDS R240, [R242+UR7+0x22080] ;  /* 0x02208007f2f07984 */ /* 0x000fe80008000800 */
[----:B------:R-:W-:Y:S04]  /*84670*/  LDS R241, [R243+UR7+0x22080] ;  /* 0x02208007f3f17984 */ /* 0x000fe80008000800 */
[----:B------:R-:W-:Y:S04]  /*84680*/  LDS R242, [R242+UR7+0x22880] ;  /* 0x02288007f2f27984 */ /* 0x000fe80008000800 */
[----:B------:R-:W1:Y:S01]  /*84690*/  LDS R243, [R243+UR7+0x22880] ;  /* 0x02288007f3f37984 */ /* 0x000e620008000800 */
[C---:B------:R-:W-:Y:S06]  /*846a0*/  HMMA.1688.F32.TF32 R84, R64.reuse, R20, R84 ;  /* 0x000000144054723c */ /* 0x040fec0000081054 */
[----:B----4-:R-:W-:-:S15]  /*846b0*/  HMMA.1688.F32.TF32 R80, R64, R24, R80 ;  /* 0x000000184050723c */ /* 0x010fde0000081050 */
[----:B------:R-:W-:-:S08]  /*846c0*/  NOP ;  /* 0x0000000000007918 */ /* 0x000fd00000000000 */
[----:B------:R-:W-:Y:S04]  /*846d0*/  STL.64 [R1+0x18e0], R80 ;  /* 0x0018e05001007387 */ /* 0x000fe80000100a00 */
[----:B------:R4:W-:Y:S02]  /*846e0*/  STL.64 [R1+0x18e8], R82 ;  /* 0x0018e85201007387 */ /* 0x0009e40000100a00 */
[C---:B----4-:R-:W-:Y:S06]  /*846f0*/  HMMA.1688.F32.TF32 R80, R64.reuse, R16, R88 ;  /* 0x000000104050723c */ /* 0x050fec0000081058 */
[----:B------:R-:W-:Y:S01]  /*84700*/  HMMA.1688.F32.TF32 R64, R64, R12, R136 ;  /* 0x0000000c4040723c */ /* 0x000fe20000081088 */
        /* <DEDUP_REMOVED lines=8> */
[C---:B----4-:R-:W-:Y:S01]  /*84790*/  HMMA.1688.F32.TF32 R64, R240.reuse, R164, R160 ;  /* 0x000000a4f040723c */ /* 0x050fe200000810a0 */
        /* <DEDUP_REMOVED lines=10> */
[----:B------:R-:W-:Y:S04]  /*84840*/  STL.64 [R1+0x9e8], R86 ;  /* 0x0009e85601007387 */ /* 0x000fe80000100a00 */
[----:B------:R-:W4:Y:S08]  /*84850*/  LDL.LU R168, [R1+0x2990] ;  /* 0x0029900001a87983 */ /* 0x000f300000300800 */
[----:B------:R1:W-:Y:S04]  /*84860*/  STL.64 [R1+0x9d0], R80 ;  /* 0x0009d05001007387 */ /* 0x0003e80000100a00 */
[----:B------:R2:W-:Y:S04]  /*84870*/  STL.64 [R1+0x9d8], R82 ;  /* 0x0009d85201007387 */ /* 0x0005e80000100a00 */
        /* <DEDUP_REMOVED lines=23> */
[----:B--2---:R-:W4:Y:S04]  /*849f0*/  LDL.LU R82, [R1+0x2a38] ;  /* 0x002a380001527983 */ /* 0x004f280000300800 */
[----:B------:R-:W4:Y:S04]  /*84a00*/  LDL.LU R83, [R1+0x2a3c] ;  /* 0x002a3c0001537983 */ /* 0x000f280000300800 */
[----:B---3--:R-:W2:Y:S04]  /*84a10*/  LDL.LU R64, [R1+0x2a40] ;  /* 0x002a400001407983 */ /* 0x008ea80000300800 */
        /* <DEDUP_REMOVED lines=38> */
[----:B------:R4:W-:Y:S02]  /*84c80*/  STL.64 [R1+0x9b8], R66 ;  /* 0x0009b84201007387 */ /* 0x0009e40000100a00 */
[C---:B----4-:R-:W-:Y:S06]  /*84c90*/  HMMA.1688.F32.TF32 R64, R240.reuse, R68, R80 ;  /* 0x00000044f040723c */ /* 0x050fec0000081050 */
[C---:B---3--:R-:W-:Y:S06]  /*84ca0*/  HMMA.1688.F32.TF32 R80, R240.reuse, R236, R84 ;  /* 0x000000ecf050723c */ /* 0x048fec0000081054 */
[C---:B------:R-:W-:Y:S11]  /*84cb0*/  HMMA.1688.F32.TF32 R84, R240.reuse, R228, R136 ;  /* 0x000000e4f054723c */ /* 0x040ff60000081088 */
        /* <DEDUP_REMOVED lines=219> */
[----:B------:R-:W-:Y:S04]  /*85a70*/  STL.64 [R1+0x848], R66 ;  /* 0x0008484201007387 */ /* 0x000fe80000100a00 */
[----:B------:R-:W-:Y:S04]  /*85a80*/  STL.64 [R1+0x830], R144 ;  /* 0x0008309001007387 */ /* 0x000fe80000100a00 */
[----:B------:R1:W-:Y:S01]  /*85a90*/  STL.64 [R1+0x838], R146 ;  /* 0x0008389201007387 */ /* 0x0003e20000100a00 */
[C---:B------:R-:W-:Y:S06]  /*85aa0*/  HMMA.1688.F32.TF32 R192, R240.reuse, R128, R192 ;  /* 0x00000080f0c0723c */ /* 0x040fec00000810c0 */
[C---:B------:R-:W-:Y:S01]  /*85ab0*/  HMMA.1688.F32.TF32 R84, R240.reuse, R100, R84 ;  /* 0x00000064f054723c */ /* 0x040fe20000081054 */
[----:B------:R-:W-:Y:S04]  /*85ac0*/  LDS R64, [R252+UR7+0x22100] ;  /* 0x02210007fc407984 */ /* 0x000fe80008000800 */
[----:B------:R-:W-:Y:S04]  /*85ad0*/  LDS R66, [R252+UR7+0x22900] ;  /* 0x02290007fc427984 */ /* 0x000fe80008000800 */
        /* <DEDUP_REMOVED lines=29> */
[C---:B---3--:R-:W-:Y:S02]  /*85cb0*/  HMMA.1688.F32.TF32 R188, R240.reuse, R120, R208 ;  /* 0x00000078f0bc723c */ /* 0x048fe400000810d0 */
        /* <DEDUP_REMOVED lines=8> */
[C---:B---3--:R-:W-:Y:S01]  /*85d40*/  HMMA.1688.F32.TF32 R188, R240.reuse, R108, R220 ;  /* 0x0000006cf0bc723c */ /* 0x048fe200000810dc */
[----:B------:R-:W-:Y:S04]  /*85d50*/  STL.64 [R1+0x1820], R184 ;  /* 0x001820b801007387 */ /* 0x000fe80000100a00 */
[----:B------:R1:W-:Y:S02]  /*85d60*/  STL.64 [R1+0x1828], R186 ;  /* 0x001828ba01007387 */ /* 0x0003e40000100a00 */
[C---:B-1----:R-:W-:Y:S06]  /*85d70*/  HMMA.1688.F32.TF32 R184, R240.reuse, R104, R80 ;  /* 0x00000068f0b8723c */ /* 0x042fec0000081050 */
[C---:B------:R-:W-:Y:S04]  /*85d80*/  HMMA.1688.F32.TF32 R80, R240.reuse, R96, R88 ;  /* 0x00000060f050723c */ /* 0x040fe80000081058 */
[----:B------:R1:W-:Y:S04]  /*85d90*/  STL.64 [R1+0x1810], R192 ;  /* 0x001810c001007387 */ /* 0x0003e80000100a00 */
[----:B------:R3:W-:Y:S04]  /*85da0*/  STL.64 [R1+0x1818], R194 ;  /* 0x001818c201007387 */ /* 0x0007e80000100a00 */
[----:B------:R-:W-:Y:S04]  /*85db0*/  STL.64 [R1+0x1800], R188 ;  /* 0x001800bc01007387 */ /* 0x000fe80000100a00 */
[----:B------:R-:W-:Y:S04]  /*85dc0*/  STL.64 [R1+0x1808], R190 ;  /* 0x001808be01007387 */ /* 0x000fe80000100a00 */
[----:B------:R2:W-:Y:S04]  /*85dd0*/  STL.64 [R1+0x17f0], R184 ;  /* 0x0017f0b801007387 */ /* 0x0005e80000100a00 */
[----:B------:R4:W-:Y:S04]  /*85de0*/  STL.64 [R1+0x17f8], R186 ;  /* 0x0017f8ba01007387 */ /* 0x0009e80000100a00 */
[----:B------:R-:W4:Y:S04]  /*85df0*/  LDL.LU R208, [R1+0x3530] ;  /* 0x0035300001d07983 */ /* 0x000f280000300800 */
[----:B------:R4:W-:Y:S04]  /*85e00*/  STL.64 [R1+0x17e0], R84 ;  /* 0x0017e05401007387 */ /* 0x0009e80000100a00 */
[----:B------:R4:W-:Y:S04]  /*85e10*/  STL.64 [R1+0x17e8], R86 ;  /* 0x0017e85601007387 */ /* 0x0009e80000100a00 */
[----:B------:R4:W-:Y:S04]  /*85e20*/  STL.64 [R1+0x17d0], R80 ;  /* 0x0017d05001007387 */ /* 0x0009e80000100a00 */
[----:B------:R4:W-:Y:S04]  /*85e30*/  STL.64 [R1+0x17d8], R82 ;  /* 0x0017d85201007387 */ /* 0x0009e80000100a00 */
[----:B------:R-:W4:Y:S04]  /*85e40*/  LDL.LU R209, [R1+0x3534] ;  /* 0x0035340001d17983 */ /* 0x000f280000300800 */
[----:B------:R-:W4:Y:S04]  /*85e50*/  LDL.LU R210, [R1+0x3538] ;  /* 0x0035380001d27983 */ /* 0x000f280000300800 */
[----:B------:R-:W4:Y:S04]  /*85e60*/  LDL.LU R211, [R1+0x353c] ;  /* 0x00353c0001d37983 */ /* 0x000f280000300800 */
[----:B-1----:R-:W4:Y:S04]  /*85e70*/  LDL.LU R192, [R1+0x3570] ;  /* 0x0035700001c07983 */ /* 0x002f280000300800 */
[----:B------:R-:W4:Y:S04]  /*85e80*/  LDL.LU R193, [R1+0x3574] ;  /* 0x0035740001c17983 */ /* 0x000f280000300800 */
[----:B---3--:R-:W3:Y:S04]  /*85e90*/  LDL.LU R194, [R1+0x3578] ;  /* 0x0035780001c27983 */ /* 0x008ee80000300800 */
[----:B------:R-:W3:Y:S04]  /*85ea0*/  LDL.LU R195, [R1+0x357c] ;  /* 0x00357c0001c37983 */ /* 0x000ee80000300800 */
[----:B--2---:R-:W2:Y:S04]  /*85eb0*/  LDL.LU R184, [R1+0x3590] ;  /* 0x0035900001b87983 */ /* 0x004ea80000300800 */
        /* <DEDUP_REMOVED lines=61> */
[C---:B---3--:R-:W-:Y:S02]  /*86290*/  HMMA.1688.F32.TF32 R184, R240.reuse, R80, R184 ;  /* 0x00000050f0b8723c */ /* 0x048fe400000810b8 */
[----:B--2---:R-:W-:Y:S04]  /*862a0*/  STL.64 [R1+0x6a30], R82 ;  /* 0x006a305201007387 */ /* 0x004fe80000100a00 */
[----:B------:R1:W-:Y:S02]  /*862b0*/  STL.64 [R1+0x6a28], R80 ;  /* 0x006a285001007387 */ /* 0x0003e40000100a00 */
[----:B-1----:R-:W-:-:S15]  /*862c0*/  HMMA.1688.F32.TF32 R80, R240, R76, R188 ;  /* 0x0000004cf050723c */ /* 0x002fde00000810bc */
[----:B------:R-:W-:Y:S04]  /*862d0*/  STL.64 [R1+0x1790], R184 ;  /* 0x001790b801007387 */ /* 0x000fe80000100a00 */
[----:B------:R-:W-:Y:S04]  /*862e0*/  STL.64 [R1+0x1798], R186 ;  /* 0x001798ba01007387 */ /* 0x000fe80000100a00 */
[----:B------:R-:W-:Y:S04]  /*862f0*/  STL.64 [R1+0x6a20], R78 ;  /* 0x006a204e01007387 */ /* 0x000fe80000100a00 */
[----:B------:R1:W-:Y:S04]  /*86300*/  STL.64 [R1+0x6a18], R76 ;  /* 0x006a184c01007387 */ /* 0x0003e80000100a00 */
        /* <DEDUP_REMOVED lines=30> */
[----:B------:R-:W-:Y:S04]  /*864f0*/  STL.64 [R1+0x1720], R44 ;  /* 0x0017202c01007387 */ /* 0x000fe80000100a00 */
[----:B------:R-:W-:Y:S01]  /*86500*/  STL.64 [R1+0x1728], R46 ;  /* 0x0017282e01007387 */ /* 0x000fe20000100a00 */
[C---:B-1----:R-:W-:Y:S03]  /*86510*/  HMMA.1688.F32.TF32 R40, R240.reuse, R36, R216 ;  /* 0x00000024f028723c */ /* 0x042fe600000810d8 */
[----:B------:R-:W-:Y:S04]  /*86520*/  STL.64 [R1+0x69b0], R38 ;  /* 0x0069b02601007387 */ /* 0x000fe80000100a00 */
[----:B------:R1:W-:Y:S02]  /*86530*/  STL.64 [R1+0x69a8], R36 ;  /* 0x0069a82401007387 */ /* 0x0003e40000100a00 */
[----:B-1----:R-:W-:-:S14]  /*86540*/  HMMA.1688.F32.TF32 R36, R240, R32, R220 ;  /* 0x00000020f024723c */ /* 0x002fdc00000810dc */
        /* <DEDUP_REMOVED lines=44> */
[----:B------:R-:W4:Y:S04]  /*86810*/  LDL.64 R56, [R1+0x30] ;  /* 0x0000300001387983 */ /* 0x000f280000100a00 */
[----:B------:R-:W4:Y:S04]  /*86820*/  LDL.LU R60, [R1+0x2890] ;  /* 0x00289000013c7983 */ /* 0x000f280000300800 */
[----:B------:R-:W4:Y:S04]  /*86830*/  LDL.LU R61, [R1+0x2894] ;  /* 0x00289400013d7983 */ /* 0x000f280000300800 */
[----:B------:R-:W4:Y:S04]  /*86840*/  LDL.LU R62, [R1+0x2898] ;  /* 0x00289800013e7983 */ /* 0x000f280000300800 */
[----:B------:R-:W4:Y:S04]  /*86850*/  LDL.LU R63, [R1+0x289c] ;  /* 0x00289c00013f7983 */ /* 0x000f280000300800 */
[----:B------:R-:W4:Y:S04]  /*86860*/  LDL.64 R76, [R1+0x20] ;  /* 0x00002000014c7983 */ /* 0x000f280000100a00 */
[----:B------:R-:W4:Y:S04]  /*86870*/  LDL.64 R184, [R1+0x10] ;  /* 0x0000100001b87983 */ /* 0x000f280000100a00 */
[----:B------:R-:W4:Y:S04]  /*86880*/  LDL.LU R188, [R1+0x2870] ;  /* 0x0028700001bc7983 */ /* 0x000f280000300800 */
[----:B------:R-:W4:Y:S04]  /*86890*/  LDL.LU R189, [R1+0x2874] ;  /* 0x0028740001bd7983 */ /* 0x000f280000300800 */
[----:B------:R-:W4:Y:S04]  /*868a0*/  LDL.LU R190, [R1+0x2878] ;  /* 0x0028780001be7983 */ /* 0x000f280000300800 */
[----:B------:R-:W4:Y:S04]  /*868b0*/  LDL.LU R191, [R1+0x287c] ;  /* 0x00287c0001bf7983 */ /* 0x000f280000300800 */
[----:B------:R-:W4:Y:S04]  /*868c0*/  LDL.64 R192, [R1] ;  /* 0x0000000001c07983 */ /* 0x000f280000100a00 */
        /* <DEDUP_REMOVED lines=18> */
[----:B------:R-:W-:-:S05]  /*869f0*/  LOP3.LUT R67, R252, 0x20, RZ, 0x3c, !PT ;  /* 0x00000020fc437812 */ /* 0x000fca00078e3cff */
[----:B------:R-:W-:Y:S04]  /*86a00*/  LDS R65, [R67+UR7+0x22100] ;  /* 0x0221000743417984 */ /* 0x000fe80008000800 */
[----:B------:R-:W1:Y:S04]  /*86a10*/  LDS R67, [R67+UR7+0x22900] ;  /* 0x0229000743437984 */ /* 0x000e680008000800 */
[----:B------:R-:W-:Y:S04]  /*86a20*/  STL.64 [R1+0x6990], R30 ;  /* 0x0069901e01007387 */ /* 0x000fe80000100a00 */
[----:B------:R-:W-:Y:S01]  /*86a30*/  STL.64 [R1+0x6988], R28 ;  /* 0x0069881c01007387 */ /* 0x000fe20000100a00 */
[C---:B--2---:R-:W-:Y:S06]  /*86a40*/  HMMA.1688.F32.TF32 R36, R240.reuse, R24, R36 ;  /* 0x00000018f024723c */ /* 0x044fec0000081024 */
[----:B---3--:R-:W-:-:S15]  /*86a50*/  HMMA.1688.F32.TF32 R32, R240, R28, R32 ;  /* 0x0000001cf020723c */ /* 0x008fde0000081020 */
[----:B------:R-:W-:-:S08]  /*86a60*/  NOP ;  /* 0x0000000000007918 */ /* 0x000fd00000000000 */
[----:B------:R-:W-:Y:S04]  /*86a70*/  STL.64 [R1+0x16f0], R32 ;  /* 0x0016f02001007387 */ /* 0x000fe80000100a00 */
[----:B------:R2:W-:Y:S02]  /*86a80*/  STL.64 [R1+0x16f8], R34 ;  /* 0x0016f82201007387 */ /* 0x0005e40000100a00 */
[C---:B--2---:R-:W-:Y:S06]  /*86a90*/  HMMA.1688.F32.TF32 R32, R240.reuse, R20, R40 ;  /* 0x00000014f020723c */ /* 0x044fec0000081028 */
[C---:B----4-:R-:W-:Y:S01]  /*86aa0*/  HMMA.1688.F32.TF32 R28, R240.reuse, R16, R44 ;  /* 0x00000010f01c723c */ /* 0x050fe2000008102c */
[----:B------:R-:W-:Y:S04]  /*86ab0*/  STL.64 [R1+0x16e0], R36 ;  /* 0x0016e02401007387 */ /* 0x000fe80000100a00 */
[----:B------:R2:W-:Y:S02]  /*86ac0*/  STL.64 [R1+0x16e8], R38 ;  /* 0x0016e82601007387 */ /* 0x0005e40000100a00 */
[----:B--2---:R-:W-:Y:S10]  /*86ad0*/  HMMA.1688.F32.TF32 R36, R240, R12, R48 ;  /* 0x0000000cf024723c */ /* 0x004ff40000081030 */
        /* <DEDUP_REMOVED lines=42> */
[----:B-1----:R-:W-:Y:S01]  /*86d80*/  HMMA.1688.F32.TF32 R36, R64, R228, R220 ;  /* 0x000000e44024723c */ /* 0x002fe200000810dc */
[----:B------:R-:W-:Y:S02]  /*86d90*/  IMAD.MOV.U32 R31, RZ, RZ, R76 ;  /* 0x000000ffff1f7224 */ /* 0x000fe400078e004c */
[----:B------:R-:W2:Y:S01]  /*86da0*/  LDL.LU R76, [R1+0x34a0] ;  /* 0x0034a000014c7983 */ /* 0x000ea20000300800 */
[----:B------:R-:W-:-:S02]  /*86db0*/  IMAD.MOV.U32 R30, RZ, RZ, R77 ;  /* 0x000000ffff1e7224 */ /* 0x000fc400078e004d */
[----:B------:R-:W-:Y:S02]  /*86dc0*/  IMAD.MOV.U32 R29, RZ, RZ, R56 ;  /* 0x000000ffff1d7224 */ /* 0x000fe400078e0038 */
[----:B------:R-:W-:-:S15]  /*86dd0*/  IMAD.MOV.U32 R28, RZ, RZ, R57 ;  /* 0x000000ffff1c7224 */ /* 0x000fde00078e0039 */
        /* <DEDUP_REMOVED lines=161> */
[----:B--2---:R-:W-:-:S15]  /*877f0*/  HMMA.1688.F32.TF32 R228, R64, R184, R228 ;  /* 0x000000b840e4723c */ /* 0x004fde00000810e4 */
        /* <DEDUP_REMOVED lines=18> */
[----:B------:R-:W-:Y:S04]  /*87920*/  STL.64 [R1+0x678], R230 ;  /* 0x000678e601007387 */ /* 0x000fe80000100a00 */
        /* <DEDUP_REMOVED lines=24> */
[----:B------:R-:W2:Y:S01]  /*87ab0*/  LDL.LU R80, [R1+0x33b0] ;  /* 0x0033b00001507983 */ /* 0x000ea20000300800 */
[C---:B------:R-:W-:Y:S02]  /*87ac0*/  LOP3.LUT R58, R252.reuse, 0x40, RZ, 0x3c, !PT ;  /* 0x00000040fc3a7812 */ /* 0x040fe400078e3cff */
[----:B------:R-:W-:-:S03]  /*87ad0*/  LOP3.LUT R59, R252, 0x60, RZ, 0x3c, !PT ;  /* 0x00000060fc3b7812 */ /* 0x000fc600078e3cff */
[----:B------:R-:W-:Y:S04]  /*87ae0*/  LDS R240, [R58+UR7+0x22100] ;  /* 0x022100073af07984 */ /* 0x000fe80008000800 */
[----:B------:R1:W-:Y:S04]  /*87af0*/  LDS R242, [R58+UR7+0x22900] ;  /* 0x022900073af27984 */ /* 0x0003e80008000800 */
[----:B------:R-:W-:Y:S04]  /*87b00*/  LDS R241, [R59+UR7+0x22100] ;  /* 0x022100073bf17984 */ /* 0x000fe80008000800 */
[----:B------:R3:W4:Y:S04]  /*87b10*/  LDS R243, [R59+UR7+0x22900] ;  /* 0x022900073bf37984 */ /* 0x0007280008000800 */
        /* <DEDUP_REMOVED lines=12> */
[----:B---3--:R-:W2:Y:S04]  /*87be0*/  LDL.LU R59, [R1+0x33ec] ;  /* 0x0033ec00013b7983 */ /* 0x008ea80000300800 */
[----:B------:R-:W3:Y:S04]  /*87bf0*/  LDL.LU R52, [R1+0x33f0] ;  /* 0x0033f00001347983 */ /* 0x000ee80000300800 */
[----:B------:R-:W3:Y:S04]  /*87c00*/  LDL.LU R53, [R1+0x33f4] ;  /* 0x0033f40001357983 */ /* 0x000ee80000300800 */
[----:B------:R-:W3:Y:S04]  /*87c10*/  LDL.LU R54, [R1+0x33f8] ;  /* 0x0033f80001367983 */ /* 0x000ee80000300800 */
[----:B------:R-:W3:Y:S04]  /*87c20*/  LDL.LU R55, [R1+0x33fc] ;  /* 0x0033fc0001377983 */ /* 0x000ee80000300800 */
[----:B------:R-:W2:Y:S04]  /*87c30*/  LDL.LU R36, [R1+0x3430] ;  /* 0x0034300001247983 */ /* 0x000ea80000300800 */
        /* <DEDUP_REMOVED lines=43> */
[C---:B---3--:R-:W-:Y:S06]  /*87ef0*/  HMMA.1688.F32.TF32 R136, R64.reuse, R132, R140 ;  /* 0x000000844088723c */ /* 0x048fec000008108c */
[----:B----4-:R-:W-:-:S15]  /*87f00*/  HMMA.1688.F32.TF32 R132, R64, R128, R144 ;  /* 0x000000804084723c */ /* 0x010fde0000081090 */
[----:B------:R-:W-:-:S02]  /*87f10*/  NOP ;  /* 0x0000000000007918 */ /* 0x000fc40000000000 */
[----:B------:R-:W-:Y:S04]  /*87f20*/  STL.64 [R1+0x1680], R136 ;  /* 0x0016808801007387 */ /* 0x000fe80000100a00 */
        /* <DEDUP_REMOVED lines=32> */
[C---:B-1----:R-:W-:Y:S06]  /*88130*/  HMMA.1688.F32.TF32 R4, R64.reuse, R112, R44 ;  /* 0x000000704004723c */ /* 0x042fec000008102c */
[C---:B------:R-:W-:Y:S01]  /*88140*/  HMMA.1688.F32.TF32 R36, R64.reuse, R108, R48 ;  /* 0x0000006c4024723c */ /* 0x040fe20000081030 */
[----:B------:R-:W-:Y:S04]  /*88150*/  STL.64 [R1+0x68b0], R114 ;  /* 0x0068b07201007387 */ /* 0x000fe80000100a00 */
[----:B------:R-:W-:Y:S01]  /*88160*/  STL.64 [R1+0x68a8], R112 ;  /* 0x0068a87001007387 */ /* 0x000fe20000100a00 */
        /* <DEDUP_REMOVED lines=12> */
[----:B-1----:R-:W-:Y:S09]  /*88230*/  HMMA.1688.F32.TF32 R4, R64, R88, R80 ;  /* 0x000000584004723c */ /* 0x002ff20000081050 */
[----:B------:R-:W-:Y:S04]  /*88240*/  STL.64 [R1+0x15d0], R36 ;  /* 0x0015d02401007387 */ /* 0x000fe80000100a00 */
[----:B------:R-:W-:Y:S04]  /*88250*/  STL.64 [R1+0x15d8], R38 ;  /* 0x0015d82601007387 */ /* 0x000fe80000100a00 */
[----:B------:R-:W2:Y:S04]  /*88260*/  LDL.LU R228, [R1+0x2660] ;  /* 0x0026600001e47983 */ /* 0x000ea80000300800 */
[----:B------:R1:W-:Y:S04]  /*88270*/  STL.64 [R1+0x15c0], R8 ;  /* 0x0015c00801007387 */ /* 0x0003e80000100a00 */
[----:B------:R3:W-:Y:S04]  /*88280*/  STL.64 [R1+0x15c8], R10 ;  /* 0x0015c80a01007387 */ /* 0x0007e80000100a00 */
[----:B------:R4:W-:Y:S04]  /*88290*/  STL.64 [R1+0x15b0], R4 ;  /* 0x0015b00401007387 */ /* 0x0009e80000100a00 */
[----:B------:R-:W-:Y:S04]  /*882a0*/  STL.64 [R1+0x15b8], R6 ;  /* 0x0015b80601007387 */ /* 0x000fe80000100a00 */
        /* <DEDUP_REMOVED lines=33> */
[----:B------:R-:W3:Y:S01]  /*884c0*/  LDL.LU R32, [R1+0x3310] ;  /* 0x0033100001207983 */ /* 0x000ee20000300800 */
[----:B------:R-:W-:-:S03]  /*884d0*/  IMAD.MOV.U32 R145, RZ, RZ, R34 ;  /* 0x000000ffff917224 */ /* 0x000fc600078e0022 */
[----:B------:R-:W3:Y:S01]  /*884e0*/  LDL.LU R33, [R1+0x3314] ;  /* 0x0033140001217983 */ /* 0x000ee20000300800 */
[----:B------:R-:W-:-:S03]  /*884f0*/  IMAD.MOV.U32 R144, RZ, RZ, R35 ;  /* 0x000000ffff907224 */ /* 0x000fc600078e0023 */
        /* <DEDUP_REMOVED lines=37> */
[----:B----4-:R-:W-:-:S03]  /*88750*/  IMAD.MOV.U32 R5, RZ, RZ, R28 ;  /* 0x000000ffff057224 */ /* 0x010fc600078e001c */
        /* <DEDUP_REMOVED lines=46> */
[----:B----4-:R-:W-:Y:S04]  /*88a40*/  STL.64 [R1+0x6890], R62 ;  /* 0x0068903e01007387 */ /* 0x010fe80000100a00 */
        /* <DEDUP_REMOVED lines=57> */
[----:B-1----:R-:W-:Y:S06]  /*88de0*/  HMMA.1688.F32.TF32 R60, R64, R12, R120 ;  /* 0x0000000c403c723c */ /* 0x002fec0000081078 */
[C---:B------:R-:W-:Y:S06]  /*88df0*/  HMMA.1688.F32.TF32 R64, R240.reuse, R4, R124 ;  /* 0x00000004f040723c */ /* 0x040fec000008107c */
[C---:B------:R-:W-:Y:S01]  /*88e00*/  HMMA.1688.F32.TF32 R4, R240.reuse, R128, R8 ;  /* 0x00000080f004723c */ /* 0x040fe20000081008 */
[----:B------:R-:W-:Y:S04]  /*88e10*/  STL.64 [R1+0x14d0], R112 ;  /* 0x0014d07001007387 */ /* 0x000fe80000100a00 */
[----:B------:R-:W-:Y:S04]  /*88e20*/  STL.64 [R1+0x14d8], R114 ;  /* 0x0014d87201007387 */ /* 0x000fe80000100a00 */
[----:B------:R-:W-:Y:S04]  /*88e30*/  STL.64 [R1+0x14c0], R76 ;  /* 0x0014c04c01007387 */ /* 0x000fe80000100a00 */
[----:B------:R-:W-:Y:S01]  /*88e40*/  STL.64 [R1+0x14c8], R78 ;  /* 0x0014c84e01007387 */ /* 0x000fe20000100a00 */
[C---:B------:R-:W-:Y:S03]  /*88e50*/  HMMA.1688.F32.TF32 R8, R240.reuse, R144, R140 ;  /* 0x00000090f008723c */ /* 0x040fe6000008108c */
[----:B------:R-:W-:Y:S04]  /*88e60*/  STL.64 [R1+0x620], R60 ;  /* 0x0006203c01007387 */ /* 0x000fe80000100a00 */
[----:B------:R1:W-:Y:S04]  /*88e70*/  STL.64 [R1+0x628], R62 ;  /* 0x0006283e01007387 */ /* 0x0003e80000100a00 */
[----:B------:R-:W-:Y:S04]  /*88e80*/  STL.64 [R1+0x610], R64 ;  /* 0x0006104001007387 */ /* 0x000fe80000100a00 */
[----:B------:R-:W-:Y:S04]  /*88e90*/  STL.64 [R1+0x618], R66 ;  /* 0x0006184201007387 */ /* 0x000fe80000100a00 */
[----:B------:R-:W-:Y:S04]  /*88ea0*/  STL.64 [R1+0x600], R4 ;  /* 0x0006000401007387 */ /* 0x000fe80000100a00 */
[----:B------:R3:W-:Y:S01]  /*88eb0*/  STL.64 [R1+0x608], R6 ;  /* 0x0006080601007387 */ /* 0x0007e20000100a00 */
[C---:B-1----:R-:W-:Y:S06]  /*88ec0*/  HMMA.1688.F32.TF32 R60, R240.reuse, R136, R132 ;  /* 0x00000088f03c723c */ /* 0x042fec0000081084 */
[----:B---3--:R-:W-:-:S15]  /*88ed0*/  HMMA.1688.F32.TF32 R4, R240, R248, R228 ;  /* 0x000000f8f004723c */ /* 0x008fde00000810e4 */
        /* <DEDUP_REMOVED lines=119> */
[----:B---3--:R-:W-:Y:S04]  /*89650*/  STL.64 [R1+0x6870], R238 ;  /* 0x006870ee01007387 */ /* 0x008fe80000100a00 */
        /* <DEDUP_REMOVED lines=11> */
[----:B----4-:R-:W-:Y:S04]  /*89710*/  STL.64 [R1+0x6880], R234 ;  /* 0x006880ea01007387 */ /* 0x010fe80000100a00 */
[----:B------:R1:W-:Y:S04]  /*89720*/  STL.64 [R1+0x6878], R232 ;  /* 0x006878e801007387 */ /* 0x0003e80000100a00 */
[----:B-1----:R-:W3:Y:S04]  /*89730*/  LDL.LU R232, [R1+0x2600] ;  /* 0x0026000001e87983 */ /* 0x002ee80000300800 */
[----:B------:R-:W3:Y:S04]  /*89740*/  LDL.LU R233, [R1+0x2604] ;  /* 0x0026040001e97983 */ /* 0x000ee80000300800 */
[----:B------:R-:W3:Y:S04]  /*89750*/  LDL.LU R234, [R1+0x2608] ;  /* 0x0026080001ea7983 */ /* 0x000ee80000300800 */
[----:B------:R-:W3:Y:S01]  /*89760*/  LDL.LU R235, [R1+0x260c] ;  /* 0x00260c0001eb7983 */ /* 0x000ee20000300800 */
[C---:B------:R-:W-:Y:S06]  /*89770*/  HMMA.1688.F32.TF32 R64, R240.reuse, R204, R64 ;  /* 0x000000ccf040723c */ /* 0x040fec0000081040 */
        /* <DEDUP_REMOVED lines=9> */
[----:B------:R1:W-:Y:S02]  /*89810*/  STL.64 [R1+0x568], R234 ;  /* 0x000568ea01007387 */ /* 0x0003e40000100a00 */
[C---:B-1----:R-:W-:Y:S06]  /*89820*/  HMMA.1688.F32.TF32 R232, R240.reuse, R216, R72 ;  /* 0x000000d8f0e8723c */ /* 0x042fec0000081048 */
[----:B------:R-:W-:Y:S01]  /*89830*/  HMMA.1688.F32.TF32 R72, R240, R208, R248 ;  /* 0x000000d0f048723c */ /* 0x000fe200000810f8 */
[----:B------:R-:W-:Y:S04]  /*89840*/  STL.64 [R1+0x550], R236 ;  /* 0x000550ec01007387 */ /* 0x000fe80000100a00 */
[----:B------:R-:W-:-:S12]  /*89850*/  STL.64 [R1+0x558], R238 ;  /* 0x000558ee01007387 */ /* 0x000fd80000100a00 */
        /* <DEDUP_REMOVED lines=10> */
[C---:B---3--:R-:W-:Y:S11]  /*89900*/  HMMA.1688.F32.TF32 R64, R240.reuse, R192, R112 ;  /* 0x000000c0f040723c */ /* 0x048ff60000081070 */
[----:B------:R-:W-:Y:S04]  /*89910*/  STL.64 [R1+0x500], R68 ;  /* 0x0005004401007387 */ /* 0x000fe80000100a00 */
[----:B------:R1:W-:Y:S04]  /*89920*/  STL.64 [R1+0x508], R70 ;  /* 0x0005084601007387 */ /* 0x0003e80000100a00 */
[----:B------:R-:W-:Y:S04]  /*89930*/  STL.64 [R1+0x4f0], R60 ;  /* 0x0004f03c01007387 */ /* 0x000fe80000100a00 */
[----:B------:R3:W-:Y:S04]  /*89940*/  STL.64 [R1+0x4f8], R62 ;  /* 0x0004f83e01007387 */ /* 0x0007e80000100a00 */
[----:B------:R-:W-:Y:S04]  /*89950*/  STL.64 [R1+0x4e0], R64 ;  /* 0x0004e04001007387 */ /* 0x000fe80000100a00 */
[----:B------:R4:W-:Y:S01]  /*89960*/  STL.64 [R1+0x4e8], R66 ;  /* 0x0004e84201007387 */ /* 0x0009e20000100a00 */
[C---:B-1----:R-:W-:Y:S06]  /*89970*/  HMMA.1688.F32.TF32 R68, R240.reuse, R188, R116 ;  /* 0x000000bcf044723c */ /* 0x042fec0000081074 */
[C---:B---3--:R-:W-:Y:S06]  /*89980*/  HMMA.1688.F32.TF32 R60, R240.reuse, R184, R120 ;  /* 0x000000b8f03c723c */ /* 0x048fec0000081078 */
[C---:B----4-:R-:W-:Y:S11]  /*89990*/  HMMA.1688.F32.TF32 R64, R240.reuse, R180, R124 ;  /* 0x000000b4f040723c */ /* 0x050ff6000008107c */
        /* <DEDUP_REMOVED lines=8> */
[----:B------:R-:W-:Y:S04]  /*89a20*/  LDS R64, [R252+UR7+0x22180] ;  /* 0x02218007fc407984 */ /* 0x000fe80008000800 */
[----:B------:R-:W-:Y:S01]  /*89a30*/  LDS R66, [R252+UR7+0x22980] ;  /* 0x02298007fc427984 */ /* 0x000fe20008000800 */
        /* <DEDUP_REMOVED lines=159> */
[----:B------:R-:W2:Y:S01]  /*8a430*/  LDL.LU.64 R112, [R1+0x68a8] ;  /* 0x0068a80001707983 */ /* 0x000ea20000300a00 */
[C---:B------:R-:W-:Y:S06]  /*8a440*/  HMMA.1688.F32.TF32 R236, R240.reuse, R108, R236 ;  /* 0x0000006cf0ec723c */ /* 0x040fec00000810ec */
[C---:B------:R-:W-:Y:S06]  /*8a450*/  HMMA.1688.F32.TF32 R60, R240.reuse, R88, R60 ;  /* 0x00000058f03c723c */ /* 0x040fec000008103c */
[----:B--2---:R-:W-:-:S15]  /*8a460*/  HMMA.1688.F32.TF32 R232, R240, R112, R232 ;  /* 0x00000070f0e8723c */ /* 0x004fde00000810e8 */
[----:B------:R-:W-:-:S08]  /*8a470*/  NOP ;  /* 0x0000000000007918 */ /* 0x000fd00000000000 */
[----:B------:R-:W-:Y:S04]  /*8a480*/  STL.64 [R1+0x1310], R232 ;  /* 0x001310e801007387 */ /* 0x000fe80000100a00 */
[----:B------:R1:W-:Y:S02]  /*8a490*/  STL.64 [R1+0x1318], R234 ;  /* 0x001318ea01007387 */ /* 0x0003e40000100a00 */
[C---:B-1----:R-:W-:Y:S06]  /*8a4a0*/  HMMA.1688.F32.TF32 R232, R240.reuse, R104, R68 ;  /* 0x00000068f0e8723c */ /* 0x042fec0000081044 */
[C---:B------:R-:W-:Y:S01]  /*8a4b0*/  HMMA.1688.F32.TF32 R68, R240.reuse, R100, R72 ;  /* 0x00000064f044723c */ /* 0x040fe20000081048 */
        /* <DEDUP_REMOVED lines=102> */
[----:B-1----:R-:W4:Y:S04]  /*8ab20*/  LDL.LU R76, [R1+0x3170] ;  /* 0x00317000014c7983 */ /* 0x002f280000300800 */
[----:B------:R-:W4:Y:S04]  /*8ab30*/  LDL.LU R77, [R1+0x3174] ;  /* 0x00317400014d7983 */ /* 0x000f280000300800 */
[----:B------:R-:W4:Y:S04]  /*8ab40*/  LDL.LU R78, [R1+0x3178] ;  /* 0x00317800014e7983 */ /* 0x000f280000300800 */
[----:B------:R-:W4:Y:S02]  /*8ab50*/  LDL.LU R79, [R1+0x317c] ;  /* 0x00317c00014f7983 */ /* 0x000f240000300800 */
[C---:B----4-:R-:W-:Y:S02]  /*8ab60*/  HMMA.1688.F32.TF32 R76, R240.reuse, R60, R76 ;  /* 0x0000003cf04c723c */ /* 0x050fe4000008104c */
[----:B--2---:R-:W-:Y:S04]  /*8ab70*/  STL.64 [R1+0x67b0], R62 ;  /* 0x0067b03e01007387 */ /* 0x004fe80000100a00 */
        /* <DEDUP_REMOVED lines=42> */
[----:B------:R1:W-:Y:S04]  /*8ae20*/  STL.64 [R1+0x11d0], R52 ;  /* 0x0011d03401007387 */ /* 0x0003e80000100a00 */
[----:B------:R2:W-:Y:S04]  /*8ae30*/  STL.64 [R1+0x11d8], R54 ;  /* 0x0011d83601007387 */ /* 0x0005e80000100a00 */
[----:B------:R-:W3:Y:S08]  /*8ae40*/  LDL.LU R96, [R1+0x10d0] ;  /* 0x0010d00001607983 */ /* 0x000ef00000300800 */
[----:B------:R-:W-:Y:S04]  /*8ae50*/  STL.64 [R1+0x11c0], R48 ;  /* 0x0011c03001007387 */ /* 0x000fe80000100a00 */
[----:B------:R-:W-:Y:S04]  /*8ae60*/  STL.64 [R1+0x11c8], R50 ;  /* 0x0011c83201007387 */ /* 0x000fe80000100a00 */
        /* <DEDUP_REMOVED lines=29> */
[----:B----4-:R-:W4:Y:S04]  /*8b040*/  LDL.LU R44, [R1+0x24a0] ;  /* 0x0024a000012c7983 */ /* 0x010f280000300800 */
[----:B------:R-:W4:Y:S04]  /*8b050*/  LDL.LU R45, [R1+0x24a4] ;  /* 0x0024a400012d7983 */ /* 0x000f280000300800 */
[----:B------:R-:W4:Y:S04]  /*8b060*/  LDL.LU R46, [R1+0x24a8] ;  /* 0x0024a800012e7983 */ /* 0x000f280000300800 */
[----:B------:R-:W4:Y:S04]  /*8b070*/  LDL.LU R47, [R1+0x24ac] ;  /* 0x0024ac00012f7983 */ /* 0x000f280000300800 */
[----:B------:R-:W4:Y:S04]  /*8b080*/  LDL.LU.64 R232, [R1+0x30] ;  /* 0x0000300001e87983 */ /* 0x000f280000300a00 */
[----:B------:R-:W3:Y:S04]  /*8b090*/  LDL.LU.64 R68, [R1+0x20] ;  /* 0x0000200001447983 */ /* 0x000ee80000300a00 */
[----:B------:R-:W2:Y:S04]  /*8b0a0*/  LDL.LU R48, [R1+0x2480] ;  /* 0x0024800001307983 */ /* 0x000ea80000300800 */
[----:B------:R-:W2:Y:S04]  /*8b0b0*/  LDL.LU R49, [R1+0x2484] ;  /* 0x0024840001317983 */ /* 0x000ea80000300800 */
[----:B------:R-:W2:Y:S04]  /*8b0c0*/  LDL.LU R50, [R1+0x2488] ;  /* 0x0024880001327983 */ /* 0x000ea80000300800 */
[----:B------:R-:W2:Y:S04]  /*8b0d0*/  LDL.LU R51, [R1+0x248c] ;  /* 0x00248c0001337983 */ /* 0x000ea80000300800 */
[----:B------:R-:W2:Y:S04]  /*8b0e0*/  LDL.LU.64 R72, [R1+0x10] ;  /* 0x0000100001487983 */ /* 0x000ea80000300a00 */
[----:B------:R-:W2:Y:S01]  /*8b0f0*/  LDL.LU.64 R248, [R1] ;  /* 0x0000000001f87983 */ /* 0x000ea20000300a00 */
[----:B------:R-:W-:-:S03]  /*8b100*/  LOP3.LUT R67, R252, 0x20, RZ, 0x3c, !PT ;  /* 0x00000020fc437812 */ /* 0x000fc600078e3cff */
[----:B------:R-:W2:Y:S04]  /*8b110*/  LDL.LU R240, [R1+0x2460] ;  /* 0x0024600001f07983 */ /* 0x000ea80000300800 */
[----:B------:R-:W2:Y:S04]  /*8b120*/  LDL.LU R241, [R1+0x2464] ;  /* 0x0024640001f17983 */ /* 0x000ea80000300800 */
[----:B------:R-:W2:Y:S04]  /*8b130*/  LDL.LU R242, [R1+0x2468] ;  /* 0x0024680001f27983 */ /* 0x000ea80000300800 */
[----:B------:R-:W2:Y:S04]  /*8b140*/  LDL.LU R243, [R1+0x246c] ;  /* 0x00246c0001f37983 */ /* 0x000ea80000300800 */
[----:B------:R-:W-:Y:S04]  /*8b150*/  LDS R65, [R67+UR7+0x22180] ;  /* 0x0221800743417984 */ /* 0x000fe80008000800 */
[----:B------:R-:W4:Y:S04]  /*8b160*/  LDS R67, [R67+UR7+0x22980] ;  /* 0x0229800743437984 */ /* 0x000f280008000800 */
        /* <DEDUP_REMOVED lines=20> */
[C---:B----4-:R-:W-:Y:S06]  /*8b2b0*/  HMMA.1688.F32.TF32 R44, R64.reuse, R232, R44 ;  /* 0x000000e8402c723c */ /* 0x050fec000008102c */
[C---:B---3--:R-:W-:Y:S06]  /*8b2c0*/  HMMA.1688.F32.TF32 R236, R64.reuse, R68, R236 ;  /* 0x0000004440ec723c */ /* 0x048fec00000810ec */
[C---:B--2---:R-:W-:Y:S06]  /*8b2d0*/  HMMA.1688.F32.TF32 R48, R64.reuse, R72, R48 ;  /* 0x000000484030723c */ /* 0x044fec0000081030 */
[----:B------:R-:W-:Y:S05]  /*8b2e0*/  HMMA.1688.F32.TF32 R244, R64, R248, R244 ;  /* 0x000000f840f4723c */ /* 0x000fea00000810f4 */
[----:B------:R1:W-:Y:S04]  /*8b2f0*/  STL.64 [R1+0x400], R44 ;  /* 0x0004002c01007387 */ /* 0x0003e80000100a00 */
[----:B------:R2:W-:Y:S04]  /*8b300*/  STL.64 [R1+0x408], R46 ;  /* 0x0004082e01007387 */ /* 0x0005e80000100a00 */
[----:B------:R-:W3:Y:S01]  /*8b310*/  LDL.LU.64 R234, [R1+0x6880] ;  /* 0x0068800001ea7983 */ /* 0x000ee20000300a00 */
[----:B-1----:R-:W-:-:S02]  /*8b320*/  IMAD.MOV.U32 R45, RZ, RZ, R232 ;  /* 0x000000ffff2d7224 */ /* 0x002fc400078e00e8 */
[----:B------:R-:W-:Y:S02]  /*8b330*/  IMAD.MOV.U32 R44, RZ, RZ, R233 ;  /* 0x000000ffff2c7224 */ /* 0x000fe400078e00e9 */
[----:B------:R-:W4:Y:S04]  /*8b340*/  LDL.LU.64 R232, [R1+0x6878] ;  /* 0x0068780001e87983 */ /* 0x000f280000300a00 */
[----:B------:R-:W-:Y:S04]  /*8b350*/  STL.64 [R1+0x3f0], R236 ;  /* 0x0003f0ec01007387 */ /* 0x000fe80000100a00 */
[----:B------:R1:W-:Y:S01]  /*8b360*/  STL.64 [R1+0x3f8], R238 ;  /* 0x0003f8ee01007387 */ /* 0x0003e20000100a00 */
[----:B--2---:R-:W-:-:S02]  /*8b370*/  IMAD.MOV.U32 R47, RZ, RZ, R68 ;  /* 0x000000ffff2f7224 */ /* 0x004fc400078e0044 */
[----:B------:R-:W-:Y:S01]  /*8b380*/  IMAD.MOV.U32 R46, RZ, RZ, R69 ;  /* 0x000000ffff2e7224 */ /* 0x000fe200078e0045 */
[----:B-1----:R-:W2:Y:S04]  /*8b390*/  LDL.LU.64 R238, [R1+0x6870] ;  /* 0x0068700001ee7983 */ /* 0x002ea80000300a00 */
[----:B------:R-:W3:Y:S04]  /*8b3a0*/  LDL.LU.64 R236, [R1+0x6868] ;  /* 0x0068680001ec7983 */ /* 0x000ee80000300a00 */
[----:B------:R-:W2:Y:S04]  /*8b3b0*/  LDL.LU.64 R70, [R1+0x6860] ;  /* 0x0068600001467983 */ /* 0x000ea80000300a00 */
[----:B------:R-:W4:Y:S04]  /*8b3c0*/  LDL.LU.64 R68, [R1+0x6858] ;  /* 0x0068580001447983 */ /* 0x000f280000300a00 */
[----:B------:R1:W-:Y:S04]  /*8b3d0*/  STL.64 [R1+0x3e0], R48 ;  /* 0x0003e03001007387 */ /* 0x0003e80000100a00 */
[----:B------:R1:W-:Y:S04]  /*8b3e0*/  STL.64 [R1+0x3e8], R50 ;  /* 0x0003e83201007387 */ /* 0x0003e80000100a00 */
[----:B------:R-:W2:Y:S01]  /*8b3f0*/  LDL.LU.64 R74, [R1+0x6850] ;  /* 0x00685000014a7983 */ /* 0x000ea20000300a00 */
[----:B-1----:R-:W-:-:S02]  /*8b400*/  IMAD.MOV.U32 R49, RZ, RZ, R72 ;  /* 0x000000ffff317224 */ /* 0x002fc400078e0048 */
[----:B------:R-:W-:Y:S02]  /*8b410*/  IMAD.MOV.U32 R48, RZ, RZ, R73 ;  /* 0x000000ffff307224 */ /* 0x000fe400078e0049 */
[----:B------:R-:W3:Y:S04]  /*8b420*/  LDL.LU.64 R72, [R1+0x6848] ;  /* 0x0068480001487983 */ /* 0x000ee80000300a00 */
[----:B------:R-:W-:Y:S04]  /*8b430*/  STL.64 [R1+0x3d0], R244 ;  /* 0x0003d0f401007387 */ /* 0x000fe80000100a00 */
[----:B------:R1:W-:Y:S01]  /*8b440*/  STL.64 [R1+0x3d8], R246 ;  /* 0x0003d8f601007387 */ /* 0x0003e20000100a00 */
[----:B------:R-:W-:-:S02]  /*8b450*/  IMAD.MOV.U32 R51, RZ, RZ, R248 ;  /* 0x000000ffff337224 */ /* 0x000fc400078e00f8 */
[----:B------:R-:W-:Y:S01]  /*8b460*/  IMAD.MOV.U32 R50, RZ, RZ, R249 ;  /* 0x000000ffff327224 */ /* 0x000fe200078e00f9 */
[----:B-1----:R-:W2:Y:S04]  /*8b470*/  LDL.LU.64 R246, [R1+0x6840] ;  /* 0x0068400001f67983 */ /* 0x002ea80000300a00 */
[----:B------:R-:W4:Y:S04]  /*8b480*/  LDL.LU.64 R244, [R1+0x6838] ;  /* 0x0068380001f47983 */ /* 0x000f280000300a00 */
[----:B------:R-:W2:Y:S04]  /*8b490*/  LDL.LU.64 R250, [R1+0x6830] ;  /* 0x0068300001fa7983 */ /* 0x000ea80000300a00 */
[----:B------:R-:W3:Y:S02]  /*8b4a0*/  LDL.LU.64 R248, [R1+0x6828] ;  /* 0x0068280001f87983 */ /* 0x000ee40000300a00 */
[----:B---3--:R-:W-:-:S15]  /*8b4b0*/  HMMA.1688.F32.TF32 R240, R64, R248, R240 ;  /* 0x000000f840f0723c */ /* 0x008fde00000810f0 */
[----:B------:R-:W-:-:S08]  /*8b4c0*/  NOP ;  /* 0x0000000000007918 */ /* 0x000fd00000000000 */
[----:B------:R-:W-:Y:S04]  /*8b4d0*/  STL.64 [R1+0x3c0], R240 ;  /* 0x0003c0f001007387 */ /* 0x000fe80000100a00 */
[----:B------:R4:W-:Y:S02]  /*8b4e0*/  STL.64 [R1+0x3c8], R242 ;  /* 0x0003c8f201007387 */ /* 0x0009e40000100a00 */
[C---:B----4-:R-:W-:Y:S06]  /*8b4f0*/  HMMA.1688.F32.TF32 R240, R64.reuse, R244, R52 ;  /* 0x000000f440f0723c */ /* 0x050fec0000081034 */
[C---:B------:R-:W-:Y:S06]  /*8b500*/  HMMA.1688.F32.TF32 R52, R64.reuse, R72, R56 ;  /* 0x000000484034723c */ /* 0x040fec0000081038 */
[C---:B------:R-:W-:Y:S06]  /*8b510*/  HMMA.1688.F32.TF32 R60, R64.reuse, R68, R60 ;  /* 0x00000044403c723c */ /* 0x040fec000008103c */
[C---:B------:R-:W-:Y:S05]  /*8b520*/  HMMA.1688.F32.TF32 R56, R64.reuse, R236, R76 ;  /* 0x000000ec4038723c */ /* 0x040fea000008104c */
        /* <DEDUP_REMOVED lines=88> */
[----:B------:R-:W-:Y:S01]  /*8bab0*/  STL.64 [R1+0x66f8], R208 ;  /* 0x0066f8d001007387 */ /* 0x000fe20000100a00 */
[C---:B---3--:R-:W-:Y:S06]  /*8bac0*/  HMMA.1688.F32.TF32 R52, R64.reuse, R204, R52 ;  /* 0x000000cc4034723c */ /* 0x048fec0000081034 */
        /* <DEDUP_REMOVED lines=126> */
[----:B------:R-:W-:Y:S01]  /*8c2b0*/  STL.64 [R1+0x6660], R162 ;  /* 0x006660a201007387 */ /* 0x000fe20000100a00 */
[----:B------:R-:W-:-:S02]  /*8c2c0*/  IMAD.MOV.U32 R189, RZ, RZ, R44 ;  /* 0x000000ffffbd7224 */ /* 0x000fc400078e002c */
[----:B------:R-:W-:Y:S02]  /*8c2d0*/  IMAD.MOV.U32 R188, RZ, RZ, R45 ;  /* 0x000000ffffbc7224 */ /* 0x000fe400078e002d */
[----:B------:R-:W-:Y:S02]  /*8c2e0*/  IMAD.MOV.U32 R197, RZ, RZ, R46 ;  /* 0x000000ffffc57224 */ /* 0x000fe400078e002e */
[----:B------:R-:W-:Y:S01]  /*8c2f0*/  IMAD.MOV.U32 R196, RZ, RZ, R47 ;  /* 0x000000ffffc47224 */ /* 0x000fe200078e002f */
[C---:B--2---:R-:W-:Y:S06]  /*8c300*/  HMMA.1688.F32.TF32 R168, R64.reuse, R160, R216 ;  /* 0x000000a040a8723c */ /* 0x044fec00000810d8 */
[----:B----4-:R-:W-:-:S15]  /*8c310*/  HMMA.1688.F32.TF32 R172, R64, R164, R212 ;  /* 0x000000a440ac723c */ /* 0x010fde00000810d4 */
[----:B------:R-:W-:-:S08]  /*8c320*/  NOP ;  /* 0x0000000000007918 */ /* 0x000fd00000000000 */
[----:B------:R-:W-:Y:S04]  /*8c330*/  STL.64 [R1+0x260], R172 ;  /* 0x000260ac01007387 */ /* 0x000fe80000100a00 */
[----:B------:R-:W-:Y:S04]  /*8c340*/  STL.64 [R1+0x268], R174 ;  /* 0x000268ae01007387 */ /* 0x000fe80000100a00 */
[----:B------:R3:W-:Y:S04]  /*8c350*/  STL.64 [R1+0x6658], R160 ;  /* 0x006658a001007387 */ /* 0x0007e80000100a00 */
[----:B------:R-:W-:Y:S04]  /*8c360*/  STL.64 [R1+0x250], R168 ;  /* 0x000250a801007387 */ /* 0x000fe80000100a00 */
[----:B------:R-:W-:Y:S04]  /*8c370*/  STL.64 [R1+0x258], R170 ;  /* 0x000258aa01007387 */ /* 0x000fe80000100a00 */
[----:B------:R-:W-:Y:S04]  /*8c380*/  STL.64 [R1+0x6650], R158 ;  /* 0x0066509e01007387 */ /* 0x000fe80000100a00 */
[----:B------:R1:W-:Y:S01]  /*8c390*/  STL.64 [R1+0x6648], R156 ;  /* 0x0066489c01007387 */ /* 0x0003e20000100a00 */
[C---:B---3--:R-:W-:Y:S06]  /*8c3a0*/  HMMA.1688.F32.TF32 R160, R64.reuse, R156, R220 ;  /* 0x0000009c40a0723c */ /* 0x048fec00000810dc */
        /* <DEDUP_REMOVED lines=10> */
[C---:B------:R-:W-:Y:S06]  /*8c450*/  HMMA.1688.F32.TF32 R156, R64.reuse, R140, R232 ;  /* 0x0000008c409c723c */ /* 0x040fec00000810e8 */
[C---:B------:R-:W-:Y:S05]  /*8c460*/  HMMA.1688.F32.TF32 R60, R64.reuse, R128, R60 ;  /* 0x00000080403c723c */ /* 0x040fea000008103c */
[----:B------:R-:W-:Y:S04]  /*8c470*/  STL.64 [R1+0x220], R152 ;  /* 0x0002209801007387 */ /* 0x000fe80000100a00 */
[----:B------:R1:W-:Y:S02]  /*8c480*/  STL.64 [R1+0x228], R154 ;  /* 0x0002289a01007387 */ /* 0x0003e40000100a00 */
[C---:B-1----:R-:W-:Y:S06]  /*8c490*/  HMMA.1688.F32.TF32 R152, R64.reuse, R136, R52 ;  /* 0x000000884098723c */ /* 0x042fec0000081034 */
        /* <DEDUP_REMOVED lines=31> */
[----:B------:R-:W-:Y:S04]  /*8c690*/  STL.64 [R1+0x1120], R56 ;  /* 0x0011203801007387 */ /* 0x000fe80000100a00 */
[----:B------:R-:W-:Y:S04]  /*8c6a0*/  STL.64 [R1+0x1128], R58 ;  /* 0x0011283a01007387 */ /* 0x000fe80000100a00 */
[----:B------:R-:W2:Y:S04]  /*8c6b0*/  LDL.LU R228, [R1+0x2370] ;  /* 0x0023700001e47983 */ /* 0x000ea80000300800 */
[----:B------:R-:W-:Y:S04]  /*8c6c0*/  STL.64 [R1+0x1110], R52 ;  /* 0x0011103401007387 */ /* 0x000fe80000100a00 */
[----:B------:R-:W-:Y:S05]  /*8c6d0*/  STL.64 [R1+0x1118], R54 ;  /* 0x0011183601007387 */ /* 0x000fea0000100a00 */
        /* <DEDUP_REMOVED lines=193> */
[----:B------:R-:W-:-:S02]  /*8d2f0*/  LOP3.LUT R242, R252, 0x40, RZ, 0x3c, !PT ;  /* 0x00000040fcf27812 */ /* 0x000fc400078e3cff */
[----:B------:R-:W-:-:S03]  /*8d300*/  LOP3.LUT R243, R252, 0x60, RZ, 0x3c, !PT ;  /* 0x00000060fcf37812 */ /* 0x000fc600078e3cff */
[----:B------:R-:W-:Y:S04]  /*8d310*/  LDS R240, [R242+UR7+0x22180] ;  /* 0x02218007f2f07984 */ /* 0x000fe80008000800 */
[----:B------:R-:W-:Y:S04]  /*8d320*/  LDS R241, [R243+UR7+0x22180] ;  /* 0x02218007f3f17984 */ /* 0x000fe80008000800 */
[----:B------:R-:W-:Y:S04]  /*8d330*/  LDS R242, [R242+UR7+0x22980] ;  /* 0x02298007f2f27984 */ /* 0x000fe80008000800 */
[----:B------:R-:W1:Y:S01]  /*8d340*/  LDS R243, [R243+UR7+0x22980] ;  /* 0x02298007f3f37984 */ /* 0x000e620008000800 */
[----:B---3--:R-:W-:-:S15]  /*8d350*/  HMMA.1688.F32.TF32 R124, R64, R44, R124 ;  /* 0x0000002c407c723c */ /* 0x008fde000008107c */
[----:B------:R-:W-:-:S08]  /*8d360*/  NOP ;  /* 0x0000000000007918 */ /* 0x000fd00000000000 */
[----:B------:R-:W-:Y:S04]  /*8d370*/  STL.64 [R1+0x1030], R124 ;  /* 0x0010307c01007387 */ /* 0x000fe80000100a00 */
[----:B------:R3:W-:Y:S02]  /*8d380*/  STL.64 [R1+0x1038], R126 ;  /* 0x0010387e01007387 */ /* 0x0007e40000100a00 */
[C---:B---3--:R-:W-:Y:S06]  /*8d390*/  HMMA.1688.F32.TF32 R124, R64.reuse, R40, R4 ;  /* 0x00000028407c723c */ /* 0x048fec0000081004 */
[C---:B------:R-:W-:Y:S06]  /*8d3a0*/  HMMA.1688.F32.TF32 R4, R64.reuse, R36, R152 ;  /* 0x000000244004723c */ /* 0x040fec0000081098 */
[C---:B------:R-:W-:Y:S11]  /*8d3b0*/  HMMA.1688.F32.TF32 R152, R64.reuse, R32, R156 ;  /* 0x000000204098723c */ /* 0x040ff6000008109c */
[----:B------:R-:W-:Y:S04]  /*8d3c0*/  STL.64 [R1+0x1020], R124 ;  /* 0x0010207c01007387 */ /* 0x000fe80000100a00 */
[----:B------:R3:W-:Y:S04]  /*8d3d0*/  STL.64 [R1+0x1028], R126 ;  /* 0x0010287e01007387 */ /* 0x0007e80000100a00 */
[----:B------:R-:W-:Y:S04]  /*8d3e0*/  STL.64 [R1+0x1010], R4 ;  /* 0x0010100401007387 */ /* 0x000fe80000100a00 */
[----:B------:R2:W-:Y:S01]  /*8d3f0*/  STL.64 [R1+0x1018], R6 ;  /* 0x0010180601007387 */ /* 0x0005e20000100a00 */
[C---:B---3--:R-:W-:Y:S06]  /*8d400*/  HMMA.1688.F32.TF32 R124, R64.reuse, R28, R160 ;  /* 0x0000001c407c723c */ /* 0x048fec00000810a0 */
[C---:B--2---:R-:W-:Y:S01]  /*8d410*/  HMMA.1688.F32.TF32 R4, R64.reuse, R24, R168 ;  /* 0x000000184004723c */ /* 0x044fe200000810a8 */
[----:B------:R-:W-:Y:S04]  /*8d420*/  STL.64 [R1+0x1000], R152 ;  /* 0x0010009801007387 */ /* 0x000fe80000100a00 */
[----:B------:R2:W-:Y:S02]  /*8d430*/  STL.64 [R1+0x1008], R154 ;  /* 0x0010089a01007387 */ /* 0x0005e40000100a00 */
[C---:B--2---:R-:W-:Y:S10]  /*8d440*/  HMMA.1688.F32.TF32 R152, R64.reuse, R20, R172 ;  /* 0x000000144098723c */ /* 0x044ff400000810ac */
[----:B------:R-:W-:Y:S04]  /*8d450*/  STL.64 [R1+0xff0], R124 ;  /* 0x000ff07c01007387 */ /* 0x000fe80000100a00 */
[----:B------:R2:W-:Y:S04]  /*8d460*/  STL.64 [R1+0xff8], R126 ;  /* 0x000ff87e01007387 */ /* 0x0005e80000100a00 */
[----:B------:R-:W-:Y:S04]  /*8d470*/  STL.64 [R1+0xfe0], R4 ;  /* 0x000fe00401007387 */ /* 0x000fe80000100a00 */
[----:B------:R3:W-:Y:S01]  /*8d480*/  STL.64 [R1+0xfe8], R6 ;  /* 0x000fe80601007387 */ /* 0x0007e20000100a00 */
[C---:B--2---:R-:W-:Y:S06]  /*8d490*/  HMMA.1688.F32.TF32 R124, R64.reuse, R16, R176 ;  /* 0x00000010407c723c */ /* 0x044fec00000810b0 */
[----:B---3--:R-:W-:Y:S01]  /*8d4a0*/  HMMA.1688.F32.TF32 R4, R64, R12, R180 ;  /* 0x0000000c4004723c */ /* 0x008fe200000810b4 */
[----:B------:R-:W-:Y:S04]  /*8d4b0*/  STL.64 [R1+0xfd0], R152 ;  /* 0x000fd09801007387 */ /* 0x000fe80000100a00 */
[----:B------:R-:W-:Y:S04]  /*8d4c0*/  STL.64 [R1+0xfd8], R154 ;  /* 0x000fd89a01007387 */ /* 0x000fe80000100a00 */
[----:B------:R-:W-:Y:S01]  /*8d4d0*/  STL.64 [R1+0x6588], R14 ;  /* 0x0065880e01007387 */ /* 0x000fe20000100a00 */
[C---:B-1----:R-:W-:Y:S07]  /*8d4e0*/  HMMA.1688.F32.TF32 R64, R240.reuse, R188, R184 ;  /* 0x000000bcf040723c */ /* 0x042fee00000810b8 */
[----:B------:R-:W-:Y:S04]  /*8d4f0*/  STL.64 [R1+0xfc0], R124 ;  /* 0x000fc07c01007387 */ /* 0x000fe80000100a00 */
[----:B------:R-:W-:Y:S04]  /*8d500*/  STL.64 [R1+0xfc8], R126 ;  /* 0x000fc87e01007387 */ /* 0x000fe80000100a00 */
[----:B------:R-:W-:Y:S04]  /*8d510*/  STL.64 [R1+0x6580], R12 ;  /* 0x0065800c01007387 */ /* 0x000fe80000100a00 */
        /* <DEDUP_REMOVED lines=19> */
[----:B------:R1:W-:Y:S04]  /*8d650*/  STL.64 [R1+0x1b0], R12 ;  /* 0x0001b00c01007387 */ /* 0x0003e80000100a00 */
[----:B------:R2:W-:Y:S04]  /*8d660*/  STL.64 [R1+0x1b8], R14 ;  /* 0x0001b80e01007387 */ /* 0x0005e80000100a00 */
[----:B-1----:R-:W3:Y:S04]  /*8d670*/  LDL.LU R12, [R1+0x1e80] ;  /* 0x001e8000010c7983 */ /* 0x002ee80000300800 */
[----:B------:R1:W-:Y:S04]  /*8d680*/  STL.64 [R1+0x1a0], R64 ;  /* 0x0001a04001007387 */ /* 0x0003e80000100a00 */
[----:B------:R4:W-:Y:S04]  /*8d690*/  STL.64 [R1+0x1a8], R66 ;  /* 0x0001a84201007387 */ /* 0x0009e80000100a00 */
[----:B------:R3:W-:Y:S04]  /*8d6a0*/  STL.64 [R1+0x190], R4 ;  /* 0x0001900401007387 */ /* 0x0007e80000100a00 */
[----:B------:R3:W-:Y:S04]  /*8d6b0*/  STL.64 [R1+0x198], R6 ;  /* 0x0001980601007387 */ /* 0x0007e80000100a00 */
[----:B------:R-:W3:Y:S04]  /*8d6c0*/  LDL.LU R13, [R1+0x1e84] ;  /* 0x001e8400010d7983 */ /* 0x000ee80000300800 */
[----:B--2---:R-:W2:Y:S04]  /*8d6d0*/  LDL.LU R14, [R1+0x1e88] ;  /* 0x001e8800010e7983 */ /* 0x004ea80000300800 */
[----:B------:R-:W2:Y:S04]  /*8d6e0*/  LDL.LU R15, [R1+0x1e8c] ;  /* 0x001e8c00010f7983 */ /* 0x000ea80000300800 */
[----:B------:R-:W2:Y:S04]  /*8d6f0*/  LDL.LU R152, [R1+0xfb0] ;  /* 0x000fb00001987983 */ /* 0x000ea80000300800 */
[----:B------:R-:W2:Y:S04]  /*8d700*/  LDL.LU R153, [R1+0xfb4] ;  /* 0x000fb40001997983 */ /* 0x000ea80000300800 */
[----:B------:R-:W2:Y:S04]  /*8d710*/  LDL.LU R154, [R1+0xfb8] ;  /* 0x000fb800019a7983 */ /* 0x000ea80000300800 */
[----:B------:R-:W2:Y:S04]  /*8d720*/  LDL.LU R155, [R1+0xfbc] ;  /* 0x000fbc00019b7983 */ /* 0x000ea80000300800 */
        /* <DEDUP_REMOVED lines=80> */
[----:B---3--:R-:W3:Y:S04]  /*8dc30*/  LDL.LU R4, [R1+0x1e90] ;  /* 0x001e900001047983 */ /* 0x008ee80000300800 */
        /* <DEDUP_REMOVED lines=56> */
[----:B-1----:R-:W2:Y:S04]  /*8dfc0*/  LDL.LU R124, [R1+0x1eb0] ;  /* 0x001eb000017c7983 */ /* 0x002ea80000300800 */
[----:B------:R-:W2:Y:S04]  /*8dfd0*/  LDL.LU R125, [R1+0x1eb4] ;  /* 0x001eb400017d7983 */ /* 0x000ea80000300800 */
[----:B---3--:R-:W2:Y:S04]  /*8dfe0*/  LDL.LU R126, [R1+0x1eb8] ;  /* 0x001eb800017e7983 */ /* 0x008ea80000300800 */
[----:B------:R-:W2:Y:S04]  /*8dff0*/  LDL.LU R127, [R1+0x1ebc] ;  /* 0x001ebc00017f7983 */ /* 0x000ea80000300800 */
        /* <DEDUP_REMOVED lines=47> */
[----:B--2---:R-:W-:-:S15]  /*8e2f0*/  HMMA.1688.F32.TF32 R64, R240, R168, R64 ;  /* 0x000000a8f040723c */ /* 0x004fde0000081040 */
[----:B------:R-:W-:-:S08]  /*8e300*/  NOP ;  /* 0x0000000000007918 */ /* 0x000fd00000000000 */
[----:B------:R1:W-:Y:S04]  /*8e310*/  STL.64 [R1+0x70], R64 ;  /* 0x0000704001007387 */ /* 0x0003e80000100a00 */
[----:B------:R2:W-:Y:S04]  /*8e320*/  STL.64 [R1+0x78], R66 ;  /* 0x0000784201007387 */ /* 0x0005e80000100a00 */
[----:B-1----:R-:W3:Y:S04]  /*8e330*/  LDL.LU R64, [R1+0x1ec0] ;  /* 0x001ec00001407983 */ /* 0x002ee80000300800 */
[----:B------:R-:W3:Y:S04]  /*8e340*/  LDL.LU R65, [R1+0x1ec4] ;  /* 0x001ec40001417983 */ /* 0x000ee80000300800 */
[----:B--2---:R-:W3:Y:S04]  /*8e350*/  LDL.LU R66, [R1+0x1ec8] ;  /* 0x001ec80001427983 */ /* 0x004ee80000300800 */
[----:B------:R-:W3:Y:S04]  /*8e360*/  LDL.LU R67, [R1+0x1ecc] ;  /* 0x001ecc0001437983 */ /* 0x000ee80000300800 */
        /* <DEDUP_REMOVED lines=16> */
[----:B------:R-:W-:-:S15]  /*8e470*/  HMMA.1688.F32.TF32 R4, R240, R148, R4 ;  /* 0x00000094f004723c */ /* 0x000fde0000081004 */
[----:B------:R-:W-:-:S09]  /*8e480*/  NOP ;  /* 0x0000000000007918 */ /* 0x000fd20000000000 */
[----:B------:R-:W-:Y:S02]  /*8e490*/  IMAD.MOV.U32 R185, RZ, RZ, R4 ;  /* 0x000000ffffb97224 */ /* 0x000fe400078e0004 */
[----:B------:R-:W-:Y:S02]  /*8e4a0*/  IMAD.MOV.U32 R184, RZ, RZ, R5 ;  /* 0x000000ffffb87224 */ /* 0x000fe400078e0005 */
[----:B------:R-:W-:Y:S02]  /*8e4b0*/  IMAD.MOV.U32 R169, RZ, RZ, R6 ;  /* 0x000000ffffa97224 */ /* 0x000fe400078e0006 */
[----:B------:R-:W-:Y:S01]  /*8e4c0*/  IMAD.MOV.U32 R168, RZ, RZ, R7 ;  /* 0x000000ffffa87224 */ /* 0x000fe200078e0007 */
[----:B--2---:R-:W-:-:S15]  /*8e4d0*/  HMMA.1688.F32.TF32 R12, R240, R152, R12 ;  /* 0x00000098f00c723c */ /* 0x004fde000008100c */
[----:B------:R-:W-:-:S08]  /*8e4e0*/  NOP ;  /* 0x0000000000007918 */ /* 0x000fd00000000000 */
[----:B------:R-:W-:Y:S04]  /*8e4f0*/  STL.64 [R1+0x1e80], R12 ;  /* 0x001e800c01007387 */ /* 0x000fe80000100a00 */
[----:B------:R1:W-:Y:S04]  /*8e500*/  STL.64 [R1+0x1e88], R14 ;  /* 0x001e880e01007387 */ /* 0x0003e80000100a00 */
[----:B------:R-:W2:Y:S04]  /*8e510*/  LDL.LU R4, [R1+0x1ee0] ;  /* 0x001ee00001047983 */ /* 0x000ea80000300800 */
[----:B------:R-:W2:Y:S04]  /*8e520*/  LDL.LU R5, [R1+0x1ee4] ;  /* 0x001ee40001057983 */ /* 0x000ea80000300800 */
[----:B------:R-:W2:Y:S04]  /*8e530*/  LDL.LU R6, [R1+0x1ee8] ;  /* 0x001ee80001067983 */ /* 0x000ea80000300800 */
[----:B------:R-:W2:Y:S01]  /*8e540*/  LDL.LU R7, [R1+0x1eec] ;  /* 0x001eec0001077983 */ /* 0x000ea20000300800 */
[----:B-1----:R-:W-:Y:S03]  /*8e550*/  HMMA.1688.F32.TF32 R12, R240, R144, R124 ;  /* 0x00000090f00c723c */ /* 0x002fe6000008107c */
        /* <DEDUP_REMOVED lines=9> */
[----:B------:R-:W-:Y:S02]  /*8e5f0*/  IMAD.MOV.U32 R149, RZ, RZ, R13 ;  /* 0x000000ffff957224 */ /* 0x000fe400078e000d */
[----:B------:R-:W-:Y:S02]  /*8e600*/  IMAD.MOV.U32 R145, RZ, RZ, R14 ;  /* 0x000000ffff917224 */ /* 0x000fe400078e000e */
[----:B------:R-:W-:Y:S02]  /*8e610*/  IMAD.MOV.U32 R144, RZ, RZ, R15 ;  /* 0x000000ffff907224 */ /* 0x000fe400078e000f */
[----:B------:R-:W-:Y:S03]  /*8e620*/  HMMA.1688.F32.TF32 R12, R240, R140, R64 ;  /* 0x0000008cf00c723c */ /* 0x000fe60000081040 */
[----:B------:R-:W-:Y:S04]  /*8e630*/  STL [R1+0x5d7c], R144 ;  /* 0x005d7c9001007387 */ /* 0x000fe80000100800 */
[----:B------:R-:W-:Y:S04]  /*8e640*/  STL [R1+0x5d78], R145 ;  /* 0x005d789101007387 */ /* 0x000fe80000100800 */
[----:B------:R-:W-:Y:S04]  /*8e650*/  STL [R1+0x596c], R149 ;  /* 0x00596c9501007387 */ /* 0x000fe80000100800 */
[----:B------:R-:W-:Y:S04]  /*8e660*/  STL [R1+0x5968], R148 ;  /* 0x0059689401007387 */ /* 0x000fe80000100800 */
[----:B------:R-:W3:Y:S04]  /*8e670*/  LDL.LU R64, [R1+0x1f10] ;  /* 0x001f100001407983 */ /* 0x000ee80000300800 */
[----:B------:R-:W3:Y:S04]  /*8e680*/  LDL.LU R65, [R1+0x1f14] ;  /* 0x001f140001417983 */ /* 0x000ee80000300800 */
[----:B------:R-:W3:Y:S04]  /*8e690*/  LDL.LU R66, [R1+0x1f18] ;  /* 0x001f180001427983 */ /* 0x000ee80000300800 */
[----:B------:R-:W3:Y:S01]  /*8e6a0*/  LDL.LU R67, [R1+0x1f1c] ;  /* 0x001f1c0001437983 */ /* 0x000ee20000300800 */
        /* <DEDUP_REMOVED lines=8> */
[----:B--2---:R-:W-:-:S15]  /*8e730*/  HMMA.1688.F32.TF32 R4, R240, R136, R4 ;  /* 0x00000088f004723c */ /* 0x004fde0000081004 */
[----:B------:R-:W-:-:S09]  /*8e740*/  NOP ;  /* 0x0000000000007918 */ /* 0x000fd20000000000 */
[----:B------:R-:W-:Y:S02]  /*8e750*/  IMAD.MOV.U32 R156, RZ, RZ, R4 ;  /* 0x000000ffff9c7224 */ /* 0x000fe400078e0004 */
[----:B------:R-:W-:Y:S01]  /*8e760*/  IMAD.MOV.U32 R157, RZ, RZ, R5 ;  /* 0x000000ffff9d7224 */ /* 0x000fe200078e0005 */
[----:B------:R-:W2:Y:S01]  /*8e770*/  LDL.LU R4, [R1+0x1f20] ;  /* 0x001f200001047983 */ /* 0x000ea20000300800 */
[----:B------:R-:W-:-:S03]  /*8e780*/  IMAD.MOV.U32 R137, RZ, RZ, R6 ;  /* 0x000000ffff897224 */ /* 0x000fc600078e0006 */
[----:B------:R-:W2:Y:S01]  /*8e790*/  LDL.LU R5, [R1+0x1f24] ;  /* 0x001f240001057983 */ /* 0x000ea20000300800 */
[----:B------:R-:W-:-:S03]  /*8e7a0*/  IMAD.MOV.U32 R136, RZ, RZ, R7 ;  /* 0x000000ffff887224 */ /* 0x000fc600078e0007 */
[----:B------:R-:W2:Y:S04]  /*8e7b0*/  LDL.LU R6, [R1+0x1f28] ;  /* 0x001f280001067983 */ /* 0x000ea80000300800 */
[----:B------:R-:W2:Y:S01]  /*8e7c0*/  LDL.LU R7, [R1+0x1f2c] ;  /* 0x001f2c0001077983 */ /* 0x000ea20000300800 */
[----:B----4-:R-:W-:Y:S03]  /*8e7d0*/  HMMA.1688.F32.TF32 R12, R240, R132, R124 ;  /* 0x00000084f00c723c */ /* 0x010fe6000008107c */
        /* <DEDUP_REMOVED lines=12> */
[----:B---3--:R-:W-:Y:S01]  /*8e8a0*/  HMMA.1688.F32.TF32 R12, R240, R128, R64 ;  /* 0x00000080f00c723c */ /* 0x008fe20000081040 */
[----:B------:R-:W-:Y:S04]  /*8e8b0*/  LDS R64, [R252+UR7+0x23000] ;  /* 0x02300007fc407984 */ /* 0x000fe80008000800 */
[----:B------:R-:W-:Y:S04]  /*8e8c0*/  STL [R1+0x599c], R200 ;  /* 0x00599cc801007387 */ /* 0x000fe80000100800 */
[----:B------:R-:W-:Y:S04]  /*8e8d0*/  STL [R1+0x5998], R201 ;  /* 0x005998c901007387 */ /* 0x000fe80000100800 */
[----:B------:R-:W-:Y:S04]  /*8e8e0*/  STL [R1+0x5994], R161 ;  /* 0x005994a101007387 */ /* 0x000fe80000100800 */
[----:B------:R-:W-:Y:S04]  /*8e8f0*/  STL [R1+0x5990], R160 ;  /* 0x005990a001007387 */ /* 0x000fe80000100800 */
[----:B------:R-:W-:Y:S03]  /*8e900*/  LDS R66, [R252+UR7+0x23800] ;  /* 0x02380007fc427984 */ /* 0x000fe60008000800 */
[----:B------:R-:W-:-:S02]  /*8e910*/  IMAD.MOV.U32 R164, RZ, RZ, R12 ;  /* 0x000000ffffa47224 */ /* 0x000fc400078e000c */
[----:B------:R-:W-:Y:S01]  /*8e920*/  IMAD.MOV.U32 R165, RZ, RZ, R13 ;  /* 0x000000ffffa57224 */ /* 0x000fe200078e000d */
[----:B------:R-:W3:Y:S01]  /*8e930*/  LDL.LU R12, [R1+0x1f70] ;  /* 0x001f7000010c7983 */ /* 0x000ee20000300800 */
[----:B------:R-:W-:-:S03]  /*8e940*/  IMAD.MOV.U32 R213, RZ, RZ, R14 ;  /* 0x000000ffffd57224 */ /* 0x000fc600078e000e */
[----:B------:R-:W3:Y:S01]  /*8e950*/  LDL.LU R13, [R1+0x1f74] ;  /* 0x001f7400010d7983 */ /* 0x000ee20000300800 */
[----:B------:R-:W-:-:S03]  /*8e960*/  IMAD.MOV.U32 R212, RZ, RZ, R15 ;  /* 0x000000ffffd47224 */ /* 0x000fc600078e000f */
[----:B------:R-:W3:Y:S04]  /*8e970*/  LDL.LU R14, [R1+0x1f78] ;  /* 0x001f7800010e7983 */ /* 0x000ee80000300800 */
[----:B------:R-:W3:Y:S01]  /*8e980*/  LDL.LU R15, [R1+0x1f7c] ;  /* 0x001f7c00010f7983 */ /* 0x000ee20000300800 */
[----:B--2---:R-:W-:-:S15]  /*8e990*/  HMMA.1688.F32.TF32 R4, R240, R8, R4 ;  /* 0x00000008f004723c */ /* 0x004fde0000081004 */
[----:B------:R-:W-:-:S09]  /*8e9a0*/  NOP ;  /* 0x0000000000007918 */ /* 0x000fd20000000000 */
[----:B------:R-:W-:Y:S02]  /*8e9b0*/  IMAD.MOV.U32 R129, RZ, RZ, R6 ;  /* 0x000000ffff817224 */ /* 0x000fe400078e0006 */
[----:B------:R-:W-:Y:S02]  /*8e9c0*/  IMAD.MOV.U32 R128, RZ, RZ, R7 ;  /* 0x000000ffff807224 */ /* 0x000fe400078e0007 */
[----:B------:R-:W-:Y:S02]  /*8e9d0*/  IMAD.MOV.U32 R133, RZ, RZ, R4 ;  /* 0x000000ffff857224 */ /* 0x000fe400078e0004 */
[----:B------:R-:W-:Y:S01]  /*8e9e0*/  IMAD.MOV.U32 R132, RZ, RZ, R5 ;  /* 0x000000ffff847224 */ /* 0x000fe200078e0005 */
[----:B------:R-:W2:Y:S04]  /*8e9f0*/  LDL.LU.64 R6, [R1+0x6630] ;  /* 0x0066300001067983 */ /* 0x000ea80000300a00 */
[----:B------:R-:W4:Y:S04]  /*8ea00*/  LDL.LU.64 R4, [R1+0x6628] ;  /* 0x0066280001047983 */ /* 0x000f280000300a00 */
[----:B------:R-:W-:Y:S04]  /*8ea10*/  STL.64 [R1+0x6360], R134 ;  /* 0x0063608601007387 */ /* 0x000fe80000100a00 */
[----:B------:R1:W-:Y:S04]  /*8ea20*/  STL.64 [R1+0x6358], R132 ;  /* 0x0063588401007387 */ /* 0x0003e80000100a00 */
[----:B-1----:R-:W2:Y:S04]  /*8ea30*/  LDL.LU R132, [R1+0x1f80] ;  /* 0x001f800001847983 */ /* 0x002ea80000300800 */
        /* <DEDUP_REMOVED lines=10> */
[----:B------:R-:W-:-:S09]  /*8eae0*/  NOP ;  /* 0x0000000000007918 */ /* 0x000fd20000000000 */
[----:B------:R-:W-:Y:S02]  /*8eaf0*/  IMAD.MOV.U32 R225, RZ, RZ, R126 ;  /* 0x000000ffffe17224 */ /* 0x000fe400078e007e */
[----:B------:R-:W-:Y:S02]  /*8eb00*/  IMAD.MOV.U32 R224, RZ, RZ, R127 ;  /* 0x000000ffffe07224 */ /* 0x000fe400078e007f */
[----:B------:R-:W-:Y:S02]  /*8eb10*/  IMAD.MOV.U32 R172, RZ, RZ, R124 ;  /* 0x000000ffffac7224 */ /* 0x000fe400078e007c */
[----:B------:R-:W-:Y:S01]  /*8eb20*/  IMAD.MOV.U32 R173, RZ, RZ, R125 ;  /* 0x000000ffffad7224 */ /* 0x000fe200078e007d */
[----:B------:R-:W4:Y:S04]  /*8eb30*/  LDL.LU.64 R126, [R1+0x6620] ;  /* 0x00662000017e7983 */ /* 0x000f280000300a00 */
[----:B------:R-:W4:Y:S01]  /*8eb40*/  LDL.LU.64 R124, [R1+0x6618] ;  /* 0x00661800017c7983 */ /* 0x000f220000300a00 */
[----:B---3--:R-:W-:-:S15]  /*8eb50*/  HMMA.1688.F32.TF32 R12, R240, R120, R12 ;  /* 0x00000078f00c723c */ /* 0x008fde000008100c */
[----:B------:R-:W-:-:S09]  /*8eb60*/  NOP ;  /* 0x0000000000007918 */ /* 0x000fd20000000000 */
[----:B------:R-:W-:Y:S02]  /*8eb70*/  IMAD.MOV.U32 R180, RZ, RZ, R12 ;  /* 0x000000ffffb47224 */ /* 0x000fe400078e000c */
[----:B------:R-:W-:Y:S02]  /*8eb80*/  IMAD.MOV.U32 R181, RZ, RZ, R13 ;  /* 0x000000ffffb57224 */ /* 0x000fe400078e000d */
[----:B------:R-:W-:Y:S02]  /*8eb90*/  IMAD.MOV.U32 R237, RZ, RZ, R14 ;  /* 0x000000ffffed7224 */ /* 0x000fe400078e000e */
[----:B------:R-:W-:Y:S01]  /*8eba0*/  IMAD.MOV.U32 R236, RZ, RZ, R15 ;  /* 0x000000ffffec7224 */ /* 0x000fe200078e000f */
[----:B--2---:R-:W-:-:S15]  /*8ebb0*/  HMMA.1688.F32.TF32 R132, R240, R116, R132 ;  /* 0x00000074f084723c */ /* 0x004fde0000081084 */
[----:B------:R-:W-:-:S09]  /*8ebc0*/  NOP ;  /* 0x0000000000007918 */ /* 0x000fd20000000000 */
        /* <DEDUP_REMOVED lines=9> */
[----:B------:R-:W-:Y:S01]  /*8ec60*/  IMAD.MOV.U32 R125, RZ, RZ, R130 ;  /* 0x000000ffff7d7224 */ /* 0x000fe200078e0082 */
[----:B------:R-:W2:Y:S04]  /*8ec70*/  LDL.LU R128, [R1+0x1fa0] ;  /* 0x001fa00001807983 */ /* 0x000ea80000300800 */
[----:B------:R-:W2:Y:S04]  /*8ec80*/  LDL.LU R129, [R1+0x1fa4] ;  /* 0x001fa40001817983 */ /* 0x000ea80000300800 */
[----:B------:R-:W2:Y:S04]  /*8ec90*/  LDL.LU R130, [R1+0x1fa8] ;  /* 0x001fa80001827983 */ /* 0x000ea80000300800 */
[----:B------:R-:W2:Y:S04]  /*8eca0*/  LDL.LU R131, [R1+0x1fac] ;  /* 0x001fac0001837983 */ /* 0x000ea80000300800 */
[----:B------:R-:W-:Y:S04]  /*8ecb0*/  STL [R1+0x608c], R124 ;  /* 0x00608c7c01007387 */ /* 0x000fe80000100800 */
[----:B------:R-:W-:Y:S04]  /*8ecc0*/  STL [R1+0x6088], R125 ;  /* 0x0060887d01007387 */ /* 0x000fe80000100800 */
        /* <DEDUP_REMOVED lines=27> */
[----:B------:R-:W2:Y:S04]  /*8ee80*/  LDL.LU R128, [R1+0x2020] ;  /* 0x0020200001807983 */ /* 0x000ea80000300800 */
[----:B------:R-:W2:Y:S04]  /*8ee90*/  LDL.LU R129, [R1+0x2024] ;  /* 0x0020240001817983 */ /* 0x000ea80000300800 */
[----:B------:R-:W-:Y:S04]  /*8eea0*/  STL.64 [R1+0x62f0], R114 ;  /* 0x0062f07201007387 */ /* 0x000fe80000100a00 */
[----:B------:R4:W-:Y:S01]  /*8eeb0*/  STL.64 [R1+0x62e8], R112 ;  /* 0x0062e87001007387 */ /* 0x0009e20000100a00 */
        /* <DEDUP_REMOVED lines=8> */
[C---:B----4-:R-:W-:Y:S06]  /*8ef40*/  HMMA.1688.F32.TF32 R112, R240.reuse, R100, R120 ;  /* 0x00000064f070723c */ /* 0x050fec0000081078 */
[----:B------:R-:W-:Y:S01]  /*8ef50*/  HMMA.1688.F32.TF32 R116, R240, R108, R116 ;  /* 0x0000006cf074723c */ /* 0x000fe20000081074 */
[----:B------:R-:W-:-:S15]  /*8ef60*/  STL.64 [R1+0x62e0], R110 ;  /* 0x0062e06e01007387 */ /* 0x000fde0000100a00 */
[----:B------:R-:W-:-:S02]  /*8ef70*/  NOP ;  /* 0x0000000000007918 */ /* 0x000fc40000000000 */
[----:B------:R-:W-:Y:S02]  /*8ef80*/  IMAD.MOV.U32 R109, RZ, RZ, R112 ;  /* 0x000000ffff6d7224 */ /* 0x000fe400078e0070 */
[----:B------:R-:W-:Y:S02]  /*8ef90*/  IMAD.MOV.U32 R108, RZ, RZ, R113 ;  /* 0x000000ffff6c7224 */ /* 0x000fe400078e0071 */
[----:B------:R-:W-:Y:S02]  /*8efa0*/  IMAD.MOV.U32 R105, RZ, RZ, R114 ;  /* 0x000000ffff697224 */ /* 0x000fe400078e0072 */
[----:B------:R-:W-:Y:S01]  /*8efb0*/  IMAD.MOV.U32 R104, RZ, RZ, R115 ;  /* 0x000000ffff687224 */ /* 0x000fe200078e0073 */
[----:B------:R-:W-:Y:S04]  /*8efc0*/  STL.64 [R1+0x62d8], R108 ;  /* 0x0062d86c01007387 */ /* 0x000fe80000100a00 */
[----:B------:R-:W-:Y:S04]  /*8efd0*/  STL.64 [R1+0x62d0], R106 ;  /* 0x0062d06a01007387 */ /* 0x000fe80000100a00 */
[----:B------:R2:W-:Y:S01]  /*8efe0*/  STL.64 [R1+0x62c8], R104 ;  /* 0x0062c86801007387 */ /* 0x0005e20000100a00 */
[----:B------:R-:W-:Y:S03]  /*8eff0*/  HMMA.1688.F32.TF32 R112, R240, R96, R132 ;  /* 0x00000060f070723c */ /* 0x000fe60000081084 */
[----:B------:R-:W4:Y:S04]  /*8f000*/  LDL.LU R132, [R1+0x2000] ;  /* 0x0020000001847983 */ /* 0x000f280000300800 */
[----:B------:R-:W4:Y:S04]  /*8f010*/  LDL.LU R133, [R1+0x2004] ;  /* 0x0020040001857983 */ /* 0x000f280000300800 */
[----:B------:R-:W4:Y:S04]  /*8f020*/  LDL.LU R134, [R1+0x2008] ;  /* 0x0020080001867983 */ /* 0x000f280000300800 */
[----:B------:R-:W4:Y:S01]  /*8f030*/  LDL.LU R135, [R1+0x200c] ;  /* 0x00200c0001877983 */ /* 0x000f220000300800 */
[----:B------:R-:W-:-:S02]  /*8f040*/  IMAD.MOV.U32 R192, RZ, RZ, R116 ;  /* 0x000000ffffc07224 */ /* 0x000fc400078e0074 */
[----:B------:R-:W-:Y:S02]  /*8f050*/  IMAD.MOV.U32 R131, RZ, RZ, R0 ;  /* 0x000000ffff837224 */ /* 0x000fe400078e0000 */
[----:B------:R-:W-:Y:S01]  /*8f060*/  IMAD.MOV.U32 R193, RZ, RZ, R117 ;  /* 0x000000ffffc17224 */ /* 0x000fe200078e0075 */
[----:B------:R-:W4:Y:S01]  /*8f070*/  LDL.LU R116, [R1+0x1ff0] ;  /* 0x001ff00001747983 */ /* 0x000f220000300800 */
[----:B------:R-:W-:Y:S02]  /*8f080*/  IMAD.MOV.U32 R130, RZ, RZ, R2 ;  /* 0x000000ffff827224 */ /* 0x000fe400078e0002 */
[----:B------:R-:W-:Y:S01]  /*8f090*/  IMAD.MOV.U32 R0, RZ, RZ, R118 ;  /* 0x000000ffff007224 */ /* 0x000fe200078e0076 */
[----:B------:R-:W4:Y:S01]  /*8f0a0*/  LDL.LU R117, [R1+0x1ff4] ;  /* 0x001ff40001757983 */ /* 0x000f220000300800 */
[----:B------:R-:W-:-:S03]  /*8f0b0*/  IMAD.MOV.U32 R2, RZ, RZ, R119 ;  /* 0x000000ffff027224 */ /* 0x000fc600078e0077 */
[----:B------:R-:W4:Y:S04]  /*8f0c0*/  LDL.LU R118, [R1+0x1ff8] ;  /* 0x001ff80001767983 */ /* 0x000f280000300800 */
[----:B------:R-:W4:Y:S04]  /*8f0d0*/  LDL.LU R119, [R1+0x1ffc] ;  /* 0x001ffc0001777983 */ /* 0x000f280000300800 */
[----:B------:R-:W4:Y:S04]  /*8f0e0*/  LDL.LU R120, [R1+0x1fe0] ;  /* 0x001fe00001787983 */ /* 0x000f280000300800 */
[----:B------:R-:W4:Y:S04]  /*8f0f0*/  LDL.LU R121, [R1+0x1fe4] ;  /* 0x001fe40001797983 */ /* 0x000f280000300800 */
[----:B------:R-:W4:Y:S04]  /*8f100*/  LDL.LU R122, [R1+0x1fe8] ;  /* 0x001fe800017a7983 */ /* 0x000f280000300800 */
[----:B------:R-:W4:Y:S01]  /*8f110*/  LDL.LU R123, [R1+0x1fec] ;  /* 0x001fec00017b7983 */ /* 0x000f220000300800 */
[C---:B---3--:R-:W-:Y:S06]  /*8f120*/  HMMA.1688.F32.TF32 R12, R240.reuse, R88, R12 ;  /* 0x00000058f00c723c */ /* 0x048fec000008100c */
[----:B--2---:R-:W-:Y:S01]  /*8f130*/  HMMA.1688.F32.TF32 R104, R240, R92, R128 ;  /* 0x0000005cf068723c */ /* 0x004fe20000081080 */
[----:B------:R-:W2:Y:S04]  /*8f140*/  LDL.LU R128, [R1+0x1fd0] ;  /* 0x001fd00001807983 */ /* 0x000ea80000300800 */
[----:B------:R-:W2:Y:S04]  /*8f150*/  LDL.LU R129, [R1+0x1fd4] ;  /* 0x001fd40001817983 */ /* 0x000ea80000300800 */
[----:B------:R-:W2:Y:S04]  /*8f160*/  LDL.LU R130, [R1+0x1fd8] ;  /* 0x001fd80001827983 */ /* 0x000ea80000300800 */
[----:B------:R-:W2:Y:S05]  /*8f170*/  LDL.LU R131, [R1+0x1fdc] ;  /* 0x001fdc0001837983 */ /* 0x000eaa0000300800 */
[----:B------:R-:W-:-:S02]  /*8f180*/  IMAD.MOV.U32 R101, RZ, RZ, R12 ;  /* 0x000000ffff657224 */ /* 0x000fc400078e000c */
[----:B------:R-:W-:Y:S01]  /*8f190*/  IMAD.MOV.U32 R100, RZ, RZ, R13 ;  /* 0x000000ffff647224 */ /* 0x000fe200078e000d */
[----:B------:R-:W3:Y:S01]  /*8f1a0*/  LDL.LU R12, [R1+0x1fc0] ;  /* 0x001fc000010c7983 */ /* 0x000ee20000300800 */
[----:B------:R-:W-:-:S03]  /*8f1b0*/  IMAD.MOV.U32 R97, RZ, RZ, R14 ;  /* 0x000000ffff617224 */ /* 0x000fc600078e000e */
[----:B------:R-:W3:Y:S01]  /*8f1c0*/  LDL.LU R13, [R1+0x1fc4] ;  /* 0x001fc400010d7983 */ /* 0x000ee20000300800 */
[----:B------:R-:W-:-:S03]  /*8f1d0*/  IMAD.MOV.U32 R96, RZ, RZ, R15 ;  /* 0x000000ffff607224 */ /* 0x000fc600078e000f */
[----:B------:R-:W3:Y:S04]  /*8f1e0*/  LDL.LU R14, [R1+0x1fc8] ;  /* 0x001fc800010e7983 */ /* 0x000ee80000300800 */
[----:B------:R-:W3:Y:S04]  /*8f1f0*/  LDL.LU R15, [R1+0x1fcc] ;  /* 0x001fcc00010f7983 */ /* 0x000ee80000300800 */
[----:B------:R-:W-:Y:S04]  /*8f200*/  STL.64 [R1+0x62c0], R102 ;  /* 0x0062c06601007387 */ /* 0x000fe80000100a00 */
[----:B------:R-:W-:Y:S01]  /*8f210*/  STL.64 [R1+0x62b8], R100 ;  /* 0x0062b86401007387 */ /* 0x000fe20000100a00 */
[----:B------:R-:W-:-:S02]  /*8f220*/  IMAD.MOV.U32 R208, RZ, RZ, R104 ;  /* 0x000000ffffd07224 */ /* 0x000fc400078e0068 */
[----:B------:R-:W-:Y:S02]  /*8f230*/  IMAD.MOV.U32 R209, RZ, RZ, R105 ;  /* 0x000000ffffd17224 */ /* 0x000fe400078e0069 */
[----:B------:R-:W-:Y:S02]  /*8f240*/  IMAD.MOV.U32 R149, RZ, RZ, R106 ;  /* 0x000000ffff957224 */ /* 0x000fe400078e006a */
[----:B------:R-:W-:Y:S01]  /*8f250*/  IMAD.MOV.U32 R148, RZ, RZ, R107 ;  /* 0x000000ffff947224 */ /* 0x000fe200078e006b */
[----:B------:R-:W-:Y:S04]  /*8f260*/  STL.64 [R1+0x62b0], R98 ;  /* 0x0062b06201007387 */ /* 0x000fe80000100a00 */
[----:B------:R1:W-:Y:S01]  /*8f270*/  STL.64 [R1+0x62a8], R96 ;  /* 0x0062a86001007387 */ /* 0x0003e20000100a00 */
[C---:B----4-:R-:W-:Y:S03]  /*8f280*/  HMMA.1688.F32.TF32 R104, R240.reuse, R84, R132 ;  /* 0x00000054f068723c */ /* 0x050fe60000081084 */
[----:B------:R-:W4:Y:S04]  /*8f290*/  LDL.LU R132, [R1+0x1f90] ;  /* 0x001f900001847983 */ /* 0x000f280000300800 */
[----:B------:R-:W4:Y:S04]  /*8f2a0*/  LDL.LU R133, [R1+0x1f94] ;  /* 0x001f940001857983 */ /* 0x000f280000300800 */
[----:B------:R-:W4:Y:S04]  /*8f2b0*/  LDL.LU R134, [R1+0x1f98] ;  /* 0x001f980001867983 */ /* 0x000f280000300800 */
[----:B------:R-:W4:Y:S01]  /*8f2c0*/  LDL.LU R135, [R1+0x1f9c] ;  /* 0x001f9c0001877983 */ /* 0x000f220000300800 */
[----:B-1----:R-:W-:-:S15]  /*8f2d0*/  HMMA.1688.F32.TF32 R96, R240, R80, R116 ;  /* 0x00000050f060723c */ /* 0x002fde0000081074 */
[----:B------:R-:W-:-:S09]  /*8f2e0*/  NOP ;  /* 0x0000000000007918 */ /* 0x000fd20000000000 */
[----:B------:R-:W-:Y:S02]  /*8f2f0*/  IMAD.MOV.U32 R220, RZ, RZ, R96 ;  /* 0x000000ffffdc7224 */ /* 0x000fe400078e0060 */
[----:B------:R-:W-:Y:S02]  /*8f300*/  IMAD.MOV.U32 R221, RZ, RZ, R97 ;  /* 0x000000ffffdd7224 */ /* 0x000fe400078e0061 */
[----:B------:R-:W-:Y:S02]  /*8f310*/  IMAD.MOV.U32 R140, RZ, RZ, R98 ;  /* 0x000000ffff8c7224 */ /* 0x000fe400078e0062 */
[----:B------:R-:W-:Y:S02]  /*8f320*/  IMAD.MOV.U32 R141, RZ, RZ, R99 ;  /* 0x000000ffff8d7224 */ /* 0x000fe400078e0063 */
[----:B------:R-:W-:Y:S01]  /*8f330*/  HMMA.1688.F32.TF32 R96, R240, R76, R120 ;  /* 0x0000004cf060723c */ /* 0x000fe20000081078 */
[----:B------:R-:W-:Y:S04]  /*8f340*/  STL.64 [R1+0x6380], R142 ;  /* 0x0063808e01007387 */ /* 0x000fe80000100a00 */
[----:B------:R-:W-:Y:S04]  /*8f350*/  STL.64 [R1+0x6378], R140 ;  /* 0x0063788c01007387 */ /* 0x000fe80000100a00 */
[----:B------:R-:W-:-:S15]  /*8f360*/  STL.64 [R1+0x6320], R90 ;  /* 0x0063205a01007387 */ /* 0x000fde0000100a00 */
[----:B------:R-:W-:Y:S02]  /*8f370*/  IMAD.MOV.U32 R89, RZ, RZ, R98 ;  /* 0x000000ffff597224 */ /* 0x000fe400078e0062 */
[----:B------:R-:W-:Y:S02]  /*8f380*/  IMAD.MOV.U32 R88, RZ, RZ, R99 ;  /* 0x000000ffff587224 */ /* 0x000fe400078e0063 */
[----:B------:R-:W-:Y:S02]  /*8f390*/  IMAD.MOV.U32 R93, RZ, RZ, R96 ;  /* 0x000000ffff5d7224 */ /* 0x000fe400078e0060 */
[----:B------:R-:W-:Y:S01]  /*8f3a0*/  IMAD.MOV.U32 R92, RZ, RZ, R97 ;  /* 0x000000ffff5c7224 */ /* 0x000fe200078e0061 */
[----:B------:R4:W-:Y:S04]  /*8f3b0*/  STL.64 [R1+0x6318], R88 ;  /* 0x0063185801007387 */ /* 0x0009e80000100a00 */
[----:B------:R-:W-:Y:S04]  /*8f3c0*/  STL.64 [R1+0x62a0], R94 ;  /* 0x0062a05e01007387 */ /* 0x000fe80000100a00 */
[----:B------:R-:W-:Y:S01]  /*8f3d0*/  STL.64 [R1+0x6298], R92 ;  /* 0x0062985c01007387 */ /* 0x000fe20000100a00 */
[----:B------:R-:W-:-:S02]  /*8f3e0*/  IMAD.MOV.U32 R204, RZ, RZ, R112 ;  /* 0x000000ffffcc7224 */ /* 0x000fc400078e0070 */
[----:B------:R-:W-:Y:S02]  /*8f3f0*/  IMAD.MOV.U32 R205, RZ, RZ, R113 ;  /* 0x000000ffffcd7224 */ /* 0x000fe400078e0071 */
[----:B------:R-:W-:Y:S02]  /*8f400*/  IMAD.MOV.U32 R168, RZ, RZ, R114 ;  /* 0x000000ffffa87224 */ /* 0x000fe400078e0072 */
[----:B------:R-:W-:Y:S01]  /*8f410*/  IMAD.MOV.U32 R169, RZ, RZ, R115 ;  /* 0x000000ffffa97224 */ /* 0x000fe200078e0073 */
[----:B---3--:R-:W-:-:S15]  /*8f420*/  HMMA.1688.F32.TF32 R12, R240, R56, R12 ;  /* 0x00000038f00c723c */ /* 0x008fde000008100c */
[----:B------:R-:W-:-:S09]  /*8f430*/  NOP ;  /* 0x0000000000007918 */ /* 0x000fd20000000000 */
[----:B------:R-:W-:Y:S02]  /*8f440*/  IMAD.MOV.U32 R232, RZ, RZ, R12 ;  /* 0x000000ffffe87224 */ /* 0x000fe400078e000c */
[----:B------:R-:W-:Y:S02]  /*8f450*/  IMAD.MOV.U32 R233, RZ, RZ, R13 ;  /* 0x000000ffffe97224 */ /* 0x000fe400078e000d */
[----:B------:R-:W-:Y:S02]  /*8f460*/  IMAD.MOV.U32 R136, RZ, RZ, R14 ;  /* 0x000000ffff887224 */ /* 0x000fe400078e000e */
[----:B------:R-:W-:Y:S01]  /*8f470*/  IMAD.MOV.U32 R137, RZ, RZ, R15 ;  /* 0x000000ffff897224 */ /* 0x000fe200078e000f */
[----:B------:R-:W3:Y:S04]  /*8f480*/  LDL.LU R12, [R1+0x1f60] ;  /* 0x001f6000010c7983 */ /* 0x000ee80000300800 */
[----:B------:R-:W3:Y:S04]  /*8f490*/  LDL.LU R13, [R1+0x1f64] ;  /* 0x001f6400010d7983 */ /* 0x000ee80000300800 */
[----:B------:R-:W3:Y:S04]  /*8f4a0*/  LDL.LU R14, [R1+0x1f68] ;  /* 0x001f6800010e7983 */ /* 0x000ee80000300800 */
[----:B------:R-:W3:Y:S04]  /*8f4b0*/  LDL.LU R15, [R1+0x1f6c] ;  /* 0x001f6c00010f7983 */ /* 0x000ee80000300800 */
[----:B------:R-:W-:Y:S04]  /*8f4c0*/  STL.64 [R1+0x6370], R138 ;  /* 0x0063708a01007387 */ /* 0x000fe80000100a00 */
[----:B------:R-:W-:Y:S04]  /*8f4d0*/  STL.64 [R1+0x6368], R136 ;  /* 0x0063688801007387 */ /* 0x000fe80000100a00 */
[----:B------:R-:W3:Y:S04]  /*8f4e0*/  LDL.LU R108, [R1+0x1f30] ;  /* 0x001f3000016c7983 */ /* 0x000ee80000300800 */
[----:B------:R-:W3:Y:S04]  /*8f4f0*/  LDL.LU R109, [R1+0x1f34] ;  /* 0x001f3400016d7983 */ /* 0x000ee80000300800 */
[----:B------:R-:W3:Y:S04]  /*8f500*/  LDL.LU R110, [R1+0x1f38] ;  /* 0x001f3800016e7983 */ /* 0x000ee80000300800 */
[----:B------:R-:W3:Y:S01]  /*8f510*/  LDL.LU R111, [R1+0x1f3c] ;  /* 0x001f3c00016f7983 */ /* 0x000ee20000300800 */
[C---:B----4-:R-:W-:Y:S03]  /*8f520*/  HMMA.1688.F32.TF32 R88, R240.reuse, R52, R132 ;  /* 0x00000034f058723c */ /* 0x050fe60000081084 */
        /* <DEDUP_REMOVED lines=16> */
[----:B--2---:R-:W-:Y:S03]  /*8f630*/  HMMA.1688.F32.TF32 R96, R240, R60, R128 ;  /* 0x0000003cf060723c */ /* 0x004fe60000081080 */
[----:B------:R-:W2:Y:S04]  /*8f640*/  LDL.LU R128, [R1+0x1e70] ;  /* 0x001e700001807983 */ /* 0x000ea80000300800 */
[----:B------:R-:W2:Y:S04]  /*8f650*/  LDL.LU R129, [R1+0x1e74] ;  /* 0x001e740001817983 */ /* 0x000ea80000300800 */
[----:B------:R-:W2:Y:S04]  /*8f660*/  LDL.LU R130, [R1+0x1e78] ;  /* 0x001e780001827983 */ /* 0x000ea80000300800 */
[----:B------:R-:W2:Y:S01]  /*8f670*/  LDL.LU R131, [R1+0x1e7c] ;  /* 0x001e7c0001837983 */ /* 0x000ea20000300800 */
[----:B------:R-:W-:-:S02]  /*8f680*/  IMAD.MOV.U32 R81, RZ, RZ, R90 ;  /* 0x000000ffff517224 */ /* 0x000fc400078e005a */
[----:B------:R-:W-:Y:S01]  /*8f690*/  IMAD.MOV.U32 R80, RZ, RZ, R91 ;  /* 0x000000ffff507224 */ /* 0x000fe200078e005b */
[----:B------:R-:W-:Y:S04]  /*8f6a0*/  STL.64 [R1+0x6340], R82 ;  /* 0x0063405201007387 */ /* 0x000fe80000100a00 */
[----:B------:R3:W-:Y:S01]  /*8f6b0*/  STL.64 [R1+0x6338], R80 ;  /* 0x0063385001007387 */ /* 0x0007e20000100a00 */
[----:B------:R-:W-:Y:S02]  /*8f6c0*/  IMAD.MOV.U32 R85, RZ, RZ, R88 ;  /* 0x000000ffff557224 */ /* 0x000fe400078e0058 */
[----:B------:R-:W-:Y:S01]  /*8f6d0*/  IMAD.MOV.U32 R84, RZ, RZ, R89 ;  /* 0x000000ffff547224 */ /* 0x000fe200078e0059 */
[----:B------:R-:W-:Y:S04]  /*8f6e0*/  STL.64 [R1+0x6330], R86 ;  /* 0x0063305601007387 */ /* 0x000fe80000100a00 */
[----:B------:R-:W-:Y:S01]  /*8f6f0*/  STL.64 [R1+0x6328], R84 ;  /* 0x0063285401007387 */ /* 0x000fe20000100a00 */
[----:B---3--:R-:W-:-:S15]  /*8f700*/  HMMA.1688.F32.TF32 R80, R240, R44, R108 ;  /* 0x0000002cf050723c */ /* 0x008fde000008106c */
[----:B------:R-:W-:-:S09]  /*8f710*/  NOP ;  /* 0x0000000000007918 */ /* 0x000fd20000000000 */
[----:B------:R-:W-:Y:S02]  /*8f720*/  IMAD.MOV.U32 R244, RZ, RZ, R80 ;  /* 0x000000fffff47224 */ /* 0x000fe400078e0050 */
        /* <DEDUP_REMOVED lines=9> */
[C---:B------:R-:W-:Y:S06]  /*8f7c0*/  HMMA.1688.F32.TF32 R80, R240.reuse, R36, R116 ;  /* 0x00000024f050723c */ /* 0x040fec0000081074 */
[----:B------:R-:W-:-:S15]  /*8f7d0*/  HMMA.1688.F32.TF32 R12, R240, R48, R12 ;  /* 0x00000030f00c723c */ /* 0x000fde000008100c */
[----:B------:R-:W-:-:S03]  /*8f7e0*/  NOP ;  /* 0x0000000000007918 */ /* 0x000fc60000000000 */
[----:B------:R-:W-:Y:S02]  /*8f7f0*/  IMAD.MOV.U32 R73, RZ, RZ, R80 ;  /* 0x000000ffff497224 */ /* 0x000fe400078e0050 */
[----:B------:R-:W-:Y:S02]  /*8f800*/  IMAD.MOV.U32 R72, RZ, RZ, R81 ;  /* 0x000000ffff487224 */ /* 0x000fe400078e0051 */
[----:B------:R-:W-:Y:S02]  /*8f810*/  IMAD.MOV.U32 R69, RZ, RZ, R82 ;  /* 0x000000ffff457224 */ /* 0x000fe400078e0052 */
[----:B------:R-:W-:Y:S02]  /*8f820*/  IMAD.MOV.U32 R68, RZ, RZ, R83 ;  /* 0x000000ffff447224 */ /* 0x000fe400078e0053 */
[----:B------:R-:W-:Y:S01]  /*8f830*/  HMMA.1688.F32.TF32 R80, R240, R32, R120 ;  /* 0x00000020f050723c */ /* 0x000fe20000081078 */
[----:B------:R-:W-:Y:S02]  /*8f840*/  IMAD.MOV.U32 R248, RZ, RZ, R12 ;  /* 0x000000fffff87224 */ /* 0x000fe400078e000c */
[----:B------:R-:W-:Y:S01]  /*8f850*/  IMAD.MOV.U32 R249, RZ, RZ, R13 ;  /* 0x000000fffff97224 */ /* 0x000fe200078e000d */
[----:B------:R-:W3:Y:S01]  /*8f860*/  LDL.LU R12, [R1+0x1450] ;  /* 0x00145000010c7983 */ /* 0x000ee20000300800 */
[----:B------:R-:W-:-:S03]  /*8f870*/  IMAD.MOV.U32 R161, RZ, RZ, R14 ;  /* 0x000000ffffa17224 */ /* 0x000fc600078e000e */
[----:B------:R-:W3:Y:S01]  /*8f880*/  LDL.LU R13, [R1+0x1454] ;  /* 0x00145400010d7983 */ /* 0x000ee20000300800 */
[----:B------:R-:W-:-:S03]  /*8f890*/  IMAD.MOV.U32 R160, RZ, RZ, R15 ;  /* 0x000000ffffa07224 */ /* 0x000fc600078e000f */
[----:B------:R-:W3:Y:S04]  /*8f8a0*/  LDL.LU R14, [R1+0x1458] ;  /* 0x00145800010e7983 */ /* 0x000ee80000300800 */
[----:B------:R-:W3:Y:S08]  /*8f8b0*/  LDL.LU R15, [R1+0x145c] ;  /* 0x00145c00010f7983 */ /* 0x000ef00000300800 */
[----:B------:R-:W-:-:S02]  /*8f8c0*/  IMAD.MOV.U32 R61, RZ, RZ, R80 ;  /* 0x000000ffff3d7224 */ /* 0x000fc400078e0050 */
[----:B------:R-:W-:Y:S02]  /*8f8d0*/  IMAD.MOV.U32 R60, RZ, RZ, R81 ;  /* 0x000000ffff3c7224 */ /* 0x000fe400078e0051 */
[----:B------:R-:W-:Y:S02]  /*8f8e0*/  IMAD.MOV.U32 R57, RZ, RZ, R82 ;  /* 0x000000ffff397224 */ /* 0x000fe400078e0052 */
[----:B------:R-:W-:Y:S02]  /*8f8f0*/  IMAD.MOV.U32 R56, RZ, RZ, R83 ;  /* 0x000000ffff387224 */ /* 0x000fe400078e0053 */
[----:B--2---:R-:W-:Y:S01]  /*8f900*/  HMMA.1688.F32.TF32 R80, R240, R28, R128 ;  /* 0x0000001cf050723c */ /* 0x004fe20000081080 */
[----:B------:R1:W-:Y:S01]  /*8f910*/  STL.64 [R1+0x6238], R26 ;  /* 0x0062381a01007387 */ /* 0x0003e20000100a00 */
[----:B------:R-:W-:-:S05]  /*8f920*/  IMAD.MOV.U32 R120, RZ, RZ, R250 ;  /* 0x000000ffff787224 */ /* 0x000fca00078e00fa */
[----:B------:R-:W-:Y:S02]  /*8f930*/  IMAD.MOV.U32 R128, RZ, RZ, R235 ;  /* 0x000000ffff807224 */ /* 0x000fe400078e00eb */
[----:B------:R-:W-:Y:S02]  /*8f940*/  IMAD.MOV.U32 R129, RZ, RZ, R238 ;  /* 0x000000ffff817224 */ /* 0x000fe400078e00ee */
[----:B------:R-:W-:Y:S02]  /*8f950*/  IMAD.MOV.U32 R130, RZ, RZ, R239 ;  /* 0x000000ffff827224 */ /* 0x000fe400078e00ef */
[----:B------:R-:W-:Y:S02]  /*8f960*/  IMAD.MOV.U32 R131, RZ, RZ, R251 ;  /* 0x000000ffff837224 */ /* 0x000fe400078e00fb */
[----:B------:R-:W-:Y:S02]  /*8f970*/  IMAD.MOV.U32 R121, RZ, RZ, R247 ;  /* 0x000000ffff797224 */ /* 0x000fe400078e00f7 */
[----:B------:R-:W-:-:S07]  /*8f980*/  IMAD.MOV.U32 R122, RZ, RZ, R70 ;  /* 0x000000ffff7a7224 */ /* 0x000fce00078e0046 */
[----:B------:R-:W-:Y:S02]  /*8f990*/  IMAD.MOV.U32 R53, RZ, RZ, R80 ;  /* 0x000000ffff357224 */ /* 0x000fe400078e0050 */
[----:B------:R-:W-:Y:S02]  /*8f9a0*/  IMAD.MOV.U32 R52, RZ, RZ, R81 ;  /* 0x000000ffff347224 */ /* 0x000fe400078e0051 */
[----:B------:R-:W-:Y:S02]  /*8f9b0*/  IMAD.MOV.U32 R49, RZ, RZ, R82 ;  /* 0x000000ffff317224 */ /* 0x000fe400078e0052 */
[----:B------:R-:W-:Y:S02]  /*8f9c0*/  IMAD.MOV.U32 R48, RZ, RZ, R83 ;  /* 0x000000ffff307224 */ /* 0x000fe400078e0053 */
[----:B------:R-:W-:Y:S07]  /*8f9d0*/  HMMA.1688.F32.TF32 R80, R240, R24, R132 ;  /* 0x00000018f050723c */ /* 0x000fee0000081084 */
[----:B------:R-:W-:-:S02]  /*8f9e0*/  IMAD.MOV.U32 R132, RZ, RZ, R227 ;  /* 0x000000ffff847224 */ /* 0x000fc400078e00e3 */
[----:B------:R-:W-:Y:S01]  /*8f9f0*/  IMAD.MOV.U32 R133, RZ, RZ, R230 ;  /* 0x000000ffff857224 */ /* 0x000fe200078e00e6 */
[----:B------:R-:W2:Y:S04]  /*8fa00*/  LDL.LU R227, [R1+0x6610] ;  /* 0x0066100001e37983 */ /* 0x000ea80000300800 */
[----:B------:R-:W4:Y:S01]  /*8fa10*/  LDL.LU R230, [R1+0x660c] ;  /* 0x00660c0001e67983 */ /* 0x000f220000300800 */
[----:B------:R-:W-:Y:S02]  /*8fa20*/  IMAD.MOV.U32 R134, RZ, RZ, R231 ;  /* 0x000000ffff867224 */ /* 0x000fe400078e00e7 */
[----:B------:R-:W-:Y:S01]  /*8fa30*/  IMAD.MOV.U32 R135, RZ, RZ, R234 ;  /* 0x000000ffff877224 */ /* 0x000fe200078e00ea */
[----:B------:R-:W4:Y:S04]  /*8fa40*/  LDL.LU R231, [R1+0x6608] ;  /* 0x0066080001e77983 */ /* 0x000f280000300800 */
[----:B------:R-:W2:Y:S04]  /*8fa50*/  LDL.LU R234, [R1+0x6604] ;  /* 0x0066040001ea7983 */ /* 0x000ea80000300800 */
[----:B------:R-:W2:Y:S04]  /*8fa60*/  LDL.LU R235, [R1+0x6600] ;  /* 0x0066000001eb7983 */ /* 0x000ea80000300800 */
[----:B------:R-:W4:Y:S04]  /*8fa70*/  LDL.LU R238, [R1+0x65fc] ;  /* 0x0065fc0001ee7983 */ /* 0x000f280000300800 */
[----:B------:R-:W4:Y:S04]  /*8fa80*/  LDL.LU R239, [R1+0x65f8] ;  /* 0x0065f80001ef7983 */ /* 0x000f280000300800 */
[----:B------:R-:W3:Y:S04]  /*8fa90*/  LDL.LU R251, [R1+0x65f4] ;  /* 0x0065f40001fb7983 */ /* 0x000ee80000300800 */
[----:B------:R-:W2:Y:S04]  /*8faa0*/  LDL.LU R250, [R1+0x65f0] ;  /* 0x0065f00001fa7983 */ /* 0x000ea80000300800 */
[----:B------:R-:W4:Y:S04]  /*8fab0*/  LDL.LU R247, [R1+0x65ec] ;  /* 0x0065ec0001f77983 */ /* 0x000f280000300800 */
        /* <DEDUP_REMOVED lines=8> */
[----:B------:R-:W-:Y:S01]  /*8fb40*/  IMAD.MOV.U32 R119, RZ, RZ, R3 ;  /* 0x000000ffff777224 */ /* 0x000fe200078e0003 */
[----:B------:R-:W4:Y:S04]  /*8fb50*/  LDL.LU R71, [R1+0x65d8] ;  /* 0x0065d80001477983 */ /* 0x000f280000300800 */
[----:B------:R-:W4:Y:S01]  /*8fb60*/  LDL.LU R3, [R1+0x65d4] ;  /* 0x0065d40001037983 */ /* 0x000f220000300800 */
[----:B------:R-:W-:-:S02]  /*8fb70*/  IMAD.MOV.U32 R216, RZ, RZ, R104 ;  /* 0x000000ffffd87224 */ /* 0x000fc400078e0068 */
[----:B------:R-:W-:Y:S02]  /*8fb80*/  IMAD.MOV.U32 R217, RZ, RZ, R105 ;  /* 0x000000ffffd97224 */ /* 0x000fe400078e0069 */
[----:B------:R-:W-:Y:S02]  /*8fb90*/  IMAD.MOV.U32 R153, RZ, RZ, R106 ;  /* 0x000000ffff997224 */ /* 0x000fe400078e006a */
[----:B------:R-:W-:Y:S02]  /*8fba0*/  IMAD.MOV.U32 R152, RZ, RZ, R107 ;  /* 0x000000ffff987224 */ /* 0x000fe400078e006b */
[----:B---3--:R-:W-:Y:S02]  /*8fbb0*/  IMAD.MOV.U32 R115, RZ, RZ, R251 ;  /* 0x000000ffff737224 */ /* 0x008fe400078e00fb */
[----:B--2---:R-:W-:Y:S02]  /*8fbc0*/  IMAD.MOV.U32 R114, RZ, RZ, R250 ;  /* 0x000000ffff727224 */ /* 0x004fe400078e00fa */
[----:B----4-:R-:W-:-:S02]  /*8fbd0*/  IMAD.MOV.U32 R113, RZ, RZ, R247 ;  /* 0x000000ffff717224 */ /* 0x010fc400078e00f7 */
[----:B------:R-:W-:Y:S02]  /*8fbe0*/  IMAD.MOV.U32 R112, RZ, RZ, R70 ;  /* 0x000000ffff707224 */ /* 0x000fe400078e0046 */
[----:B------:R-:W2:Y:S04]  /*8fbf0*/  LDL.LU R70, [R1+0x65d0] ;  /* 0x0065d00001467983 */ /* 0x000ea80000300800 */
[----:B------:R-:W3:Y:S04]  /*8fc00*/  LDL.LU R247, [R1+0x65cc] ;  /* 0x0065cc0001f77983 */ /* 0x000ee80000300800 */
[----:B------:R-:W4:Y:S04]  /*8fc10*/  LDL.LU R250, [R1+0x65c8] ;  /* 0x0065c80001fa7983 */ /* 0x000f280000300800 */
[----:B------:R-:W2:Y:S04]  /*8fc20*/  LDL.LU R251, [R1+0x65c4] ;  /* 0x0065c40001fb7983 */ /* 0x000ea80000300800 */
[----:B------:R-:W2:Y:S04]  /*8fc30*/  LDL.LU R104, [R1+0x1380] ;  /* 0x0013800001687983 */ /* 0x000ea80000300800 */
[----:B------:R-:W2:Y:S04]  /*8fc40*/  LDL.LU R105, [R1+0x1384] ;  /* 0x0013840001697983 */ /* 0x000ea80000300800 */
[----:B------:R-:W2:Y:S01]  /*8fc50*/  LDL.LU R106, [R1+0x1388] ;  /* 0x00138800016a7983 */ /* 0x000ea20000300800 */
[----:B------:R-:W-:-:S03]  /*8fc60*/  IMAD.MOV.U32 R107, RZ, RZ, R3 ;  /* 0x000000ffff6b7224 */ /* 0x000fc600078e0003 */
[----:B------:R-:W2:Y:S01]  /*8fc70*/  LDL.LU R3, [R1+0x65c0] ;  /* 0x0065c00001037983 */ /* 0x000ea20000300800 */
[----:B------:R-:W-:Y:S03]  /*8fc80*/  HMMA.1688.F32.TF32 R12, R240, R20, R12 ;  /* 0x00000014f00c723c */ /* 0x000fe6000008100c */
[----:B------:R-:W2:Y:S04]  /*8fc90*/  LDL.LU R92, [R1+0x13b0] ;  /* 0x0013b000015c7983 */ /* 0x000ea80000300800 */
[----:B------:R-:W2:Y:S04]  /*8fca0*/  LDL.LU R93, [R1+0x13b4] ;  /* 0x0013b400015d7983 */ /* 0x000ea80000300800 */
[----:B------:R-:W2:Y:S04]  /*8fcb0*/  LDL.LU R94, [R1+0x13b8] ;  /* 0x0013b800015e7983 */ /* 0x000ea80000300800 */
[----:B------:R-:W2:Y:S01]  /*8fcc0*/  LDL.LU R95, [R1+0x13bc] ;  /* 0x0013bc00015f7983 */ /* 0x000ea20000300800 */
[----:B------:R-:W-:-:S02]  /*8fcd0*/  IMAD.MOV.U32 R45, RZ, RZ, R80 ;  /* 0x000000ffff2d7224 */ /* 0x000fc400078e0050 */
[----:B------:R-:W-:Y:S02]  /*8fce0*/  IMAD.MOV.U32 R44, RZ, RZ, R81 ;  /* 0x000000ffff2c7224 */ /* 0x000fe400078e0051 */
[----:B------:R-:W-:Y:S02]  /*8fcf0*/  IMAD.MOV.U32 R41, RZ, RZ, R82 ;  /* 0x000000ffff297224 */ /* 0x000fe400078e0052 */
[----:B------:R-:W-:Y:S02]  /*8fd00*/  IMAD.MOV.U32 R40, RZ, RZ, R83 ;  /* 0x000000ffff287224 */ /* 0x000fe400078e0053 */
[----:B------:R-:W-:Y:S02]  /*8fd10*/  IMAD.MOV.U32 R36, RZ, RZ, R12 ;  /* 0x000000ffff247224 */ /* 0x000fe400078e000c */
[----:B------:R-:W-:Y:S01]  /*8fd20*/  IMAD.MOV.U32 R33, RZ, RZ, R13 ;  /* 0x000000ffff217224 */ /* 0x000fe200078e000d */
        /* <DEDUP_REMOVED lines=8> */
[----:B-1----:R-:W2:Y:S04]  /*8fdb0*/  LDL.LU R26, [R1+0x13d8] ;  /* 0x0013d800011a7983 */ /* 0x002ea80000300800 */
        /* <DEDUP_REMOVED lines=10> */
[----:B------:R-:W2:Y:S01]  /*8fe60*/  LDL.LU R142, [R1+0x13a8] ;  /* 0x0013a800018e7983 */ /* 0x000ea20000300800 */
[----:B------:R-:W-:-:S02]  /*8fe70*/  IMAD.MOV.U32 R157, RZ, RZ, R98 ;  /* 0x000000ffff9d7224 */ /* 0x000fc400078e0062 */
[----:B------:R-:W-:Y:S02]  /*8fe80*/  IMAD.MOV.U32 R156, RZ, RZ, R99 ;  /* 0x000000ffff9c7224 */ /* 0x000fe400078e0063 */
[----:B---3--:R-:W-:Y:S02]  /*8fe90*/  IMAD.MOV.U32 R102, RZ, RZ, R247 ;  /* 0x000000ffff667224 */ /* 0x008fe400078e00f7 */
[----:B----4-:R-:W-:Y:S02]  /*8fea0*/  IMAD.MOV.U32 R101, RZ, RZ, R250 ;  /* 0x000000ffff657224 */ /* 0x010fe400078e00fa */
[----:B--2---:R-:W-:Y:S02]  /*8feb0*/  IMAD.MOV.U32 R100, RZ, RZ, R251 ;  /* 0x000000ffff647224 */ /* 0x004fe400078e00fb */
[----:B------:R-:W-:Y:S02]  /*8fec0*/  IMAD.MOV.U32 R143, RZ, RZ, R3 ;  /* 0x000000ffff8f7224 */ /* 0x000fe400078e0003 */
[----:B------:R-:W2:Y:S04]  /*8fed0*/  LDL.LU R3, [R1+0x65bc] ;  /* 0x0065bc0001037983 */ /* 0x000ea80000300800 */
[----:B------:R-:W3:Y:S04]  /*8fee0*/  LDL.64 R98, [R1+0x8] ;  /* 0x0000080001627983 */ /* 0x000ee80000100a00 */
[----:B------:R-:W4:Y:S04]  /*8fef0*/  LDL.LU R251, [R1+0x65b8] ;  /* 0x0065b80001fb7983 */ /* 0x000f280000300800 */
[----:B------:R-:W2:Y:S04]  /*8ff00*/  LDL.LU R250, [R1+0x65b4] ;  /* 0x0065b40001fa7983 */ /* 0x000ea80000300800 */
[----:B------:R-:W3:Y:S01]  /*8ff10*/  LDL.LU R247, [R1+0x65b0] ;  /* 0x0065b00001f77983 */ /* 0x000ee20000300800 */
[----:B------:R-:W-:-:S03]  /*8ff20*/  IMAD.MOV.U32 R103, RZ, RZ, R70 ;  /* 0x000000ffff677224 */ /* 0x000fc600078e0046 */
[----:B------:R-:W3:Y:S01]  /*8ff30*/  LDL.LU R70, [R1+0x65ac] ;  /* 0x0065ac0001467983 */ /* 0x000ee20000300800 */
[----:B------:R-:W-:Y:S02]  /*8ff40*/  IMAD.MOV.U32 R108, RZ, RZ, R71 ;  /* 0x000000ffff6c7224 */ /* 0x000fe400078e0047 */
[----:B------:R-:W-:Y:S01]  /*8ff50*/  IMAD.MOV.U32 R109, RZ, RZ, R74 ;  /* 0x000000ffff6d7224 */ /* 0x000fe200078e004a */
[----:B------:R-:W3:Y:S04]  /*8ff60*/  LDL.LU R71, [R1+0x65a8] ;  /* 0x0065a80001477983 */ /* 0x000ee80000300800 */
[----:B------:R-:W3:Y:S01]  /*8ff70*/  LDL.LU R74, [R1+0x65a4] ;  /* 0x0065a400014a7983 */ /* 0x000ee20000300800 */
[----:B------:R-:W-:Y:S02]  /*8ff80*/  IMAD.MOV.U32 R110, RZ, RZ, R75 ;  /* 0x000000ffff6e7224 */ /* 0x000fe400078e004b */
[----:B------:R-:W-:Y:S01]  /*8ff90*/  IMAD.MOV.U32 R111, RZ, RZ, R246 ;  /* 0x000000ffff6f7224 */ /* 0x000fe200078e00f6 */
[----:B------:R-:W3:Y:S04]  /*8ffa0*/  LDL.LU R75, [R1+0x65a0] ;  /* 0x0065a000014b7983 */ /* 0x000ee80000300800 */
[----:B------:R-:W3:Y:S01]  /*8ffb0*/  LDL.LU R246, [R1+0x659c] ;  /* 0x00659c0001f67983 */ /* 0x000ee20000300800 */
[----:B------:R-:W-:Y:S03]  /*8ffc0*/  HMMA.1688.F32.TF32 R12, R240, R16, R12 ;  /* 0x00000010f00c723c */ /* 0x000fe6000008100c */
[----:B------:R4:W-:Y:S04]  /*8ffd0*/  STL.64 [R1+0x6258], R34 ;  /* 0x0062582201007387 */ /* 0x0009e80000100a00 */
[----:B------:R2:W-:-:S15]  /*8ffe0*/  STL.64 [R1+0x6250], R32 ;  /* 0x0062502001007387 */ /* 0x0005de0000100a00 */
[----:B------:R-:W-:-:S02]  /*8fff0*/  NOP ;  /* 0x0000000000007918 */ /* 0x000fc40000000000 */
[----:B------:R-:W-:Y:S02]  /*90000*/  IMAD.MOV.U32 R9, RZ, RZ, R14 ;  /* 0x000000ffff097224 */ /* 0x000fe400078e000e */
[----:B------:R-:W-:Y:S02]  /*90010*/  IMAD.MOV.U32 R8, RZ, RZ, R15 ;  /* 0x000000ffff087224 */ /* 0x000fe400078e000f */
[----:B------:R-:W-:Y:S02]  /*90020*/  IMAD.MOV.U32 R29, RZ, RZ, R12 ;  /* 0x000000ffff1d7224 */ /* 0x000fe400078e000c */
[----:B------:R-:W-:Y:S02]  /*90030*/  IMAD.MOV.U32 R17, RZ, RZ, R13 ;  /* 0x000000ffff117224 */ /* 0x000fe400078e000d */
[----:B----4-:R-:W-:Y:S02]  /*90040*/  IMAD.MOV.U32 R34, RZ, RZ, R251 ;  /* 0x000000ffff227224 */ /* 0x010fe400078e00fb */
[----:B--2---:R-:W-:-:S02]  /*90050*/  IMAD.MOV.U32 R33, RZ, RZ, R250 ;  /* 0x000000ffff217224 */ /* 0x004fc400078e00fa */
[----:B---3--:R-:W-:Y:S02]  /*90060*/  IMAD.MOV.U32 R32, RZ, RZ, R247 ;  /* 0x000000ffff207224 */ /* 0x008fe400078e00f7 */
[----:B------:R-:W2:Y:S04]  /*90070*/  LDL.LU R247, [R1+0x6598] ;  /* 0x0065980001f77983 */ /* 0x000ea80000300800 */
[----:B------:R-:W3:Y:S04]  /*90080*/  LDL.LU R250, [R1+0x6594] ;  /* 0x0065940001fa7983 */ /* 0x000ee80000300800 */
[----:B------:R-:W3:Y:S04]  /*90090*/  LDL.LU R251, [R1+0x6590] ;  /* 0x0065900001fb7983 */ /* 0x000ee80000300800 */
[----:B------:R-:W4:Y:S04]  /*900a0*/  LDL.LU.64 R14, [R1+0x6588] ;  /* 0x00658800010e7983 */ /* 0x000f280000300a00 */
[----:B------:R-:W2:Y:S01]  /*900b0*/  LDL.LU.64 R12, [R1+0x6580] ;  /* 0x00658000010c7983 */ /* 0x000ea20000300a00 */
[----:B------:R-:W-:-:S05]  /*900c0*/  LOP3.LUT R67, R252, 0x20, RZ, 0x3c, !PT ;  /* 0x00000020fc437812 */ /* 0x000fca00078e3cff */
[----:B------:R-:W-:Y:S04]  /*900d0*/  LDS R65, [R67+UR7+0x23000] ;  /* 0x0230000743417984 */ /* 0x000fe80008000800 */
[----:B------:R-:W1:Y:S01]  /*900e0*/  LDS R67, [R67+UR7+0x23800] ;  /* 0x0238000743437984 */ /* 0x000e620008000800 */
[----:B------:R-:W-:-:S03]  /*900f0*/  IMAD.MOV.U32 R35, RZ, RZ, R3 ;  /* 0x000000ffff237224 */ /* 0x000fc600078e0003 */
[----:B------:R-:W-:Y:S04]  /*90100*/  STL.64 [R1+0x6218], R18 ;  /* 0x0062181201007387 */ /* 0x000fe80000100a00 */
[----:B------:R1:W-:Y:S01]  /*90110*/  STL [R1+0x6214], R17 ;  /* 0x0062141101007387 */ /* 0x0003e20000100800 */
[----:B------:R-:W-:Y:S01]  /*90120*/  IMAD.MOV.U32 R37, RZ, RZ, R87 ;  /* 0x000000ffff257224 */ /* 0x000fe200078e0057 */
[----:B-1----:R-:W-:Y:S06]  /*90130*/  HMMA.1688.F32.TF32 R16, R64, R90, R92 ;  /* 0x0000005a4010723c */ /* 0x002fec000008105c */
[----:B--2---:R-:W-:-:S15]  /*90140*/  HMMA.1688.F32.TF32 R32, R240, R12, R32 ;  /* 0x0000000cf020723c */ /* 0x004fde0000081020 */
[----:B------:R-:W-:-:S08]  /*90150*/  NOP ;  /* 0x0000000000007918 */ /* 0x000fd00000000000 */
[----:B------:R-:W-:Y:S04]  /*90160*/  STL.64 [R1+0x13e0], R32 ;  /* 0x0013e02001007387 */ /* 0x000fe80000100a00 */
[----:B------:R-:W-:Y:S04]  /*90170*/  STL [R1+0x13e8], R34 ;  /* 0x0013e82201007387 */ /* 0x000fe80000100800 */
[----:B----4-:R1:W-:Y:S02]  /*90180*/  STL.64 [R1+0x6228], R14 ;  /* 0x0062280e01007387 */ /* 0x0103e40000100a00 */
[----:B-1----:R-:W-:-:S15]  /*90190*/  HMMA.1688.F32.TF32 R12, R64, R86, R24 ;  /* 0x00000056400c723c */ /* 0x002fde0000081018 */
        /* <DEDUP_REMOVED lines=15> */
[----:B---3--:R-:W-:Y:S06]  /*90290*/  HMMA.1688.F32.TF32 R16, R64, R250, R100 ;  /* 0x000000fa4010723c */ /* 0x008fec0000081064 */
[----:B------:R-:W-:Y:S04]  /*902a0*/  STL.64 [R1+0x6248], R250 ;  /* 0x006248fa01007387 */ /* 0x000fe80000100a00 */
[----:B------:R-:W-:-:S13]  /*902b0*/  STL.64 [R1+0x6240], R248 ;  /* 0x006240f801007387 */ /* 0x000fda0000100a00 */
[----:B------:R-:W-:Y:S04]  /*902c0*/  STL.64 [R1+0x1390], R16 ;  /* 0x0013901001007387 */ /* 0x000fe80000100a00 */
[----:B------:R1:W-:Y:S02]  /*902d0*/  STL.64 [R1+0x1398], R18 ;  /* 0x0013981201007387 */ /* 0x0003e40000100a00 */
[----:B-1----:R-:W-:Y:S01]  /*902e0*/  HMMA.1688.F32.TF32 R16, R64, R246, R104 ;  /* 0x000000f64010723c */ /* 0x002fe20000081068 */
[----:B------:R-:W-:-:S05]  /*902f0*/  IMAD.MOV.U32 R3, RZ, RZ, R35 ;  /* 0x000000ffff037224 */ /* 0x000fca00078e0023 */
        /* <DEDUP_REMOVED lines=16> */
[----:B------:R-:W-:Y:S01]  /*90400*/  STL.64 [R1+0x2080], R24 ;  /* 0x0020801801007387 */ /* 0x000fe20000100a00 */
[----:B------:R-:W-:-:S03]  /*90410*/  IMAD.MOV.U32 R116, RZ, RZ, R170 ;  /* 0x000000ffff747224 */ /* 0x000fc600078e00aa */
[----:B------:R1:W-:Y:S04]  /*90420*/  STL.64 [R1+0x2088], R26 ;  /* 0x0020881a01007387 */ /* 0x0003e80000100a00 */
[----:B------:R-:W2:Y:S01]  /*90430*/  LDL.LU R170, [R1+0x657c] ;  /* 0x00657c0001aa7983 */ /* 0x000ea20000300800 */
[----:B------:R-:W-:Y:S02]  /*90440*/  IMAD.MOV.U32 R117, RZ, RZ, R171 ;  /* 0x000000ffff757224 */ /* 0x000fe400078e00ab */
[----:B------:R-:W-:Y:S02]  /*90450*/  IMAD.MOV.U32 R118, RZ, RZ, R151 ;  /* 0x000000ffff767224 */ /* 0x000fe400078e0097 */
[----:B------:R-:W-:Y:S02]  /*90460*/  IMAD.MOV.U32 R119, RZ, RZ, R150 ;  /* 0x000000ffff777224 */ /* 0x000fe400078e0096 */
[----:B------:R-:W-:-:S02]  /*90470*/  IMAD.MOV.U32 R104, RZ, RZ, R158 ;  /* 0x000000ffff687224 */ /* 0x000fc400078e009e */
[----:B------:R-:W-:Y:S01]  /*90480*/  IMAD.MOV.U32 R105, RZ, RZ, R159 ;  /* 0x000000ffff697224 */ /* 0x000fe200078e009f */
[----:B------:R3:W-:Y:S04]  /*90490*/  STL.64 [R1+0x2070], R16 ;  /* 0x0020701001007387 */ /* 0x0007e80000100a00 */
[----:B------:R4:W-:Y:S04]  /*904a0*/  STL.64 [R1+0x2078], R18 ;  /* 0x0020781201007387 */ /* 0x0009e80000100a00 */
[----:B------:R-:W3:Y:S04]  /*904b0*/  LDL.LU R171, [R1+0x6578] ;  /* 0x0065780001ab7983 */ /* 0x000ee80000300800 */
[----:B------:R-:W4:Y:S04]  /*904c0*/  LDL.LU R151, [R1+0x6574] ;  /* 0x0065740001977983 */ /* 0x000f280000300800 */
[----:B------:R-:W4:Y:S04]  /*904d0*/  LDL.LU R150, [R1+0x6570] ;  /* 0x0065700001967983 */ /* 0x000f280000300800 */
        /* <DEDUP_REMOVED lines=11> */
[----:B------:R-:W-:Y:S01]  /*90590*/  IMAD.MOV.U32 R103, RZ, RZ, R174 ;  /* 0x000000ffff677224 */ /* 0x000fe200078e00ae */
[----:B------:R-:W4:Y:S04]  /*905a0*/  LDL.LU R175, [R1+0x6554] ;  /* 0x0065540001af7983 */ /* 0x000f280000300800 */
[----:B------:R-:W4:Y:S01]  /*905b0*/  LDL.LU R174, [R1+0x6550] ;  /* 0x0065500001ae7983 */ /* 0x000f220000300800 */
[----:B------:R-:W-:Y:S02]  /*905c0*/  IMAD.MOV.U32 R142, RZ, RZ, R166 ;  /* 0x000000ffff8e7224 */ /* 0x000fe400078e00a6 */
[----:B------:R-:W-:Y:S02]  /*905d0*/  IMAD.MOV.U32 R143, RZ, RZ, R167 ;  /* 0x000000ffff8f7224 */ /* 0x000fe400078e00a7 */
[----:B--2---:R-:W-:-:S02]  /*905e0*/  IMAD.MOV.U32 R141, RZ, RZ, R170 ;  /* 0x000000ffff8d7224 */ /* 0x004fc400078e00aa */
[----:B---3--:R-:W-:Y:S02]  /*905f0*/  IMAD.MOV.U32 R140, RZ, RZ, R171 ;  /* 0x000000ffff8c7224 */ /* 0x008fe400078e00ab */
[----:B------:R-:W2:Y:S04]  /*90600*/  LDL.LU R171, [R1+0x654c] ;  /* 0x00654c0001ab7983 */ /* 0x000ea80000300800 */
[----:B------:R-:W3:Y:S04]  /*90610*/  LDL.LU R170, [R1+0x6548] ;  /* 0x0065480001aa7983 */ /* 0x000ee80000300800 */
[----:B------:R-:W2:Y:S04]  /*90620*/  LDL.LU R166, [R1+0x6544] ;  /* 0x0065440001a67983 */ /* 0x000ea80000300800 */
[----:B------:R-:W3:Y:S01]  /*90630*/  LDL.LU R167, [R1+0x6540] ;  /* 0x0065400001a77983 */ /* 0x000ee20000300800 */
[----:B----4-:R-:W-:-:S02]  /*90640*/  IMAD.MOV.U32 R88, RZ, RZ, R159 ;  /* 0x000000ffff587224 */ /* 0x010fc400078e009f */
[----:B------:R-:W-:Y:S01]  /*90650*/  IMAD.MOV.U32 R89, RZ, RZ, R158 ;  /* 0x000000ffff597224 */ /* 0x000fe200078e009e */
[----:B------:R-:W4:Y:S04]  /*90660*/  LDL.LU R159, [R1+0x653c] ;  /* 0x00653c00019f7983 */ /* 0x000f280000300800 */
[----:B------:R-:W2:Y:S01]  /*90670*/  LDL.LU R158, [R1+0x6538] ;  /* 0x00653800019e7983 */ /* 0x000ea20000300800 */
[----:B------:R-:W-:Y:S02]  /*90680*/  IMAD.MOV.U32 R13, RZ, RZ, R90 ;  /* 0x000000ffff0d7224 */ /* 0x000fe400078e005a */
[----:B------:R-:W-:Y:S02]  /*90690*/  IMAD.MOV.U32 R12, RZ, RZ, R91 ;  /* 0x000000ffff0c7224 */ /* 0x000fe400078e005b */
[----:B------:R-:W-:-:S02]  /*906a0*/  IMAD.MOV.U32 R90, RZ, RZ, R150 ;  /* 0x000000ffff5a7224 */ /* 0x000fc400078e0096 */
[----:B------:R-:W-:Y:S01]  /*906b0*/  IMAD.MOV.U32 R91, RZ, RZ, R151 ;  /* 0x000000ffff5b7224 */ /* 0x000fe200078e0097 */
[----:B------:R-:W3:Y:S04]  /*906c0*/  LDL.LU R150, [R1+0x6534] ;  /* 0x0065340001967983 */ /* 0x000ee80000300800 */
[----:B------:R-:W3:Y:S01]  /*906d0*/  LDL.LU R151, [R1+0x6530] ;  /* 0x0065300001977983 */ /* 0x000ee20000300800 */
[----:B------:R-:W-:Y:S02]  /*906e0*/  IMAD.MOV.U32 R92, RZ, RZ, R162 ;  /* 0x000000ffff5c7224 */ /* 0x000fe400078e00a2 */
[----:B------:R-:W-:Y:S01]  /*906f0*/  IMAD.MOV.U32 R93, RZ, RZ, R163 ;  /* 0x000000ffff5d7224 */ /* 0x000fe200078e00a3 */
[----:B------:R-:W3:Y:S04]  /*90700*/  LDL.LU R162, [R1+0x652c] ;  /* 0x00652c0001a27983 */ /* 0x000ee80000300800 */
[----:B------:R-:W3:Y:S01]  /*90710*/  LDL.LU R163, [R1+0x6528] ;  /* 0x0065280001a37983 */ /* 0x000ee20000300800 */
[----:B------:R-:W-:-:S02]  /*90720*/  IMAD.MOV.U32 R94, RZ, RZ, R155 ;  /* 0x000000ffff5e7224 */ /* 0x000fc400078e009b */
[----:B------:R-:W-:Y:S01]  /*90730*/  IMAD.MOV.U32 R95, RZ, RZ, R154 ;  /* 0x000000ffff5f7224 */ /* 0x000fe200078e009a */
[----:B------:R-:W3:Y:S04]  /*90740*/  LDL.LU R155, [R1+0x6524] ;  /* 0x00652400019b7983 */ /* 0x000ee80000300800 */
[----:B------:R-:W1:Y:S01]  /*90750*/  LDL.LU R154, [R1+0x6520] ;  /* 0x00652000019a7983 */ /* 0x000e620000300800 */
[----:B----4-:R-:W-:Y:S02]  /*90760*/  IMAD.MOV.U32 R81, RZ, RZ, R159 ;  /* 0x000000ffff517224 */ /* 0x010fe400078e009f */
[----:B--2---:R-:W-:Y:S02]  /*90770*/  IMAD.MOV.U32 R80, RZ, RZ, R158 ;  /* 0x000000ffff507224 */ /* 0x004fe400078e009e */
[----:B------:R-:W2:Y:S04]  /*90780*/  LDL.LU R158, [R1+0x651c] ;  /* 0x00651c00019e7983 */ /* 0x000ea80000300800 */
[----:B------:R-:W4:Y:S01]  /*90790*/  LDL.LU R159, [R1+0x6518] ;  /* 0x00651800019f7983 */ /* 0x000f220000300800 */
[----:B---3--:R-:W-:-:S02]  /*907a0*/  IMAD.MOV.U32 R82, RZ, RZ, R167 ;  /* 0x000000ffff527224 */ /* 0x008fc400078e00a7 */
[----:B------:R-:W-:Y:S01]  /*907b0*/  IMAD.MOV.U32 R83, RZ, RZ, R166 ;  /* 0x000000ffff537224 */ /* 0x000fe200078e00a6 */
[----:B------:R-:W3:Y:S04]  /*907c0*/  LDL.LU R167, [R1+0x6514] ;  /* 0x0065140001a77983 */ /* 0x000ee80000300800 */
[----:B------:R-:W3:Y:S01]  /*907d0*/  LDL.LU R166, [R1+0x6510] ;  /* 0x0065100001a67983 */ /* 0x000ee20000300800 */
[----:B------:R-:W-:Y:S02]  /*907e0*/  IMAD.MOV.U32 R84, RZ, RZ, R163 ;  /* 0x000000ffff547224 */ /* 0x000fe400078e00a3 */
[----:B------:R-:W-:Y:S01]  /*907f0*/  IMAD.MOV.U32 R124, RZ, RZ, R86 ;  /* 0x000000ffff7c7224 */ /* 0x000fe200078e0056 */
[----:B------:R-:W3:Y:S01]  /*90800*/  LDL.LU R163, [R1+0x650c] ;  /* 0x00650c0001a37983 */ /* 0x000ee20000300800 */
[----:B------:R-:W-:-:S03]  /*90810*/  IMAD.MOV.U32 R85, RZ, RZ, R162 ;  /* 0x000000ffff557224 */ /* 0x000fc600078e00a2 */
[----:B------:R-:W3:Y:S01]  /*90820*/  LDL.LU R162, [R1+0x6508] ;  /* 0x0065080001a27983 */ /* 0x000ee20000300800 */
[----:B------:R-:W-:Y:S02]  /*90830*/  IMAD.MOV.U32 R86, RZ, RZ, R151 ;  /* 0x000000ffff567224 */ /* 0x000fe400078e0097 */
[----:B------:R-:W-:Y:S01]  /*90840*/  IMAD.MOV.U32 R87, RZ, RZ, R150 ;  /* 0x000000ffff577224 */ /* 0x000fe200078e0096 */
[----:B------:R-:W3:Y:S04]  /*90850*/  LDL.LU R151, [R1+0x6504] ;  /* 0x0065040001977983 */ /* 0x000ee80000300800 */
[----:B------:R-:W3:Y:S01]  /*90860*/  LDL.LU R150, [R1+0x6500] ;  /* 0x0065000001967983 */ /* 0x000ee20000300800 */
[----:B-1----:R-:W-:Y:S02]  /*90870*/  IMAD.MOV.U32 R26, RZ, RZ, R154 ;  /* 0x000000ffff1a7224 */ /* 0x002fe400078e009a */
[----:B------:R-:W-:-:S02]  /*90880*/  IMAD.MOV.U32 R27, RZ, RZ, R155 ;  /* 0x000000ffff1b7224 */ /* 0x000fc400078e009b */
[----:B--2---:R-:W-:Y:S02]  /*90890*/  IMAD.MOV.U32 R25, RZ, RZ, R158 ;  /* 0x000000ffff197224 */ /* 0x004fe400078e009e */
[----:B----4-:R-:W-:Y:S02]  /*908a0*/  IMAD.MOV.U32 R24, RZ, RZ, R159 ;  /* 0x000000ffff187224 */ /* 0x010fe400078e009f */
[----:B------:R-:W2:Y:S04]  /*908b0*/  LDL.LU R159, [R1+0x64fc] ;  /* 0x0064fc00019f7983 */ /* 0x000ea80000300800 */
[----:B------:R-:W4:Y:S04]  /*908c0*/  LDL.LU R158, [R1+0x64f8] ;  /* 0x0064f800019e7983 */ /* 0x000f280000300800 */
[----:B------:R-:W2:Y:S04]  /*908d0*/  LDL.LU R154, [R1+0x64f4] ;  /* 0x0064f400019a7983 */ /* 0x000ea80000300800 */
[----:B------:R-:W4:Y:S04]  /*908e0*/  LDL.LU R155, [R1+0x64f0] ;  /* 0x0064f000019b7983 */ /* 0x000f280000300800 */
[----:B------:R-:W4:Y:S04]  /*908f0*/  LDL.LU R16, [R1+0xf40] ;  /* 0x000f400001107983 */ /* 0x000f280000300800 */
[----:B------:R-:W4:Y:S01]  /*90900*/  LDL.LU R17, [R1+0xf44] ;  /* 0x000f440001117983 */ /* 0x000f220000300800 */
[----:B---3--:R-:W-:-:S02]  /*90910*/  IMAD.MOV.U32 R19, RZ, RZ, R151 ;  /* 0x000000ffff137224 */ /* 0x008fc400078e0097 */
[----:B------:R-:W-:Y:S02]  /*90920*/  IMAD.MOV.U32 R18, RZ, RZ, R150 ;  /* 0x000000ffff127224 */ /* 0x000fe400078e0096 */
[----:B------:R-:W3:Y:S04]  /*90930*/  LDL.LU R150, [R1+0x64ec] ;  /* 0x0064ec0001967983 */ /* 0x000ee80000300800 */
[----:B------:R-:W3:Y:S01]  /*90940*/  LDL.LU R151, [R1+0x64e8] ;  /* 0x0064e80001977983 */ /* 0x000ee20000300800 */
        /* <DEDUP_REMOVED lines=38> */
[----:B--2---:R-:W-:-:S02]  /*90bb0*/  IMAD.MOV.U32 R240, RZ, RZ, R154 ;  /* 0x000000fffff07224 */ /* 0x004fc400078e009a */
[----:B----4-:R-:W-:Y:S01]  /*90bc0*/  IMAD.MOV.U32 R241, RZ, RZ, R155 ;  /* 0x000000fffff17224 */ /* 0x010fe200078e009b */
[----:B------:R-:W2:Y:S04]  /*90bd0*/  LDL.LU R154, [R1+0x64e4] ;  /* 0x0064e400019a7983 */ /* 0x000ea80000300800 */
[----:B------:R-:W2:Y:S01]  /*90be0*/  LDL.LU R155, [R1+0x64e0] ;  /* 0x0064e000019b7983 */ /* 0x000ea20000300800 */
[----:B------:R-:W-:Y:S02]  /*90bf0*/  IMAD.MOV.U32 R242, RZ, RZ, R158 ;  /* 0x000000fffff27224 */ /* 0x000fe400078e009e */
[----:B------:R-:W-:Y:S01]  /*90c00*/  IMAD.MOV.U32 R243, RZ, RZ, R159 ;  /* 0x000000fffff37224 */ /* 0x000fe200078e009f */
[----:B------:R-:W4:Y:S04]  /*90c10*/  LDL.LU R158, [R1+0x64dc] ;  /* 0x0064dc00019e7983 */ /* 0x000f280000300800 */
[----:B------:R-:W4:Y:S04]  /*90c20*/  LDL.LU R159, [R1+0x64d8] ;  /* 0x0064d800019f7983 */ /* 0x000f280000300800 */
[----:B------:R-:W3:Y:S04]  /*90c30*/  LDL.LU R162, [R1+0x64d4] ;  /* 0x0064d40001a27983 */ /* 0x000ee80000300800 */
[----:B------:R-:W3:Y:S04]  /*90c40*/  LDL.LU R163, [R1+0x64d0] ;  /* 0x0064d00001a37983 */ /* 0x000ee80000300800 */
[----:B------:R-:W2:Y:S04]  /*90c50*/  LDL.LU R166, [R1+0x64cc] ;  /* 0x0064cc0001a67983 */ /* 0x000ea80000300800 */
[----:B------:R-:W2:Y:S04]  /*90c60*/  LDL.LU R167, [R1+0x64c8] ;  /* 0x0064c80001a77983 */ /* 0x000ea80000300800 */
        /* <DEDUP_REMOVED lines=17> */
[----:B------:R-:W4:Y:S04]  /*90d80*/  LDL.LU R210, [R1+0x6480] ;  /* 0x0064800001d27983 */ /* 0x000f280000300800 */
[----:B------:R-:W3:Y:S04]  /*90d90*/  LDL.LU R214, [R1+0x647c] ;  /* 0x00647c0001d67983 */ /* 0x000ee80000300800 */
[----:B------:R-:W2:Y:S04]  /*90da0*/  LDL.LU R218, [R1+0x6478] ;  /* 0x0064780001da7983 */ /* 0x000ea80000300800 */
[----:B------:R-:W2:Y:S04]  /*90db0*/  LDL.LU R219, [R1+0x6474] ;  /* 0x0064740001db7983 */ /* 0x000ea80000300800 */
[----:B------:R-:W4:Y:S04]  /*90dc0*/  LDL.LU R222, [R1+0x6470] ;  /* 0x0064700001de7983 */ /* 0x000f280000300800 */
[----:B------:R-:W4:Y:S04]  /*90dd0*/  LDL.LU R223, [R1+0x646c] ;  /* 0x00646c0001df7983 */ /* 0x000f280000300800 */
[----:B------:R-:W3:Y:S04]  /*90de0*/  LDL.LU R215, [R1+0x6468] ;  /* 0x0064680001d77983 */ /* 0x000ee80000300800 */
[----:B------:R-:W3:Y:S04]  /*90df0*/  LDL.LU R211, [R1+0x6464] ;  /* 0x0064640001d37983 */ /* 0x000ee80000300800 */
[----:B------:R-:W3:Y:S04]  /*90e00*/  LDL.LU R206, [R1+0x6460] ;  /* 0x0064600001ce7983 */ /* 0x000ee80000300800 */
[----:B------:R-:W3:Y:S04]  /*90e10*/  LDL.LU R207, [R1+0x645c] ;  /* 0x00645c0001cf7983 */ /* 0x000ee80000300800 */
[----:B------:R-:W3:Y:S01]  /*90e20*/  LDL.LU R203, [R1+0x6458] ;  /* 0x0064580001cb7983 */ /* 0x000ee20000300800 */
[C---:B----4-:R-:W-:Y:S06]  /*90e30*/  HMMA.1688.F32.TF32 R248, R64.reuse, R222, R240 ;  /* 0x000000de40f8723c */ /* 0x050fec00000810f0 */
[C---:B--2---:R-:W-:Y:S06]  /*90e40*/  HMMA.1688.F32.TF32 R240, R64.reuse, R218, R16 ;  /* 0x000000da40f0723c */ /* 0x044fec0000081010 */
[C---:B---3--:R-:W-:Y:S06]  /*90e50*/  HMMA.1688.F32.TF32 R36, R64.reuse, R214, R32 ;  /* 0x000000d64024723c */ /* 0x048fec0000081020 */
        /* <DEDUP_REMOVED lines=59> */
[----:B-1----:R-:W-:Y:S05]  /*91210*/  HMMA.1688.F32.TF32 R16, R64, R150, R132 ;  /* 0x000000964010723c */ /* 0x002fea0000081084 */
[----:B------:R1:W-:Y:S04]  /*91220*/  STL.64 [R1+0xe90], R24 ;  /* 0x000e901801007387 */ /* 0x0003e80000100a00 */
[----:B------:R2:W-:Y:S01]  /*91230*/  STL.64 [R1+0xe98], R26 ;  /* 0x000e981a01007387 */ /* 0x0005e20000100a00 */
[----:B------:R-:W-:-:S02]  /*91240*/  IMAD.MOV.U32 R36, RZ, RZ, R79 ;  /* 0x000000ffff247224 */ /* 0x000fc400078e004f */
[----:B------:R-:W-:Y:S02]  /*91250*/  IMAD.MOV.U32 R37, RZ, RZ, R78 ;  /* 0x000000ffff257224 */ /* 0x000fe400078e004e */
[----:B------:R-:W-:Y:S02]  /*91260*/  IMAD.MOV.U32 R38, RZ, RZ, R63 ;  /* 0x000000ffff267224 */ /* 0x000fe400078e003f */
[----:B-1----:R-:W-:Y:S02]  /*91270*/  IMAD.MOV.U32 R24, RZ, RZ, R58 ;  /* 0x000000ffff187224 */ /* 0x002fe400078e003a */
[----:B------:R-:W3:Y:S01]  /*91280*/  LDL.LU R58, [R1+0x6454] ;  /* 0x00645400013a7983 */ /* 0x000ee20000300800 */
[----:B------:R-:W-:Y:S02]  /*91290*/  IMAD.MOV.U32 R25, RZ, RZ, R59 ;  /* 0x000000ffff197224 */ /* 0x000fe400078e003b */
[----:B--2---:R-:W-:Y:S02]  /*912a0*/  IMAD.MOV.U32 R26, RZ, RZ, R55 ;  /* 0x000000ffff1a7224 */ /* 0x004fe400078e0037 */
[----:B------:R-:W-:Y:S01]  /*912b0*/  IMAD.MOV.U32 R27, RZ, RZ, R54 ;  /* 0x000000ffff1b7224 */ /* 0x000fe200078e0036 */
[----:B------:R1:W-:Y:S04]  /*912c0*/  STL.64 [R1+0xe80], R16 ;  /* 0x000e801001007387 */ /* 0x0003e80000100a00 */
[----:B------:R2:W-:Y:S04]  /*912d0*/  STL.64 [R1+0xe88], R18 ;  /* 0x000e881201007387 */ /* 0x0005e80000100a00 */
[----:B------:R-:W4:Y:S04]  /*912e0*/  LDL.LU R59, [R1+0x6450] ;  /* 0x00645000013b7983 */ /* 0x000f280000300800 */
        /* <DEDUP_REMOVED lines=9> */
[----:B------:R-:W-:Y:S02]  /*91380*/  IMAD.MOV.U32 R249, RZ, RZ, R46 ;  /* 0x000000fffff97224 */ /* 0x000fe400078e002e */
[----:B------:R-:W-:Y:S01]  /*91390*/  IMAD.MOV.U32 R250, RZ, RZ, R50 ;  /* 0x000000fffffa7224 */ /* 0x000fe200078e0032 */
[----:B------:R-:W2:Y:S04]  /*913a0*/  LDL.LU R46, [R1+0x6430] ;  /* 0x00643000012e7983 */ /* 0x000ea80000300800 */
[----:B------:R-:W2:Y:S01]  /*913b0*/  LDL.LU R50, [R1+0x642c] ;  /* 0x00642c0001327983 */ /* 0x000ea20000300800 */
[----:B------:R-:W-:-:S03]  /*913c0*/  IMAD.MOV.U32 R251, RZ, RZ, R51 ;  /* 0x000000fffffb7224 */ /* 0x000fc600078e0033 */
[----:B------:R-:W2:Y:S01]  /*913d0*/  LDL.LU R51, [R1+0x6428] ;  /* 0x0064280001337983 */ /* 0x000ea20000300800 */
[----:B---3--:R-:W-:Y:S02]  /*913e0*/  IMAD.MOV.U32 R175, RZ, RZ, R58 ;  /* 0x000000ffffaf7224 */ /* 0x008fe400078e003a */
[----:B----4-:R-:W-:Y:S02]  /*913f0*/  IMAD.MOV.U32 R174, RZ, RZ, R59 ;  /* 0x000000ffffae7224 */ /* 0x010fe400078e003b */
[----:B--2---:R-:W-:Y:S02]  /*91400*/  IMAD.MOV.U32 R173, RZ, RZ, R55 ;  /* 0x000000ffffad7224 */ /* 0x004fe400078e0037 */
[----:B------:R-:W-:Y:S02]  /*91410*/  IMAD.MOV.U32 R172, RZ, RZ, R54 ;  /* 0x000000ffffac7224 */ /* 0x000fe400078e0036 */
[----:B------:R-:W2:Y:S04]  /*91420*/  LDL.LU R54, [R1+0x6424] ;  /* 0x0064240001367983 */ /* 0x000ea80000300800 */
[----:B------:R-:W3:Y:S04]  /*91430*/  LDL.LU R55, [R1+0x6420] ;  /* 0x0064200001377983 */ /* 0x000ee80000300800 */
[----:B------:R-:W4:Y:S04]  /*91440*/  LDL.LU R59, [R1+0x641c] ;  /* 0x00641c00013b7983 */ /* 0x000f280000300800 */
[----:B------:R-:W2:Y:S01]  /*91450*/  LDL.LU R58, [R1+0x6418] ;  /* 0x00641800013a7983 */ /* 0x000ea20000300800 */
[----:B------:R-:W-:-:S02]  /*91460*/  IMAD.MOV.U32 R167, RZ, RZ, R47 ;  /* 0x000000ffffa77224 */ /* 0x000fc400078e002f */
[----:B------:R-:W-:Y:S02]  /*91470*/  IMAD.MOV.U32 R164, RZ, RZ, R50 ;  /* 0x000000ffffa47224 */ /* 0x000fe400078e0032 */
[----:B------:R-:W-:Y:S01]  /*91480*/  IMAD.MOV.U32 R166, RZ, RZ, R46 ;  /* 0x000000ffffa67224 */ /* 0x000fe200078e002e */
[----:B------:R-:W3:Y:S01]  /*91490*/  LDL.LU R50, [R1+0x6414] ;  /* 0x0064140001327983 */ /* 0x000ee20000300800 */
[----:B------:R-:W-:-:S03]  /*914a0*/  IMAD.MOV.U32 R165, RZ, RZ, R51 ;  /* 0x000000ffffa57224 */ /* 0x000fc600078e0033 */
[----:B------:R-:W3:Y:S04]  /*914b0*/  LDL.LU R51, [R1+0x6410] ;  /* 0x0064100001337983 */ /* 0x000ee80000300800 */
[----:B------:R-:W3:Y:S04]  /*914c0*/  LDL.LU R46, [R1+0x640c] ;  /* 0x00640c00012e7983 */ /* 0x000ee80000300800 */
[----:B------:R-:W3:Y:S01]  /*914d0*/  LDL.LU R47, [R1+0x6408] ;  /* 0x00640800012f7983 */ /* 0x000ee20000300800 */
[----:B----4-:R-:W-:Y:S02]  /*914e0*/  IMAD.MOV.U32 R160, RZ, RZ, R59 ;  /* 0x000000ffffa07224 */ /* 0x010fe400078e003b */
[----:B--2---:R-:W-:Y:S01]  /*914f0*/  IMAD.MOV.U32 R161, RZ, RZ, R58 ;  /* 0x000000ffffa17224 */ /* 0x004fe200078e003a */
[----:B------:R-:W2:Y:S04]  /*91500*/  LDL.LU R59, [R1+0x6404] ;  /* 0x00640400013b7983 */ /* 0x000ea80000300800 */
[----:B------:R-:W4:Y:S01]  /*91510*/  LDL.LU R58, [R1+0x6400] ;  /* 0x00640000013a7983 */ /* 0x000f220000300800 */
[----:B---3--:R-:W-:-:S02]  /*91520*/  IMAD.MOV.U32 R162, RZ, RZ, R55 ;  /* 0x000000ffffa27224 */ /* 0x008fc400078e0037 */
[----:B------:R-:W-:Y:S01]  /*91530*/  IMAD.MOV.U32 R163, RZ, RZ, R54 ;  /* 0x000000ffffa37224 */ /* 0x000fe200078e0036 */
[----:B------:R-:W3:Y:S04]  /*91540*/  LDL.LU R55, [R1+0x63fc] ;  /* 0x0063fc0001377983 */ /* 0x000ee80000300800 */
[----:B------:R-:W2:Y:S01]  /*91550*/  LDL.LU R54, [R1+0x63f8] ;  /* 0x0063f80001367983 */ /* 0x000ea20000300800 */
[----:B------:R-:W-:Y:S02]  /*91560*/  IMAD.MOV.U32 R159, RZ, RZ, R50 ;  /* 0x000000ffff9f7224 */ /* 0x000fe400078e0032 */
[----:B------:R-:W-:Y:S02]  /*91570*/  IMAD.MOV.U32 R156, RZ, RZ, R46 ;  /* 0x000000ffff9c7224 */ /* 0x000fe400078e002e */
[----:B------:R-:W-:Y:S01]  /*91580*/  IMAD.MOV.U32 R157, RZ, RZ, R47 ;  /* 0x000000ffff9d7224 */ /* 0x000fe200078e002f */
[----:B------:R-:W4:Y:S04]  /*91590*/  LDL.LU R46, [R1+0x63f4] ;  /* 0x0063f400012e7983 */ /* 0x000f280000300800 */
[----:B------:R-:W3:Y:S01]  /*915a0*/  LDL.LU R47, [R1+0x63f0] ;  /* 0x0063f000012f7983 */ /* 0x000ee20000300800 */
[----:B------:R-:W-:-:S03]  /*915b0*/  IMAD.MOV.U32 R158, RZ, RZ, R51 ;  /* 0x000000ffff9e7224 */ /* 0x000fc600078e0033 */
[----:B------:R-:W2:Y:S04]  /*915c0*/  LDL.LU R51, [R1+0x63ec] ;  /* 0x0063ec0001337983 */ /* 0x000ea80000300800 */
[----:B------:R-:W2:Y:S04]  /*915d0*/  LDL.LU R50, [R1+0x63e8] ;  /* 0x0063e80001327983 */ /* 0x000ea80000300800 */
[----:B------:R-:W2:Y:S04]  /*915e0*/  LDL.LU R96, [R1+0x1de0] ;  /* 0x001de00001607983 */ /* 0x000ea80000300800 */
[----:B------:R-:W2:Y:S04]  /*915f0*/  LDL.LU R97, [R1+0x1de4] ;  /* 0x001de40001617983 */ /* 0x000ea80000300800 */
[----:B------:R-:W2:Y:S04]  /*91600*/  LDL.LU R98, [R1+0x1de8] ;  /* 0x001de80001627983 */ /* 0x000ea80000300800 */
[----:B------:R-:W2:Y:S01]  /*91610*/  LDL.LU R99, [R1+0x1dec] ;  /* 0x001dec0001637983 */ /* 0x000ea20000300800 */
[----:B----4-:R-:W-:-:S02]  /*91620*/  IMAD.MOV.U32 R103, RZ, RZ, R46 ;  /* 0x000000ffff677224 */ /* 0x010fc400078e002e */
[----:B---3--:R-:W-:Y:S02]  /*91630*/  IMAD.MOV.U32 R102, RZ, RZ, R47 ;  /* 0x000000ffff667224 */ /* 0x008fe400078e002f */
[----:B--2---:R-:W-:Y:S02]  /*91640*/  IMAD.MOV.U32 R100, RZ, RZ, R51 ;  /* 0x000000ffff647224 */ /* 0x004fe400078e0033 */
[----:B------:R-:W-:Y:S01]  /*91650*/  IMAD.MOV.U32 R101, RZ, RZ, R50 ;  /* 0x000000ffff657224 */ /* 0x000fe200078e0032 */
[----:B------:R-:W2:Y:S04]  /*91660*/  LDL.LU R51, [R1+0x63e4] ;  /* 0x0063e40001337983 */ /* 0x000ea80000300800 */
[----:B------:R-:W3:Y:S04]  /*91670*/  LDL.LU R50, [R1+0x63e0] ;  /* 0x0063e00001327983 */ /* 0x000ee80000300800 */
        /* <DEDUP_REMOVED lines=54> */
[----:B-1----:R-:W-:Y:S02]  /*919e0*/  IMAD.MOV.U32 R16, RZ, RZ, R126 ;  /* 0x000000ffff107224 */ /* 0x002fe400078e007e */
[----:B------:R-:W-:Y:S02]  /*919f0*/  IMAD.MOV.U32 R17, RZ, RZ, R127 ;  /* 0x000000ffff117224 */ /* 0x000fe400078e007f */
[----:B------:R-:W-:Y:S02]  /*91a00*/  IMAD.MOV.U32 R18, RZ, RZ, R6 ;  /* 0x000000ffff127224 */ /* 0x000fe400078e0006 */
[----:B------:R-:W-:Y:S02]  /*91a10*/  IMAD.MOV.U32 R19, RZ, RZ, R146 ;  /* 0x000000ffff137224 */ /* 0x000fe400078e0092 */
[----:B------:R-:W-:-:S02]  /*91a20*/  IMAD.MOV.U32 R32, RZ, RZ, R147 ;  /* 0x000000ffff207224 */ /* 0x000fc400078e0093 */
[----:B--2---:R-:W-:Y:S02]  /*91a30*/  IMAD.MOV.U32 R111, RZ, RZ, R51 ;  /* 0x000000ffff6f7224 */ /* 0x004fe400078e0033 */
[----:B---3--:R-:W-:Y:S02]  /*91a40*/  IMAD.MOV.U32 R110, RZ, RZ, R50 ;  /* 0x000000ffff6e7224 */ /* 0x008fe400078e0032 */
[----:B----4-:R-:W-:Y:S02]  /*91a50*/  IMAD.MOV.U32 R109, RZ, RZ, R47 ;  /* 0x000000ffff6d7224 */ /* 0x010fe400078e002f */
[----:B------:R-:W-:Y:S02]  /*91a60*/  IMAD.MOV.U32 R108, RZ, RZ, R46 ;  /* 0x000000ffff6c7224 */ /* 0x000fe400078e002e */
        /* <DEDUP_REMOVED lines=14> */
[----:B------:R-:W2:Y:S04]  /*91b50*/  LDL.LU R6, [R1+0x639c] ;  /* 0x00639c0001067983 */ /* 0x000ea80000300800 */
[----:B------:R-:W3:Y:S04]  /*91b60*/  LDL.LU R146, [R1+0x6398] ;  /* 0x0063980001927983 */ /* 0x000ee80000300800 */
[----:B------:R-:W3:Y:S01]  /*91b70*/  LDL.LU R147, [R1+0x6394] ;  /* 0x0063940001937983 */ /* 0x000ee20000300800 */
[----:B------:R-:W-:-:S03]  /*91b80*/  IMAD.MOV.U32 R33, RZ, RZ, R7 ;  /* 0x000000ffff217224 */ /* 0x000fc600078e0007 */
[----:B------:R-:W2:Y:S01]  /*91b90*/  LDL.LU R7, [R1+0x6390] ;  /* 0x0063900001077983 */ /* 0x000ea20000300800 */
[----:B------:R-:W-:Y:S02]  /*91ba0*/  IMAD.MOV.U32 R34, RZ, RZ, R10 ;  /* 0x000000ffff227224 */ /* 0x000fe400078e000a */
[----:B------:R-:W-:Y:S01]  /*91bb0*/  IMAD.MOV.U32 R35, RZ, RZ, R11 ;  /* 0x000000ffff237224 */ /* 0x000fe200078e000b */
[----:B------:R-:W4:Y:S04]  /*91bc0*/  LDL.LU R10, [R1+0x638c] ;  /* 0x00638c00010a7983 */ /* 0x000f280000300800 */
        /* <DEDUP_REMOVED lines=23> */
[----:B-1----:R-:W3:Y:S01]  /*91d40*/  LDL.LU.64 R130, [R1+0x6350] ;  /* 0x0063500001827983 */ /* 0x002ee20000300a00 */
[C---:B----4-:R-:W-:Y:S06]  /*91d50*/  HMMA.1688.F32.TF32 R84, R64.reuse, R10, R84 ;  /* 0x0000000a4054723c */ /* 0x050fec0000081054 */
[C---:B--2---:R-:W-:Y:S06]  /*91d60*/  HMMA.1688.F32.TF32 R88, R64.reuse, R6, R88 ;  /* 0x000000064058723c */ /* 0x044fec0000081058 */
[C---:B------:R-:W-:Y:S01]  /*91d70*/  HMMA.1688.F32.TF32 R120, R64.reuse, R126, R120 ;  /* 0x0000007e4078723c */ /* 0x040fe20000081078 */
[----:B------:R-:W2:Y:S05]  /*91d80*/  LDL.LU.64 R128, [R1+0x6348] ;  /* 0x0063480001807983 */ /* 0x000eaa0000300a00 */
        /* <DEDUP_REMOVED lines=9> */
[----:B------:R-:W4:Y:S04]  /*91e20*/  LDL.LU.64 R84, [R1+0x6328] ;  /* 0x0063280001547983 */ /* 0x000f280000300a00 */
        /* <DEDUP_REMOVED lines=50> */
[C---:B---3--:R-:W-:Y:S06]  /*92150*/  HMMA.1688.F32.TF32 R160, R64.reuse, R90, R160 ;  /* 0x0000005a40a0723c */ /* 0x048fec00000810a0 */
[C---:B------:R-:W-:Y:S06]  /*92160*/  HMMA.1688.F32.TF32 R36, R64.reuse, R58, R36 ;  /* 0x0000003a4024723c */ /* 0x040fec0000081024 */
        /* <DEDUP_REMOVED lines=18> */
[----:B------:R-:W-:Y:S05]  /*92290*/  STL.64 [R1+0x61b8], R58 ;  /* 0x0061b83a01007387 */ /* 0x000fea0000100a00 */
        /* <DEDUP_REMOVED lines=10> */
[----:B-1----:R-:W-:Y:S03]  /*92340*/  HMMA.1688.F32.TF32 R16, R64, R46, R24 ;  /* 0x0000002e4010723c */ /* 0x002fe60000081018 */
[----:B------:R1:W-:Y:S04]  /*92350*/  STL.64 [R1+0x1d70], R32 ;  /* 0x001d702001007387 */ /* 0x0003e80000100a00 */
[----:B------:R3:W-:-:S15]  /*92360*/  STL.64 [R1+0x1d78], R34 ;  /* 0x001d782201007387 */ /* 0x0007de0000100a00 */
[----:B------:R-:W-:-:S01]  /*92370*/  NOP ;  /* 0x0000000000007918 */ /* 0x000fc20000000000 */
        /* <DEDUP_REMOVED lines=34> */
[----:B------:R-:W4:Y:S01]  /*925a0*/  LDL.LU R43, [R1+0x628c] ;  /* 0x00628c00012b7983 */ /* 0x000f220000300800 */
[----:B------:R-:W-:Y:S02]  /*925b0*/  IMAD.MOV.U32 R59, RZ, RZ, R12 ;  /* 0x000000ffff3b7224 */ /* 0x000fe400078e000c */
[----:B------:R-:W-:Y:S01]  /*925c0*/  IMAD.MOV.U32 R58, RZ, RZ, R13 ;  /* 0x000000ffff3a7224 */ /* 0x000fe200078e000d */
[----:B------:R-:W3:Y:S01]  /*925d0*/  LDL.LU R12, [R1+0x1ce0] ;  /* 0x001ce000010c7983 */ /* 0x000ee20000300800 */
[----:B------:R-:W-:-:S03]  /*925e0*/  IMAD.MOV.U32 R163, RZ, RZ, R14 ;  /* 0x000000ffffa37224 */ /* 0x000fc600078e000e */
[----:B------:R-:W3:Y:S01]  /*925f0*/  LDL.LU R13, [R1+0x1ce4] ;  /* 0x001ce400010d7983 */ /* 0x000ee20000300800 */
[----:B------:R-:W-:-:S03]  /*92600*/  IMAD.MOV.U32 R162, RZ, RZ, R15 ;  /* 0x000000ffffa27224 */ /* 0x000fc600078e000f */
        /* <DEDUP_REMOVED lines=9> */
[----:B------:R-:W2:Y:S01]  /*926a0*/  LDL.LU R42, [R1+0x627c] ;  /* 0x00627c00012a7983 */ /* 0x000ea20000300800 */
[----:B----4-:R-:W-:-:S03]  /*926b0*/  IMAD.MOV.U32 R16, RZ, RZ, R43 ;  /* 0x000000ffff107224 */ /* 0x010fc600078e002b */
[----:B------:R-:W2:Y:S04]  /*926c0*/  LDL.LU R43, [R1+0x6278] ;  /* 0x00627800012b7983 */ /* 0x000ea80000300800 */
[----:B------:R-:W4:Y:S04]  /*926d0*/  LDL.LU R17, [R1+0x1cd4] ;  /* 0x001cd40001117983 */ /* 0x000f280000300800 */
[----:B------:R-:W4:Y:S04]  /*926e0*/  LDL.LU R18, [R1+0x1cd8] ;  /* 0x001cd80001127983 */ /* 0x000f280000300800 */
[----:B------:R-:W4:Y:S04]  /*926f0*/  LDL.LU R19, [R1+0x1cdc] ;  /* 0x001cdc0001137983 */ /* 0x000f280000300800 */
[----:B------:R-:W-:Y:S04]  /*92700*/  STL.64 [R1+0x6198], R46 ;  /* 0x0061982e01007387 */ /* 0x000fe80000100a00 */
[----:B------:R-:W-:Y:S01]  /*92710*/  STL.64 [R1+0x6190], R44 ;  /* 0x0061902c01007387 */ /* 0x000fe20000100a00 */
[----:B--2---:R-:W-:-:S15]  /*92720*/  HMMA.1688.F32.TF32 R36, R64, R42, R36 ;  /* 0x0000002a4024723c */ /* 0x004fde0000081024 */
[----:B------:R-:W-:-:S08]  /*92730*/  NOP ;  /* 0x0000000000007918 */ /* 0x000fd00000000000 */
[----:B------:R-:W-:Y:S04]  /*92740*/  STL.64 [R1+0x1d50], R36 ;  /* 0x001d502401007387 */ /* 0x000fe80000100a00 */
[----:B------:R1:W-:Y:S04]  /*92750*/  STL.64 [R1+0x1d58], R38 ;  /* 0x001d582601007387 */ /* 0x0003e80000100a00 */
[----:B-1----:R-:W2:Y:S04]  /*92760*/  LDL.LU.64 R38, [R1+0x6270] ;  /* 0x0062700001267983 */ /* 0x002ea80000300a00 */
[----:B------:R-:W4:Y:S04]  /*92770*/  LDL.LU.64 R36, [R1+0x6268] ;  /* 0x0062680001247983 */ /* 0x000f280000300a00 */
[----:B------:R3:W-:Y:S04]  /*92780*/  STL.64 [R1+0x6188], R42 ;  /* 0x0061882a01007387 */ /* 0x0007e80000100a00 */
[----:B------:R1:W-:Y:S01]  /*92790*/  STL.64 [R1+0x6180], R40 ;  /* 0x0061802801007387 */ /* 0x0003e20000100a00 */
[----:B---3--:R-:W-:-:S03]  /*927a0*/  IMAD.MOV.U32 R42, RZ, RZ, R30 ;  /* 0x000000ffff2a7224 */ /* 0x008fc600078e001e */
[----:B-1----:R-:W3:Y:S04]  /*927b0*/  LDL.LU R40, [R1+0xe00] ;  /* 0x000e000001287983 */ /* 0x002ee80000300800 */
[----:B------:R-:W3:Y:S04]  /*927c0*/  LDL.LU R41, [R1+0xe04] ;  /* 0x000e040001297983 */ /* 0x000ee80000300800 */
[----:B------:R-:W4:Y:S01]  /*927d0*/  LDL.LU R30, [R1+0x6264] ;  /* 0x00626400011e7983 */ /* 0x000f220000300800 */
[----:B------:R-:W-:-:S03]  /*927e0*/  IMAD.MOV.U32 R43, RZ, RZ, R31 ;  /* 0x000000ffff2b7224 */ /* 0x000fc600078e001f */
[----:B------:R-:W4:Y:S01]  /*927f0*/  LDL.LU R31, [R1+0x6260] ;  /* 0x00626000011f7983 */ /* 0x000f220000300800 */
[----:B--2---:R-:W-:-:S15]  /*92800*/  HMMA.1688.F32.TF32 R32, R64, R38, R32 ;  /* 0x000000264020723c */ /* 0x004fde0000081020 */
[----:B------:R-:W-:-:S08]  /*92810*/  NOP ;  /* 0x0000000000007918 */ /* 0x000fd00000000000 */
[----:B------:R-:W-:Y:S04]  /*92820*/  STL.64 [R1+0x1d40], R32 ;  /* 0x001d402001007387 */ /* 0x000fe80000100a00 */
[----:B------:R1:W-:Y:S04]  /*92830*/  STL.64 [R1+0x1d48], R34 ;  /* 0x001d482201007387 */ /* 0x0003e80000100a00 */
[----:B-1----:R-:W2:Y:S04]  /*92840*/  LDL.LU.64 R34, [R1+0x6258] ;  /* 0x0062580001227983 */ /* 0x002ea80000300a00 */
[----:B------:R-:W3:Y:S01]  /*92850*/  LDL.LU.64 R32, [R1+0x6250] ;  /* 0x0062500001207983 */ /* 0x000ee20000300a00 */
[C---:B----4-:R-:W-:Y:S06]  /*92860*/  HMMA.1688.F32.TF32 R24, R64.reuse, R30, R24 ;  /* 0x0000001e4018723c */ /* 0x050fec0000081018 */
[----:B--2---:R-:W-:-:S15]  /*92870*/  HMMA.1688.F32.TF32 R248, R64, R34, R248 ;  /* 0x0000002240f8723c */ /* 0x004fde00000810f8 */
[----:B------:R-:W-:-:S08]  /*92880*/  NOP ;  /* 0x0000000000007918 */ /* 0x000fd00000000000 */
[----:B------:R-:W-:Y:S04]  /*92890*/  STL.64 [R1+0x1d30], R248 ;  /* 0x001d30f801007387 */ /* 0x000fe80000100a00 */
[----:B------:R1:W-:Y:S04]  /*928a0*/  STL.64 [R1+0x1d38], R250 ;  /* 0x001d38fa01007387 */ /* 0x0003e80000100a00 */
[----:B-1----:R-:W2:Y:S04]  /*928b0*/  LDL.LU.64 R250, [R1+0x6248] ;  /* 0x0062480001fa7983 */ /* 0x002ea80000300a00 */
[----:B------:R-:W4:Y:S04]  /*928c0*/  LDL.LU.64 R248, [R1+0x6240] ;  /* 0x0062400001f87983 */ /* 0x000f280000300a00 */
[----:B------:R-:W-:Y:S04]  /*928d0*/  STL.64 [R1+0x6168], R34 ;  /* 0x0061682201007387 */ /* 0x000fe80000100a00 */
[----:B---3--:R-:W-:Y:S04]  /*928e0*/  STL.64 [R1+0x6160], R32 ;  /* 0x0061602001007387 */ /* 0x008fe80000100a00 */
[----:B------:R-:W-:Y:S04]  /*928f0*/  STL.64 [R1+0x1d20], R24 ;  /* 0x001d201801007387 */ /* 0x000fe80000100a00 */
[----:B------:R1:W-:Y:S04]  /*92900*/  STL.64 [R1+0x1d28], R26 ;  /* 0x001d281a01007387 */ /* 0x0003e80000100a00 */
[----:B-1----:R-:W3:Y:S01]  /*92910*/  LDL.LU.64 R26, [R1+0x6238] ;  /* 0x00623800011a7983 */ /* 0x002ee20000300a00 */
[----:B------:R-:W-:-:S03]  /*92920*/  LOP3.LUT R28, R252, 0x60, RZ, 0x3c, !PT ;  /* 0x00000060fc1c7812 */ /* 0x000fc600078e3cff */
[----:B------:R1:W-:Y:S04]  /*92930*/  STL.64 [R1+0x6158], R30 ;  /* 0x0061581e01007387 */ /* 0x0003e80000100a00 */
[----:B------:R-:W-:Y:S04]  /*92940*/  LDS R241, [R28+UR7+0x23000] ;  /* 0x023000071cf17984 */ /* 0x000fe80008000800 */
[----:B------:R-:W-:Y:S04]  /*92950*/  LDS R243, [R28+UR7+0x23800] ;  /* 0x023800071cf37984 */ /* 0x000fe80008000800 */
[----:B------:R1:W-:Y:S02]  /*92960*/  STL.64 [R1+0x6150], R28 ;  /* 0x0061501c01007387 */ /* 0x0003e40000100a00 */
[----:B-1----:R-:W-:-:S02]  /*92970*/  IMAD.MOV.U32 R30, RZ, RZ, R22 ;  /* 0x000000ffff1e7224 */ /* 0x002fc400078e0016 */
[----:B------:R-:W-:Y:S01]  /*92980*/  IMAD.MOV.U32 R31, RZ, RZ, R23 ;  /* 0x000000ffff1f7224 */ /* 0x000fe200078e0017 */
[----:B------:R-:W2:Y:S04]  /*92990*/  LDL.LU R28, [R1+0xe10] ;  /* 0x000e1000011c7983 */ /* 0x000ea80000300800 */
[----:B------:R-:W2:Y:S04]  /*929a0*/  LDL.LU R29, [R1+0xe14] ;  /* 0x000e1400011d7983 */ /* 0x000ea80000300800 */
[----:B------:R-:W4:Y:S04]  /*929b0*/  LDL.LU R22, [R1+0x6234] ;  /* 0x0062340001167983 */ /* 0x000f280000300800 */
[----:B------:R-:W4:Y:S01]  /*929c0*/  LDL.LU R23, [R1+0x6230] ;  /* 0x0062300001177983 */ /* 0x000f220000300800 */
[----:B---3--:R-:W-:-:S15]  /*929d0*/  HMMA.1688.F32.TF32 R12, R64, R26, R12 ;  /* 0x0000001a400c723c */ /* 0x008fde000008100c */
[----:B------:R-:W-:-:S08]  /*929e0*/  NOP ;  /* 0x0000000000007918 */ /* 0x000fd00000000000 */
[----:B------:R-:W-:Y:S04]  /*929f0*/  STL.64 [R1+0x1d10], R12 ;  /* 0x001d100c01007387 */ /* 0x000fe80000100a00 */
[----:B------:R1:W-:Y:S04]  /*92a00*/  STL.64 [R1+0x1d18], R14 ;  /* 0x001d180e01007387 */ /* 0x0003e80000100a00 */
[----:B-1----:R-:W3:Y:S01]  /*92a10*/  LDL.LU.64 R14, [R1+0x6228] ;  /* 0x00622800010e7983 */ /* 0x002ee20000300a00 */
[----:B----4-:R-:W-:Y:S03]  /*92a20*/  HMMA.1688.F32.TF32 R16, R64, R22, R16 ;  /* 0x000000164010723c */ /* 0x010fe60000081010 */
[----:B------:R1:W-:Y:S04]  /*92a30*/  STL.64 [R1+0x6148], R26 ;  /* 0x0061481a01007387 */ /* 0x0003e80000100a00 */
[----:B------:R-:W4:Y:S04]  /*92a40*/  LDL.LU R24, [R1+0xe20] ;  /* 0x000e200001187983 */ /* 0x000f280000300800 */
[----:B------:R-:W4:Y:S01]  /*92a50*/  LDL.LU R25, [R1+0xe24] ;  /* 0x000e240001197983 */ /* 0x000f220000300800 */
[----:B------:R-:W-:-:S05]  /*92a60*/  LOP3.LUT R20, R252, 0x40, RZ, 0x3c, !PT ;  /* 0x00000040fc147812 */ /* 0x000fca00078e3cff */
[----:B------:R-:W-:Y:S04]  /*92a70*/  LDS R240, [R20+UR7+0x23000] ;  /* 0x0230000714f07984 */ /* 0x000fe80008000800 */
[----:B------:R-:W2:Y:S04]  /*92a80*/  LDS R242, [R20+UR7+0x23800] ;  /* 0x0238000714f27984 */ /* 0x000ea80008000800 */
[----:B-1----:R-:W4:Y:S01]  /*92a90*/  LDL.LU R26, [R1+0xe28] ;  /* 0x000e2800011a7983 */ /* 0x002f220000300800 */
[----:B---3--:R-:W-:-:S03]  /*92aa0*/  IMAD.MOV.U32 R27, RZ, RZ, R14 ;  /* 0x000000ffff1b7224 */ /* 0x008fc600078e000e */
[----:B------:R-:W3:Y:S04]  /*92ab0*/  LDL.LU R14, [R1+0x6220] ;  /* 0x00622000010e7983 */ /* 0x000ee80000300800 */
[----:B------:R-:W-:Y:S04]  /*92ac0*/  STL.64 [R1+0x1d00], R16 ;  /* 0x001d001001007387 */ /* 0x000fe80000100a00 */
[----:B------:R1:W-:Y:S04]  /*92ad0*/  STL.64 [R1+0x1d08], R18 ;  /* 0x001d081201007387 */ /* 0x0003e80000100a00 */
[----:B-1----:R-:W2:Y:S04]  /*92ae0*/  LDL.LU.64 R18, [R1+0x6218] ;  /* 0x0062180001127983 */ /* 0x002ea80000300a00 */
[----:B------:R-:W4:Y:S04]  /*92af0*/  LDL.LU R17, [R1+0x6214] ;  /* 0x0062140001117983 */ /* 0x000f280000300800 */
[----:B------:R-:W-:Y:S04]  /*92b00*/  STL.64 [R1+0x6140], R22 ;  /* 0x0061401601007387 */ /* 0x000fe80000100a00 */
[----:B------:R1:W-:Y:S02]  /*92b10*/  STL.64 [R1+0x6138], R20 ;  /* 0x0061381401007387 */ /* 0x0003e40000100a00 */
[----:B-1----:R-:W-:-:S02]  /*92b20*/  IMAD.MOV.U32 R20, RZ, RZ, R15 ;  /* 0x000000ffff147224 */ /* 0x002fc400078e000f */
[----:B------:R-:W3:Y:S04]  /*92b30*/  LDL.LU R15, [R1+0x6210] ;  /* 0x00621000010f7983 */ /* 0x000ee80000300800 */
[----:B------:R-:W2:Y:S04]  /*92b40*/  LDL.LU R21, [R1+0x1cc4] ;  /* 0x001cc40001157983 */ /* 0x000ea80000300800 */
[----:B------:R-:W2:Y:S04]  /*92b50*/  LDL.LU R22, [R1+0x1cc8] ;  /* 0x001cc80001167983 */ /* 0x000ea80000300800 */
[----:B------:R-:W2:Y:S01]  /*92b60*/  LDL.LU R23, [R1+0x1ccc] ;  /* 0x001ccc0001177983 */ /* 0x000ea20000300800 */
[----:B------:R-:W-:-:S02]  /*92b70*/  IMAD.MOV.U32 R34, RZ, RZ, R124 ;  /* 0x000000ffff227224 */ /* 0x000fc400078e007c */
[----:B------:R-:W-:Y:S02]  /*92b80*/  IMAD.MOV.U32 R35, RZ, RZ, R37 ;  /* 0x000000ffff237224 */ /* 0x000fe400078e0025 */
[----:B------:R-:W-:Y:S02]  /*92b90*/  IMAD.MOV.U32 R46, RZ, RZ, R144 ;  /* 0x000000ffff2e7224 */ /* 0x000fe400078e0090 */
[----:B------:R-:W-:Y:S01]  /*92ba0*/  IMAD.MOV.U32 R47, RZ, RZ, R125 ;  /* 0x000000ffff2f7224 */ /* 0x000fe200078e007d */
[----:B--2---:R-:W-:Y:S06]  /*92bb0*/  HMMA.1688.F32.TF32 R20, R64, R18, R20 ;  /* 0x000000124014723c */ /* 0x004fec0000081014 */
[----:B------:R-:W-:Y:S04]  /*92bc0*/  STL.64 [R1+0x6130], R18 ;  /* 0x0061301201007387 */ /* 0x000fe80000100a00 */
[----:B----4-:R1:W-:Y:S02]  /*92bd0*/  STL [R1+0x6128], R17 ;  /* 0x0061281101007387 */ /* 0x0103e40000100800 */
[----:B-1----:R-:W-:Y:S11]  /*92be0*/  HMMA.1688.F32.TF32 R16, R240, R34, R28 ;  /* 0x00000022f010723c */ /* 0x002ff6000008101c */
[----:B------:R-:W-:Y:S04]  /*92bf0*/  STL.64 [R1+0x1cf0], R20 ;  /* 0x001cf01401007387 */ /* 0x000fe80000100a00 */
[----:B------:R1:W-:Y:S04]  /*92c00*/  STL.64 [R1+0x1cf8], R22 ;  /* 0x001cf81601007387 */ /* 0x0003e80000100a00 */
[----:B---3--:R2:W-:Y:S01]  /*92c10*/  STL.64 [R1+0x6120], R14 ;  /* 0x0061200e01007387 */ /* 0x0085e20000100a00 */
[----:B-1----:R-:W-:Y:S06]  /*92c20*/  HMMA.1688.F32.TF32 R20, R64, R14, R24 ;  /* 0x0000000e4014723c */ /* 0x002fec0000081018 */
[----:B--2---:R-:W-:-:S15]  /*92c30*/  HMMA.1688.F32.TF32 R12, R240, R46, R40 ;  /* 0x0000002ef00c723c */ /* 0x004fde0000081028 */
[----:B------:R-:W-:-:S02]  /*92c40*/  NOP ;  /* 0x0000000000007918 */ /* 0x000fc40000000000 */
[----:B------:R-:W-:Y:S04]  /*92c50*/  STL.64 [R1+0x2390], R20 ;  /* 0x0023901401007387 */ /* 0x000fe80000100a00 */
[----:B------:R1:W-:Y:S04]  /*92c60*/  STL.64 [R1+0x2398], R22 ;  /* 0x0023981601007387 */ /* 0x0003e80000100a00 */
[----:B------:R-:W-:Y:S04]  /*92c70*/  STL.64 [R1+0x2220], R16 ;  /* 0x0022201001007387 */ /* 0x000fe80000100a00 */
[----:B------:R2:W-:Y:S04]  /*92c80*/  STL.64 [R1+0x2228], R18 ;  /* 0x0022281201007387 */ /* 0x0005e80000100a00 */
[----:B------:R-:W-:Y:S04]  /*92c90*/  STL.64 [R1+0x2210], R12 ;  /* 0x0022100c01007387 */ /* 0x000fe80000100a00 */
[----:B------:R3:W-:Y:S01]  /*92ca0*/  STL.64 [R1+0x2218], R14 ;  /* 0x0022180e01007387 */ /* 0x0007e20000100a00 */
[C---:B-1----:R-:W-:Y:S06]  /*92cb0*/  HMMA.1688.F32.TF32 R20, R240.reuse, R58, R52 ;  /* 0x0000003af014723c */ /* 0x042fec0000081034 */
[C---:B--2---:R-:W-:Y:S06]  /*92cc0*/  HMMA.1688.F32.TF32 R16, R240.reuse, R162, R156 ;  /* 0x000000a2f010723c */ /* 0x044fec000008109c */
[C---:B---3--:R-:W-:Y:S11]  /*92cd0*/  HMMA.1688.F32.TF32 R12, R240.reuse, R250, R164 ;  /* 0x000000faf00c723c */ /* 0x048ff600000810a4 */
        /* <DEDUP_REMOVED lines=82> */
[----:B------:R-:W-:Y:S04]  /*93200*/  STL.64 [R1+0x60d0], R72 ;  /* 0x0060d04801007387 */ /* 0x000fe80000100a00 */
[----:B------:R-:W-:Y:S04]  /*93210*/  STL.64 [R1+0x60c8], R70 ;  /* 0x0060c84601007387 */ /* 0x000fe80000100a00 */
[----:B------:R-:W-:Y:S01]  /*93220*/  STL.64 [R1+0x60c0], R68 ;  /* 0x0060c04401007387 */ /* 0x000fe20000100a00 */
[----:B--2---:R-:W-:-:S15]  /*93230*/  HMMA.1688.F32.TF32 R12, R240, R70, R12 ;  /* 0x00000046f00c723c */ /* 0x004fde000008100c */
        /* <DEDUP_REMOVED lines=8> */
[----:B---3--:R-:W-:Y:S06]  /*932c0*/  HMMA.1688.F32.TF32 R12, R240, R234, R16 ;  /* 0x000000eaf00c723c */ /* 0x008fec0000081010 */
        /* <DEDUP_REMOVED lines=45> */
[----:B------:R1:W-:Y:S04]  /*935a0*/  STL.64 [R1+0x20e0], R20 ;  /* 0x0020e01401007387 */ /* 0x0003e80000100a00 */
[----:B------:R2:W-:Y:S04]  /*935b0*/  STL.64 [R1+0x20e8], R22 ;  /* 0x0020e81601007387 */ /* 0x0005e80000100a00 */
[----:B------:R-:W3:Y:S04]  /*935c0*/  LDL.LU R52, [R1+0x1bb0] ;  /* 0x001bb00001347983 */ /* 0x000ee80000300800 */
        /* <DEDUP_REMOVED lines=146> */
[----:B------:R1:W-:Y:S01]  /*93ef0*/  STL.64 [R1+0xe28], R222 ;  /* 0x000e28de01007387 */ /* 0x0003e20000100a00 */
[----:B------:R-:W-:-:S03]  /*93f00*/  LOP3.LUT R37, R252, 0x20, RZ, 0x3c, !PT ;  /* 0x00000020fc257812 */ /* 0x000fc600078e3cff */
[----:B------:R-:W-:Y:S04]  /*93f10*/  LDS R64, [R252+UR7+0x23080] ;  /* 0x02308007fc407984 */ /* 0x000fe80008000800 */
[----:B------:R-:W-:Y:S04]  /*93f20*/  LDS R66, [R252+UR7+0x23880] ;  /* 0x02388007fc427984 */ /* 0x000fe80008000800 */
[----:B------:R-:W-:Y:S04]  /*93f30*/  LDS R65, [R37+UR7+0x23080] ;  /* 0x0230800725417984 */ /* 0x000fe80008000800 */
[----:B------:R-:W3:Y:S01]  /*93f40*/  LDS R67, [R37+UR7+0x23880] ;  /* 0x0238800725437984 */ /* 0x000ee20008000800 */
[C---:B-1----:R-:W-:Y:S03]  /*93f50*/  HMMA.1688.F32.TF32 R220, R240.reuse, R142, R228 ;  /* 0x0000008ef0dc723c */ /* 0x042fe600000810e4 */
[----:B------:R-:W-:Y:S04]  /*93f60*/  STL.64 [R1+0xe10], R216 ;  /* 0x000e10d801007387 */ /* 0x000fe80000100a00 */
[----:B------:R1:W-:Y:S02]  /*93f70*/  STL.64 [R1+0xe18], R218 ;  /* 0x000e18da01007387 */ /* 0x0003e40000100a00 */
[C---:B-1----:R-:W-:Y:S02]  /*93f80*/  HMMA.1688.F32.TF32 R216, R240.reuse, R138, R232 ;  /* 0x0000008af0d8723c */ /* 0x042fe400000810e8 */
[----:B------:R-:W-:Y:S04]  /*93f90*/  STL.64 [R1+0x1cb0], R224 ;  /* 0x001cb0e001007387 */ /* 0x000fe80000100a00 */
[----:B------:R1:W-:Y:S08]  /*93fa0*/  STL.64 [R1+0x1cb8], R226 ;  /* 0x001cb8e201007387 */ /* 0x0003f00000100a00 */
[----:B------:R-:W-:Y:S04]  /*93fb0*/  STL.64 [R1+0x1ca0], R220 ;  /* 0x001ca0dc01007387 */ /* 0x000fe80000100a00 */
[----:B------:R2:W-:Y:S01]  /*93fc0*/  STL.64 [R1+0x1ca8], R222 ;  /* 0x001ca8de01007387 */ /* 0x0005e20000100a00 */
[C---:B-1----:R-:W-:Y:S06]  /*93fd0*/  HMMA.1688.F32.TF32 R224, R240.reuse, R134, R236 ;  /* 0x00000086f0e0723c */ /* 0x042fec00000810ec */
[C---:B--2---:R-:W-:Y:S06]  /*93fe0*/  HMMA.1688.F32.TF32 R220, R240.reuse, R130, R68 ;  /* 0x00000082f0dc723c */ /* 0x044fec0000081044 */
[C---:B------:R-:W-:Y:S01]  /*93ff0*/  HMMA.1688.F32.TF32 R68, R240.reuse, R6, R244 ;  /* 0x00000006f044723c */ /* 0x040fe200000810f4 */
[----:B------:R-:W-:Y:S04]  /*94000*/  STL.64 [R1+0x1c90], R216 ;  /* 0x001c90d801007387 */ /* 0x000fe80000100a00 */
[----:B------:R1:W-:Y:S02]  /*94010*/  STL.64 [R1+0x1c98], R218 ;  /* 0x001c98da01007387 */ /* 0x0003e40000100a00 */
[C---:B-1----:R-:W-:Y:S06]  /*94020*/  HMMA.1688.F32.TF32 R216, R240.reuse, R10, R72 ;  /* 0x0000000af0d8723c */ /* 0x042fec0000081048 */
        /* <DEDUP_REMOVED lines=113> */
[----:B------:R-:W2:Y:S01]  /*94740*/  LDL.64 R74, [R1+0x18] ;  /* 0x00001800014a7983 */ /* 0x000ea20000100a00 */
[C---:B----4-:R-:W-:Y:S06]  /*94750*/  HMMA.1688.F32.TF32 R68, R240.reuse, R78, R68 ;  /* 0x0000004ef044723c */ /* 0x050fec0000081044 */
[C---:B---3--:R-:W-:Y:S06]  /*94760*/  HMMA.1688.F32.TF32 R232, R240.reuse, R82, R232 ;  /* 0x00000052f0e8723c */ /* 0x048fec00000810e8 */
[----:B--2---:R-:W-:-:S15]  /*94770*/  HMMA.1688.F32.TF32 R56, R240, R62, R56 ;  /* 0x0000003ef038723c */ /* 0x004fde0000081038 */
[----:B------:R-:W-:-:S02]  /*94780*/  NOP ;  /* 0x0000000000007918 */ /* 0x000fc40000000000 */
[----:B------:R1:W-:Y:S04]  /*94790*/  STL.64 [R1+0x1b90], R232 ;  /* 0x001b90e801007387 */ /* 0x0003e80000100a00 */
[----:B------:R2:W-:Y:S04]  /*947a0*/  STL.64 [R1+0x1b98], R234 ;  /* 0x001b98ea01007387 */ /* 0x0005e80000100a00 */
[----:B-1----:R-:W3:Y:S04]  /*947b0*/  LDL.LU R232, [R1+0xbe0] ;  /* 0x000be00001e87983 */ /* 0x002ee80000300800 */
[----:B------:R-:W-:Y:S04]  /*947c0*/  STL.64 [R1+0x1b80], R68 ;  /* 0x001b804401007387 */ /* 0x000fe80000100a00 */
[----:B------:R1:W-:Y:S04]  /*947d0*/  STL.64 [R1+0x1b88], R70 ;  /* 0x001b884601007387 */ /* 0x0003e80000100a00 */
[----:B------:R-:W3:Y:S04]  /*947e0*/  LDL.LU R233, [R1+0xbe4] ;  /* 0x000be40001e97983 */ /* 0x000ee80000300800 */
[----:B--2---:R-:W3:Y:S04]  /*947f0*/  LDL.LU R234, [R1+0xbe8] ;  /* 0x000be80001ea7983 */ /* 0x004ee80000300800 */
[----:B------:R-:W3:Y:S04]  /*94800*/  LDL.LU R235, [R1+0xbec] ;  /* 0x000bec0001eb7983 */ /* 0x000ee80000300800 */
[----:B-1----:R-:W3:Y:S04]  /*94810*/  LDL.64 R70, [R1+0x8] ;  /* 0x0000080001467983 */ /* 0x002ee80000100a00 */
        /* <DEDUP_REMOVED lines=13> */
[----:B------:R1:W-:Y:S04]  /*948f0*/  STL.64 [R1+0x1b50], R236 ;  /* 0x001b50ec01007387 */ /* 0x0003e80000100a00 */
[----:B------:R2:W-:Y:S04]  /*94900*/  STL.64 [R1+0x1b58], R238 ;  /* 0x001b58ee01007387 */ /* 0x0005e80000100a00 */
[----:B-1----:R-:W4:Y:S04]  /*94910*/  LDL.LU R236, [R1+0xbd0] ;  /* 0x000bd00001ec7983 */ /* 0x002f280000300800 */
[----:B------:R-:W4:Y:S04]  /*94920*/  LDL.LU R237, [R1+0xbd4] ;  /* 0x000bd40001ed7983 */ /* 0x000f280000300800 */
[----:B--2---:R-:W4:Y:S04]  /*94930*/  LDL.LU R238, [R1+0xbd8] ;  /* 0x000bd80001ee7983 */ /* 0x004f280000300800 */
[----:B------:R-:W4:Y:S04]  /*94940*/  LDL.LU R239, [R1+0xbdc] ;  /* 0x000bdc0001ef7983 */ /* 0x000f280000300800 */
        /* <DEDUP_REMOVED lines=31> */
[----:B-1----:R-:W3:Y:S02]  /*94b40*/  LDL.LU.64 R26, [R1+0x6148] ;  /* 0x00614800011a7983 */ /* 0x002ee40000300a00 */
        /* <DEDUP_REMOVED lines=11> */
[----:B------:R-:W2:Y:S01]  /*94c00*/  LDL.LU R17, [R1+0x6128] ;  /* 0x0061280001117983 */ /* 0x000ea20000300800 */
[----:B---3--:R-:W-:-:S15]  /*94c10*/  HMMA.1688.F32.TF32 R12, R240, R18, R12 ;  /* 0x00000012f00c723c */ /* 0x008fde000008100c */
[----:B------:R-:W-:-:S08]  /*94c20*/  NOP ;  /* 0x0000000000007918 */ /* 0x000fd00000000000 */
[----:B------:R-:W-:Y:S04]  /*94c30*/  STL.64 [R1+0x1ac0], R12 ;  /* 0x001ac00c01007387 */ /* 0x000fe80000100a00 */
[----:B------:R1:W-:Y:S04]  /*94c40*/  STL.64 [R1+0x1ac8], R14 ;  /* 0x001ac80e01007387 */ /* 0x0003e80000100a00 */
[----:B-1----:R-:W3:Y:S02]  /*94c50*/  LDL.LU.64 R14, [R1+0x6120] ;  /* 0x00612000010e7983 */ /* 0x002ee40000300a00 */
[----:B---3--:R-:W-:Y:S02]  /*94c60*/  HMMA.1688.F32.TF32 R240, R240, R14, R220 ;  /* 0x0000000ef0f0723c */ /* 0x008fe400000810dc */
[----:B------:R-:W3:Y:S04]  /*94c70*/  LDL.LU.64 R222, [R1+0x6118] ;  /* 0x0061180001de7983 */ /* 0x000ee80000300a00 */
[----:B------:R-:W2:-:S15]  /*94c80*/  LDL.LU.64 R220, [R1+0x6110] ;  /* 0x0061100001dc7983 */ /* 0x000e9e0000300a00 */
[----:B------:R-:W-:-:S02]  /*94c90*/  NOP ;  /* 0x0000000000007918 */ /* 0x000fc40000000000 */
[----:B------:R-:W-:Y:S04]  /*94ca0*/  STL.64 [R1+0x23b0], R240 ;  /* 0x0023b0f001007387 */ /* 0x000fe80000100a00 */
[----:B------:R1:W-:Y:S04]  /*94cb0*/  STL.64 [R1+0x23b8], R242 ;  /* 0x0023b8f201007387 */ /* 0x0003e80000100a00 */
[----:B-1----:R-:W4:Y:S01]  /*94cc0*/  LDL.64 R242, [R1+0x28] ;  /* 0x0000280001f27983 */ /* 0x002f220000100a00 */
[----:B------:R-:W-:Y:S06]  /*94cd0*/  HMMA.1688.F32.TF32 R224, R64, R246, R224 ;  /* 0x000000f640e0723c */ /* 0x000fec00000810e0 */
[----:B------:R-:W-:-:S02]  /*94ce0*/  IMAD.MOV.U32 R13, RZ, RZ, R246 ;  /* 0x000000ffff0d7224 */ /* 0x000fc400078e00f6 */
[----:B------:R-:W-:Y:S01]  /*94cf0*/  IMAD.MOV.U32 R12, RZ, RZ, R247 ;  /* 0x000000ffff0c7224 */ /* 0x000fe200078e00f7 */
[----:B------:R-:W-:-:S14]  /*94d00*/  HMMA.1688.F32.TF32 R228, R64, R74, R228 ;  /* 0x0000004a40e4723c */ /* 0x000fdc00000810e4 */
[----:B------:R-:W-:Y:S04]  /*94d10*/  STL.64 [R1+0xe00], R224 ;  /* 0x000e00e001007387 */ /* 0x000fe80000100a00 */
[----:B------:R1:W-:Y:S04]  /*94d20*/  STL.64 [R1+0xe08], R226 ;  /* 0x000e08e201007387 */ /* 0x0003e80000100a00 */
[----:B-1----:R-:W3:Y:S04]  /*94d30*/  LDL.LU.64 R226, [R1+0x6108] ;  /* 0x0061080001e27983 */ /* 0x002ee80000300a00 */
[----:B------:R-:W2:Y:S04]  /*94d40*/  LDL.LU.64 R224, [R1+0x6100] ;  /* 0x0061000001e07983 */ /* 0x000ea80000300a00 */
[----:B------:R-:W3:Y:S04]  /*94d50*/  LDL.LU.64 R246, [R1+0x60f8] ;  /* 0x0060f80001f67983 */ /* 0x000ee80000300a00 */
[----:B------:R-:W2:Y:S01]  /*94d60*/  LDL.LU.64 R244, [R1+0x60f0] ;  /* 0x0060f00001f47983 */ /* 0x000ea20000300a00 */
[----:B------:R-:W-:-:S02]  /*94d70*/  IMAD.MOV.U32 R145, RZ, RZ, R74 ;  /* 0x000000ffff917224 */ /* 0x000fc400078e004a */
[----:B------:R-:W-:Y:S01]  /*94d80*/  IMAD.MOV.U32 R144, RZ, RZ, R75 ;  /* 0x000000ffff907224 */ /* 0x000fe200078e004b */
[----:B----4-:R-:W-:-:S15]  /*94d90*/  HMMA.1688.F32.TF32 R248, R64, R242, R248 ;  /* 0x000000f240f8723c */ /* 0x010fde00000810f8 */
[----:B------:R-:W-:-:S08]  /*94da0*/  NOP ;  /* 0x0000000000007918 */ /* 0x000fd00000000000 */
[----:B------:R-:W-:Y:S04]  /*94db0*/  STL.64 [R1+0xdf0], R248 ;  /* 0x000df0f801007387 */ /* 0x000fe80000100a00 */
[----:B------:R1:W-:Y:S04]  /*94dc0*/  STL.64 [R1+0xdf8], R250 ;  /* 0x000df8fa01007387 */ /* 0x0003e80000100a00 */
[----:B-1----:R-:W4:Y:S04]  /*94dd0*/  LDL.LU.64 R250, [R1+0x60e8] ;  /* 0x0060e80001fa7983 */ /* 0x002f280000300a00 */
[----:B------:R-:W2:Y:S04]  /*94de0*/  LDL.LU.64 R248, [R1+0x60e0] ;  /* 0x0060e00001f87983 */ /* 0x000ea80000300a00 */
[----:B------:R-:W-:Y:S04]  /*94df0*/  STL.64 [R1+0xde0], R228 ;  /* 0x000de0e401007387 */ /* 0x000fe80000100a00 */
[----:B------:R1:W-:Y:S04]  /*94e00*/  STL.64 [R1+0xde8], R230 ;  /* 0x000de8e601007387 */ /* 0x0003e80000100a00 */
[----:B------:R-:W3:Y:S04]  /*94e10*/  LDL.LU R72, [R1+0xbc0] ;  /* 0x000bc00001487983 */ /* 0x000ee80000300800 */
[----:B------:R-:W3:Y:S04]  /*94e20*/  LDL.LU R73, [R1+0xbc4] ;  /* 0x000bc40001497983 */ /* 0x000ee80000300800 */
[----:B------:R-:W3:Y:S04]  /*94e30*/  LDL.LU R74, [R1+0xbc8] ;  /* 0x000bc800014a7983 */ /* 0x000ee80000300800 */
[----:B------:R-:W3:Y:S01]  /*94e40*/  LDL.LU R75, [R1+0xbcc] ;  /* 0x000bcc00014b7983 */ /* 0x000ee20000300800 */
[----:B-1----:R-:W-:Y:S06]  /*94e50*/  HMMA.1688.F32.TF32 R228, R64, R70, R232 ;  /* 0x0000004640e4723c */ /* 0x002fec00000810e8 */
[----:B------:R-:W-:-:S15]  /*94e60*/  IMAD.MOV.U32 R124, RZ, RZ, R70 ;  /* 0x000000ffff7c7224 */ /* 0x000fde00078e0046 */
[----:B------:R-:W-:-:S02]  /*94e70*/  NOP ;  /* 0x0000000000007918 */ /* 0x000fc40000000000 */
[----:B------:R-:W-:Y:S04]  /*94e80*/  STL.64 [R1+0xdd0], R228 ;  /* 0x000dd0e401007387 */ /* 0x000fe80000100a00 */
[----:B------:R4:W-:Y:S04]  /*94e90*/  STL.64 [R1+0xdd8], R230 ;  /* 0x000dd8e601007387 */ /* 0x0009e80000100a00 */
[----:B------:R-:W2:Y:S04]  /*94ea0*/  LDL.LU R68, [R1+0xbb0] ;  /* 0x000bb00001447983 */ /* 0x000ea80000300800 */
[----:B------:R-:W2:Y:S01]  /*94eb0*/  LDL.LU R69, [R1+0xbb4] ;  /* 0x000bb40001457983 */ /* 0x000ea20000300800 */
[----:B------:R-:W-:-:S03]  /*94ec0*/  IMAD.MOV.U32 R125, RZ, RZ, R71 ;  /* 0x000000ffff7d7224 */ /* 0x000fc600078e0047 */
[----:B------:R-:W2:Y:S04]  /*94ed0*/  LDL.LU R70, [R1+0xbb8] ;  /* 0x000bb80001467983 */ /* 0x000ea80000300800 */
[----:B------:R-:W2:Y:S01]  /*94ee0*/  LDL.LU R71, [R1+0xbbc] ;  /* 0x000bbc0001477983 */ /* 0x000ea20000300800 */
[----:B------:R-:W-:Y:S02]  /*94ef0*/  IMAD.MOV.U32 R25, RZ, RZ, R242 ;  /* 0x000000ffff197224 */ /* 0x000fe400078e00f2 */
[----:B------:R-:W-:Y:S01]  /*94f00*/  IMAD.MOV.U32 R24, RZ, RZ, R243 ;  /* 0x000000ffff187224 */ /* 0x000fe200078e00f3 */
[C---:B----4-:R-:W-:Y:S01]  /*94f10*/  HMMA.1688.F32.TF32 R228, R64.reuse, R250, R236 ;  /* 0x000000fa40e4723c */ /* 0x050fe200000810ec */
[----:B------:R-:W4:Y:S05]  /*94f20*/  LDL.LU R236, [R1+0xba0] ;  /* 0x000ba00001ec7983 */ /* 0x000f2a0000300800 */
[----:B---3--:R-:W-:-:S15]  /*94f30*/  HMMA.1688.F32.TF32 R72, R64, R246, R72 ;  /* 0x000000f64048723c */ /* 0x008fde0000081048 */
[----:B------:R-:W-:-:S02]  /*94f40*/  NOP ;  /* 0x0000000000007918 */ /* 0x000fc40000000000 */
        /* <DEDUP_REMOVED lines=17> */
[----:B------:R-:W-:Y:S04]  /*95060*/  STL.64 [R1+0x6010], R250 ;  /* 0x006010fa01007387 */ /* 0x000fe80000100a00 */
[----:B--2---:R1:W-:Y:S04]  /*95070*/  STL.64 [R1+0x6008], R248 ;  /* 0x006008f801007387 */ /* 0x0043e80000100a00 */
[----:B-1----:R-:W2:Y:S04]  /*95080*/  LDL.LU R248, [R1+0xb30] ;  /* 0x000b300001f87983 */ /* 0x002ea80000300800 */
[----:B------:R-:W2:Y:S04]  /*95090*/  LDL.LU R249, [R1+0xb34] ;  /* 0x000b340001f97983 */ /* 0x000ea80000300800 */
[----:B------:R-:W2:Y:S04]  /*950a0*/  LDL.LU R250, [R1+0xb38] ;  /* 0x000b380001fa7983 */ /* 0x000ea80000300800 */
[----:B------:R-:W2:Y:S04]  /*950b0*/  LDL.LU R251, [R1+0xb3c] ;  /* 0x000b3c0001fb7983 */ /* 0x000ea80000300800 */
[----:B------:R-:W-:Y:S04]  /*950c0*/  STL.64 [R1+0xdb0], R72 ;  /* 0x000db04801007387 */ /* 0x000fe80000100a00 */
[----:B------:R1:W-:Y:S04]  /*950d0*/  STL.64 [R1+0xdb8], R74 ;  /* 0x000db84a01007387 */ /* 0x0003e80000100a00 */
[----:B-1----:R-:W4:Y:S04]  /*950e0*/  LDL.LU.64 R74, [R1+0x60d8] ;  /* 0x0060d800014a7983 */ /* 0x002f280000300a00 */
[----:B------:R-:W3:Y:S04]  /*950f0*/  LDL.LU.64 R72, [R1+0x60d0] ;  /* 0x0060d00001487983 */ /* 0x000ee80000300a00 */
        /* <DEDUP_REMOVED lines=49> */
[----:B--2---:R3:W-:Y:S01]  /*95410*/  STL.64 [R1+0x5fb8], R232 ;  /* 0x005fb8e801007387 */ /* 0x0047e20000100a00 */
[C---:B------:R-:W-:Y:S06]  /*95420*/  HMMA.1688.F32.TF32 R68, R64.reuse, R226, R68 ;  /* 0x000000e24044723c */ /* 0x040fec0000081044 */
[----:B---3--:R-:W-:Y:S06]  /*95430*/  HMMA.1688.F32.TF32 R232, R64, R230, R236 ;  /* 0x000000e640e8723c */ /* 0x008fec00000810ec */
[----:B------:R-:W-:Y:S04]  /*95440*/  STL.64 [R1+0x5fb0], R230 ;  /* 0x005fb0e601007387 */ /* 0x000fe80000100a00 */
[----:B----4-:R-:W-:-:S13]  /*95450*/  STL.64 [R1+0x5fa8], R228 ;  /* 0x005fa8e401007387 */ /* 0x010fda0000100a00 */
        /* <DEDUP_REMOVED lines=186> */
[----:B------:R-:W-:Y:S01]  /*96000*/  STL.64 [R1+0x6078], R160 ;  /* 0x006078a001007387 */ /* 0x000fe20000100a00 */
[C---:B----4-:R-:W-:Y:S06]  /*96010*/  HMMA.1688.F32.TF32 R164, R64.reuse, R162, R204 ;  /* 0x000000a240a4723c */ /* 0x050fec00000810cc */
[----:B--2---:R-:W-:-:S15]  /*96020*/  HMMA.1688.F32.TF32 R168, R64, R158, R208 ;  /* 0x0000009e40a8723c */ /* 0x004fde00000810d0 */
[----:B------:R-:W-:-:S02]  /*96030*/  NOP ;  /* 0x0000000000007918 */ /* 0x000fc40000000000 */
[----:B------:R-:W-:Y:S04]  /*96040*/  STL.64 [R1+0xc50], R164 ;  /* 0x000c50a401007387 */ /* 0x000fe80000100a00 */
[----:B------:R1:W-:Y:S02]  /*96050*/  STL.64 [R1+0xc58], R166 ;  /* 0x000c58a601007387 */ /* 0x0003e40000100a00 */
[C---:B-1----:R-:W-:Y:S02]  /*96060*/  HMMA.1688.F32.TF32 R164, R64.reuse, R154, R212 ;  /* 0x0000009a40a4723c */ /* 0x042fe400000810d4 */
[----:B------:R-:W-:Y:S04]  /*96070*/  STL.64 [R1+0xc40], R168 ;  /* 0x000c40a801007387 */ /* 0x000fe80000100a00 */
[C---:B------:R-:W-:Y:S01]  /*96080*/  HMMA.1688.F32.TF32 R160, R64.reuse, R150, R240 ;  /* 0x0000009640a0723c */ /* 0x040fe200000810f0 */
[----:B------:R-:W-:Y:S05]  /*96090*/  STL.64 [R1+0xc48], R170 ;  /* 0x000c48aa01007387 */ /* 0x000fea0000100a00 */
[C---:B------:R-:W-:Y:S01]  /*960a0*/  HMMA.1688.F32.TF32 R72, R64.reuse, R126, R72 ;  /* 0x0000007e4048723c */ /* 0x040fe20000081048 */
[----:B------:R-:W-:Y:S04]  /*960b0*/  LDS R240, [R20+UR7+0x23080] ;  /* 0x0230800714f07984 */ /* 0x000fe80008000800 */
[----:B------:R-:W-:Y:S04]  /*960c0*/  LDS R242, [R20+UR7+0x23880] ;  /* 0x0238800714f27984 */ /* 0x000fe80008000800 */
[----:B------:R-:W-:Y:S04]  /*960d0*/  LDS R241, [R28+UR7+0x23080] ;  /* 0x023080071cf17984 */ /* 0x000fe80008000800 */
[----:B------:R-:W1:Y:S04]  /*960e0*/  LDS R243, [R28+UR7+0x23880] ;  /* 0x023880071cf37984 */ /* 0x000e680008000800 */
[----:B------:R-:W-:Y:S04]  /*960f0*/  STL.64 [R1+0xc30], R164 ;  /* 0x000c30a401007387 */ /* 0x000fe80000100a00 */
[----:B------:R2:W-:Y:S02]  /*96100*/  STL.64 [R1+0xc38], R166 ;  /* 0x000c38a601007387 */ /* 0x0005e40000100a00 */
[C---:B--2---:R-:W-:Y:S02]  /*96110*/  HMMA.1688.F32.TF32 R164, R64.reuse, R146, R216 ;  /* 0x0000009240a4723c */ /* 0x044fe400000810d8 */
[----:B------:R-:W-:Y:S04]  /*96120*/  STL.64 [R1+0xc20], R160 ;  /* 0x000c20a001007387 */ /* 0x000fe80000100a00 */
[----:B------:R2:W-:Y:S04]  /*96130*/  STL.64 [R1+0xc28], R162 ;  /* 0x000c28a201007387 */ /* 0x0005e80000100a00 */
[----:B------:R-:W-:Y:S01]  /*96140*/  STL.64 [R1+0x5f00], R142 ;  /* 0x005f008e01007387 */ /* 0x000fe20000100a00 */
[----:B--2---:R-:W-:-:S12]  /*96150*/  HMMA.1688.F32.TF32 R160, R64, R142, R220 ;  /* 0x0000008e40a0723c */ /* 0x004fd800000810dc */
        /* <DEDUP_REMOVED lines=8> */
[C---:B--2---:R-:W-:Y:S07]  /*961e0*/  HMMA.1688.F32.TF32 R136, R64.reuse, R134, R228 ;  /* 0x000000864088723c */ /* 0x044fee00000810e4 */
        /* <DEDUP_REMOVED lines=14> */
[C---:B---3--:R-:W-:Y:S02]  /*962d0*/  HMMA.1688.F32.TF32 R8, R64.reuse, R6, R68 ;  /* 0x000000064008723c */ /* 0x048fe40000081044 */
[----:B------:R-:W-:Y:S04]  /*962e0*/  STL.64 [R1+0x1a60], R128 ;  /* 0x001a608001007387 */ /* 0x000fe80000100a00 */
[----:B------:R-:W-:Y:S01]  /*962f0*/  STL.64 [R1+0x1a68], R130 ;  /* 0x001a688201007387 */ /* 0x000fe20000100a00 */
[----:B------:R-:W-:-:S15]  /*96300*/  HMMA.1688.F32.TF32 R68, R64, R122, R244 ;  /* 0x0000007a4044723c */ /* 0x000fde00000810f4 */
[----:B------:R-:W-:-:S01]  /*96310*/  NOP ;  /* 0x0000000000007918 */ /* 0x000fc20000000000 */
[----:B------:R-:W-:Y:S04]  /*96320*/  STL.64 [R1+0x1a50], R8 ;  /* 0x001a500801007387 */ /* 0x000fe80000100a00 */
[----:B------:R2:W-:Y:S02]  /*96330*/  STL.64 [R1+0x1a58], R10 ;  /* 0x001a580a01007387 */ /* 0x0005e40000100a00 */
[C---:B--2---:R-:W-:Y:S02]  /*96340*/  HMMA.1688.F32.TF32 R8, R64.reuse, R118, R248 ;  /* 0x000000764008723c */ /* 0x044fe400000810f8 */
[----:B------:R2:W-:Y:S04]  /*96350*/  STL.64 [R1+0x1a40], R72 ;  /* 0x001a404801007387 */ /* 0x0005e80000100a00 */
[----:B------:R3:W-:Y:S04]  /*96360*/  STL.64 [R1+0x1a48], R74 ;  /* 0x001a484a01007387 */ /* 0x0007e80000100a00 */
[----:B--2---:R-:W2:Y:S04]  /*96370*/  LDL.LU R72, [R1+0x18d0] ;  /* 0x0018d00001487983 */ /* 0x004ea80000300800 */
[----:B------:R4:W-:Y:S04]  /*96380*/  STL.64 [R1+0x1a30], R68 ;  /* 0x001a304401007387 */ /* 0x0009e80000100a00 */
[----:B------:R1:W-:Y:S05]  /*96390*/  STL.64 [R1+0x1a38], R70 ;  /* 0x001a384601007387 */ /* 0x0003ea0000100a00 */
[----:B------:R-:W-:Y:S04]  /*963a0*/  STL.64 [R1+0x1a20], R8 ;  /* 0x001a200801007387 */ /* 0x000fe80000100a00 */
[----:B------:R2:W-:Y:S04]  /*963b0*/  STL.64 [R1+0x1a28], R10 ;  /* 0x001a280a01007387 */ /* 0x0005e80000100a00 */
[----:B------:R-:W2:Y:S04]  /*963c0*/  LDL.LU R73, [R1+0x18d4] ;  /* 0x0018d40001497983 */ /* 0x000ea80000300800 */
[----:B---3--:R-:W3:Y:S04]  /*963d0*/  LDL.LU R74, [R1+0x18d8] ;  /* 0x0018d800014a7983 */ /* 0x008ee80000300800 */
[----:B------:R-:W3:Y:S04]  /*963e0*/  LDL.LU R75, [R1+0x18dc] ;  /* 0x0018dc00014b7983 */ /* 0x000ee80000300800 */
[----:B----4-:R-:W4:Y:S04]  /*963f0*/  LDL.LU R68, [R1+0x18e0] ;  /* 0x0018e00001447983 */ /* 0x010f280000300800 */
[----:B------:R-:W4:Y:S04]  /*96400*/  LDL.LU R69, [R1+0x18e4] ;  /* 0x0018e40001457983 */ /* 0x000f280000300800 */
[----:B-1----:R-:W4:Y:S04]  /*96410*/  LDL.LU R70, [R1+0x18e8] ;  /* 0x0018e80001467983 */ /* 0x002f280000300800 */
        /* <DEDUP_REMOVED lines=86> */
[C---:B----4-:R-:W-:Y:S06]  /*96980*/  HMMA.1688.F32.TF32 R132, R64.reuse, R110, R168 ;  /* 0x0000006e4084723c */ /* 0x050fec00000810a8 */
[C---:B---3--:R-:W-:Y:S11]  /*96990*/  HMMA.1688.F32.TF32 R128, R64.reuse, R106, R172 ;  /* 0x0000006a4080723c */ /* 0x048ff600000810ac */
        /* <DEDUP_REMOVED lines=52> */
[----:B------:R-:W-:Y:S01]  /*96ce0*/  STL.64 [R1+0x1918], R102 ;  /* 0x0019186601007387 */ /* 0x000fe20000100a00 */
[C---:B------:R-:W-:Y:S06]  /*96cf0*/  HMMA.1688.F32.TF32 R68, R64.reuse, R26, R68 ;  /* 0x0000001a4044723c */ /* 0x040fec0000081044 */
[C---:B-1----:R-:W-:Y:S01]  /*96d00*/  HMMA.1688.F32.TF32 R96, R64.reuse, R30, R236 ;  /* 0x0000001e4060723c */ /* 0x042fe200000810ec */
[----:B------:R-:W-:Y:S04]  /*96d10*/  STL.64 [R1+0x1900], R8 ;  /* 0x0019000801007387 */ /* 0x000fe80000100a00 */
[----:B------:R1:W-:Y:S02]  /*96d20*/  STL.64 [R1+0x1908], R10 ;  /* 0x0019080a01007387 */ /* 0x0003e40000100a00 */
[----:B-1----:R-:W-:-:S15]  /*96d30*/  HMMA.1688.F32.TF32 R8, R64, R22, R72 ;  /* 0x000000164008723c */ /* 0x002fde0000081048 */
[----:B------:R-:W-:-:S01]  /*96d40*/  NOP ;  /* 0x0000000000007918 */ /* 0x000fc20000000000 */
        /* <DEDUP_REMOVED lines=10> */
[----:B------:R-:W-:-:S13]  /*96df0*/  STL [R1+0x5e78], R17 ;  /* 0x005e781101007387 */ /* 0x000fda0000100800 */
        /* <DEDUP_REMOVED lines=85> */
[----:B------:R-:W3:Y:S01]  /*97350*/  LDL.LU R247, [R1+0x9dc] ;  /* 0x0009dc0001f77983 */ /* 0x000ee20000300800 */
        /* <DEDUP_REMOVED lines=50> */
[----:B------:R1:W-:Y:S04]  /*97680*/  STL.64 [R1+0x5e70], R14 ;  /* 0x005e700e01007387 */ /* 0x0003e80000100a00 */
[----:B------:R-:W3:Y:S04]  /*97690*/  LDL.LU R12, [R1+0x8d0] ;  /* 0x0008d000010c7983 */ /* 0x000ee80000300800 */
[----:B------:R-:W3:Y:S04]  /*976a0*/  LDL.LU R13, [R1+0x8d4] ;  /* 0x0008d400010d7983 */ /* 0x000ee80000300800 */
[----:B-1----:R-:W3:Y:S04]  /*976b0*/  LDL.LU R14, [R1+0x8d8] ;  /* 0x0008d800010e7983 */ /* 0x002ee80000300800 */
[----:B------:R-:W3:Y:S01]  /*976c0*/  LDL.LU R15, [R1+0x8dc] ;  /* 0x0008dc00010f7983 */ /* 0x000ee20000300800 */
[C---:B--2---:R-:W-:Y:S06]  /*976d0*/  HMMA.1688.F32.TF32 R164, R240.reuse, R166, R160 ;  /* 0x000000a6f0a4723c */ /* 0x044fec00000810a0 */
[C---:B----4-:R-:W-:Y:S06]  /*976e0*/  HMMA.1688.F32.TF32 R172, R240.reuse, R174, R168 ;  /* 0x000000aef0ac723c */ /* 0x050fec00000810a8 */
[C---:B---3--:R-:W-:Y:S06]  /*976f0*/  HMMA.1688.F32.TF32 R180, R240.reuse, R182, R176 ;  /* 0x000000b6f0b4723c */ /* 0x048fec00000810b0 */
[C---:B------:R-:W-:Y:S01]  /*97700*/  HMMA.1688.F32.TF32 R248, R240.reuse, R250, R184 ;  /* 0x000000faf0f8723c */ /* 0x040fe200000810b8 */
[----:B------:R-:W2:Y:S04]  /*97710*/  LDL.LU.64 R162, [R1+0x6080] ;  /* 0x0060800001a27983 */ /* 0x000ea80000300a00 */
[----:B------:R-:W3:Y:S04]  /*97720*/  LDL.LU.64 R160, [R1+0x6078] ;  /* 0x0060780001a07983 */ /* 0x000ee80000300a00 */
[----:B------:R-:W-:Y:S04]  /*97730*/  STL.64 [R1+0xc10], R164 ;  /* 0x000c10a401007387 */ /* 0x000fe80000100a00 */
[----:B------:R1:W-:Y:S04]  /*97740*/  STL.64 [R1+0xc18], R166 ;  /* 0x000c18a601007387 */ /* 0x0003e80000100a00 */
[----:B-1----:R-:W4:Y:S04]  /*97750*/  LDL.LU.64 R166, [R1+0x6070] ;  /* 0x0060700001a67983 */ /* 0x002f280000300a00 */
[----:B------:R-:W3:Y:S04]  /*97760*/  LDL.LU.64 R164, [R1+0x6068] ;  /* 0x0060680001a47983 */ /* 0x000ee80000300a00 */
        /* <DEDUP_REMOVED lines=113> */
[C---:B--2---:R-:W-:Y:S03]  /*97e80*/  HMMA.1688.F32.TF32 R64, R240.reuse, R186, R64 ;  /* 0x000000baf040723c */ /* 0x044fe60000081040 */
        /* <DEDUP_REMOVED lines=8> */
[----:B------:R-:W-:Y:S01]  /*97f10*/  STL.64 [R1+0xac8], R66 ;  /* 0x000ac84201007387 */ /* 0x000fe20000100a00 */
[C---:B------:R-:W-:Y:S03]  /*97f20*/  HMMA.1688.F32.TF32 R20, R240.reuse, R174, R96 ;  /* 0x000000aef014723c */ /* 0x040fe60000081060 */
[----:B------:R-:W-:Y:S04]  /*97f30*/  STL.64 [R1+0xab0], R16 ;  /* 0x000ab01001007387 */ /* 0x000fe80000100a00 */
[----:B------:R1:W-:Y:S04]  /*97f40*/  STL.64 [R1+0xab8], R18 ;  /* 0x000ab81201007387 */ /* 0x0003e80000100a00 */
[----:B------:R-:W-:Y:S04]  /*97f50*/  LDS R64, [R252+UR7+0x23100] ;  /* 0x02310007fc407984 */ /* 0x000fe80008000800 */
[----:B------:R-:W-:Y:S04]  /*97f60*/  LDS R66, [R252+UR7+0x23900] ;  /* 0x02390007fc427984 */ /* 0x000fe80008000800 */
[----:B------:R-:W-:Y:S04]  /*97f70*/  LDS R65, [R37+UR7+0x23100] ;  /* 0x0231000725417984 */ /* 0x000fe80008000800 */
[----:B------:R-:W4:Y:S01]  /*97f80*/  LDS R67, [R37+UR7+0x23900] ;  /* 0x0239000725437984 */ /* 0x000f220008000800 */
[C---:B-1----:R-:W-:Y:S03]  /*97f90*/  HMMA.1688.F32.TF32 R16, R240.reuse, R170, R100 ;  /* 0x000000aaf010723c */ /* 0x042fe60000081064 */
[----:B------:R-:W-:Y:S04]  /*97fa0*/  STL.64 [R1+0xaa0], R12 ;  /* 0x000aa00c01007387 */ /* 0x000fe80000100a00 */
[----:B------:R1:W-:Y:S02]  /*97fb0*/  STL.64 [R1+0xaa8], R14 ;  /* 0x000aa80e01007387 */ /* 0x0003e40000100a00 */
[C---:B-1----:R-:W-:Y:S06]  /*97fc0*/  HMMA.1688.F32.TF32 R12, R240.reuse, R166, R8 ;  /* 0x000000a6f00c723c */ /* 0x042fec0000081008 */
[C---:B------:R-:W-:Y:S01]  /*97fd0*/  HMMA.1688.F32.TF32 R8, R240.reuse, R162, R128 ;  /* 0x000000a2f008723c */ /* 0x040fe20000081080 */
        /* <DEDUP_REMOVED lines=12> */
[----:B------:R-:W-:Y:S04]  /*980a0*/  STL.64 [R1+0xa58], R18 ;  /* 0x000a581201007387 */ /* 0x000fe80000100a00 */
[----:B------:R-:W3:Y:S07]  /*980b0*/  LDL.LU R100, [R1+0x1800] ;  /* 0x0018000001647983 */ /* 0x000eee0000300800 */
        /* <DEDUP_REMOVED lines=27> */
[----:B----4-:R-:W4:Y:S04]  /*98270*/  LDL.LU R8, [R1+0x1870] ;  /* 0x0018700001087983 */ /* 0x010f280000300800 */
        /* <DEDUP_REMOVED lines=44> */
[----:B------:R-:W4:Y:S04]  /*98540*/  LDL.LU.64 R128, [R1+0x5ec8] ;  /* 0x005ec80001807983 */ /* 0x000f280000300a00 */
[----:B------:R-:W-:Y:S04]  /*98550*/  STL.64 [R1+0x5e58], R134 ;  /* 0x005e588601007387 */ /* 0x000fe80000100a00 */
[----:B--2---:R1:W-:Y:S04]  /*98560*/  STL.64 [R1+0x5e50], R132 ;  /* 0x005e508401007387 */ /* 0x0043e80000100a00 */
        /* <DEDUP_REMOVED lines=11> */
[----:B----4-:R2:W-:Y:S02]  /*98620*/  STL.64 [R1+0x5e40], R128 ;  /* 0x005e408001007387 */ /* 0x0105e40000100a00 */
[C---:B--2---:R-:W-:Y:S06]  /*98630*/  HMMA.1688.F32.TF32 R128, R240.reuse, R10, R132 ;  /* 0x0000000af080723c */ /* 0x044fec0000081084 */
[----:B------:R-:W-:Y:S04]  /*98640*/  STL.64 [R1+0x5e38], R10 ;  /* 0x005e380a01007387 */ /* 0x000fe80000100a00 */
[----:B---3--:R1:W-:Y:S02]  /*98650*/  STL.64 [R1+0x5e30], R8 ;  /* 0x005e300801007387 */ /* 0x0083e40000100a00 */
        /* <DEDUP_REMOVED lines=113> */
[----:B-1----:R-:W3:Y:S04]  /*98d70*/  LDL.LU R100, [R1+0x17d0] ;  /* 0x0017d00001647983 */ /* 0x002ee80000300800 */
[----:B------:R-:W3:Y:S04]  /*98d80*/  LDL.LU R101, [R1+0x17d4] ;  /* 0x0017d40001657983 */ /* 0x000ee80000300800 */
[----:B------:R-:W3:Y:S04]  /*98d90*/  LDL.LU R102, [R1+0x17d8] ;  /* 0x0017d80001667983 */ /* 0x000ee80000300800 */
[----:B------:R-:W3:Y:S01]  /*98da0*/  LDL.LU R103, [R1+0x17dc] ;  /* 0x0017dc0001677983 */ /* 0x000ee20000300800 */
[C---:B------:R-:W-:Y:S06]  /*98db0*/  HMMA.1688.F32.TF32 R4, R240.reuse, R58, R4 ;  /* 0x0000003af004723c */ /* 0x040fec0000081004 */
        /* <DEDUP_REMOVED lines=22> */
[----:B------:R-:W-:Y:S04]  /*98f20*/  STL.64 [R1+0x1798], R98 ;  /* 0x0017986201007387 */ /* 0x000fe80000100a00 */
        /* <DEDUP_REMOVED lines=79> */
[----:B------:R-:W3:Y:S04]  /*99420*/  LDL.64 R98, [R1+0x28] ;  /* 0x0000280001627983 */ /* 0x000ee80000100a00 */
[----:B------:R-:W3:Y:S04]  /*99430*/  LDL.64 R106, [R1+0x18] ;  /* 0x00001800016a7983 */ /* 0x000ee80000100a00 */
        /* <DEDUP_REMOVED lines=14> */
[----:B------:R-:W-:Y:S01]  /*99520*/  STL [R1+0x5d58], R29 ;  /* 0x005d581d01007387 */ /* 0x000fe20000100800 */
[----:B----4-:R-:W-:-:S15]  /*99530*/  HMMA.1688.F32.TF32 R20, R240, R26, R20 ;  /* 0x0000001af014723c */ /* 0x010fde0000081014 */
        /* <DEDUP_REMOVED lines=9> */
[----:B-1----:R-:W3:Y:S04]  /*995d0*/  LDL.LU.64 R18, [R1+0x5e80] ;  /* 0x005e800001127983 */ /* 0x002ee80000300a00 */
[----:B------:R-:W2:Y:S04]  /*995e0*/  LDL.LU R17, [R1+0x5e78] ;  /* 0x005e780001117983 */ /* 0x000ea80000300800 */
[----:B------:R-:W-:Y:S04]  /*995f0*/  STL.64 [R1+0x5d40], R22 ;  /* 0x005d401601007387 */ /* 0x000fe80000100a00 */
[----:B----4-:R-:W-:Y:S01]  /*99600*/  STL [R1+0x5d38], R21 ;  /* 0x005d381501007387 */ /* 0x010fe20000100800 */
[----:B---3--:R-:W-:-:S15]  /*99610*/  HMMA.1688.F32.TF32 R12, R240, R18, R12 ;  /* 0x00000012f00c723c */ /* 0x008fde000008100c */
[----:B------:R-:W-:-:S08]  /*99620*/  NOP ;  /* 0x0000000000007918 */ /* 0x000fd00000000000 */
[----:B------:R-:W-:Y:S04]  /*99630*/  STL.64 [R1+0x16c0], R12 ;  /* 0x0016c00c01007387 */ /* 0x000fe80000100a00 */
[----:B------:R1:W-:Y:S04]  /*99640*/  STL.64 [R1+0x16c8], R14 ;  /* 0x0016c80e01007387 */ /* 0x0003e80000100a00 */
[----:B-1----:R-:W3:Y:S04]  /*99650*/  LDL.LU.64 R14, [R1+0x5e70] ;  /* 0x005e7000010e7983 */ /* 0x002ee80000300a00 */
[----:B------:R-:W-:Y:S04]  /*99660*/  STL.64 [R1+0x5d30], R18 ;  /* 0x005d301201007387 */ /* 0x000fe80000100a00 */
[----:B--2---:R1:W-:Y:S04]  /*99670*/  STL [R1+0x5d28], R17 ;  /* 0x005d281101007387 */ /* 0x0043e80000100800 */
[----:B------:R-:W2:Y:S04]  /*99680*/  LDL.LU R16, [R1+0x820] ;  /* 0x0008200001107983 */ /* 0x000ea80000300800 */
[----:B-1----:R-:W2:Y:S04]  /*99690*/  LDL.LU R17, [R1+0x824] ;  /* 0x0008240001117983 */ /* 0x002ea80000300800 */
[----:B------:R-:W2:Y:S04]  /*996a0*/  LDL.LU R18, [R1+0x828] ;  /* 0x0008280001127983 */ /* 0x000ea80000300800 */
[----:B------:R-:W2:Y:S01]  /*996b0*/  LDL.LU R19, [R1+0x82c] ;  /* 0x00082c0001137983 */ /* 0x000ea20000300800 */
[----:B------:R-:W-:-:S02]  /*996c0*/  IMAD.MOV.U32 R25, RZ, RZ, R90 ;  /* 0x000000ffff197224 */ /* 0x000fc400078e005a */
[----:B------:R-:W-:Y:S01]  /*996d0*/  IMAD.MOV.U32 R24, RZ, RZ, R91 ;  /* 0x000000ffff187224 */ /* 0x000fe200078e005b */
[----:B------:R-:W-:Y:S01]  /*996e0*/  HMMA.1688.F32.TF32 R8, R64, R238, R8 ;  /* 0x000000ee4008723c */ /* 0x000fe20000081008 */
[----:B------:R-:W-:Y:S02]  /*996f0*/  IMAD.MOV.U32 R144, RZ, RZ, R98 ;  /* 0x000000ffff907224 */ /* 0x000fe400078e0062 */
[----:B------:R-:W-:Y:S01]  /*99700*/  IMAD.MOV.U32 R145, RZ, RZ, R99 ;  /* 0x000000ffff917224 */ /* 0x000fe200078e0063 */
[----:B---3--:R1:W-:Y:S02]  /*99710*/  STL.64 [R1+0x5d20], R14 ;  /* 0x005d200e01007387 */ /* 0x0083e40000100a00 */
[----:B--2---:R-:W-:Y:S06]  /*99720*/  HMMA.1688.F32.TF32 R16, R240, R14, R16 ;  /* 0x0000000ef010723c */ /* 0x004fec0000081010 */
[----:B-1----:R-:W-:-:S15]  /*99730*/  HMMA.1688.F32.TF32 R12, R64, R90, R32 ;  /* 0x0000005a400c723c */ /* 0x002fde0000081020 */
[----:B------:R-:W-:-:S02]  /*99740*/  NOP ;  /* 0x0000000000007918 */ /* 0x000fc40000000000 */
[----:B------:R-:W-:Y:S04]  /*99750*/  STL.64 [R1+0x23c0], R16 ;  /* 0x0023c01001007387 */ /* 0x000fe80000100a00 */
[----:B------:R1:W-:Y:S04]  /*99760*/  STL.64 [R1+0x23c8], R18 ;  /* 0x0023c81201007387 */ /* 0x0003e80000100a00 */
[----:B------:R-:W-:Y:S04]  /*99770*/  STL.64 [R1+0xa20], R12 ;  /* 0x000a200c01007387 */ /* 0x000fe80000100a00 */
[----:B------:R2:W-:Y:S01]  /*99780*/  STL.64 [R1+0xa28], R14 ;  /* 0x000a280e01007387 */ /* 0x0005e20000100a00 */
[C---:B-1----:R-:W-:Y:S06]  /*99790*/  HMMA.1688.F32.TF32 R16, R64.reuse, R106, R100 ;  /* 0x0000006a4010723c */ /* 0x042fec0000081064 */
[----:B--2---:R-:W-:Y:S01]  /*997a0*/  HMMA.1688.F32.TF32 R12, R64, R98, R92 ;  /* 0x00000062400c723c */ /* 0x004fe2000008105c */
[----:B------:R-:W-:Y:S04]  /*997b0*/  STL.64 [R1+0x5d50], R26 ;  /* 0x005d501a01007387 */ /* 0x000fe80000100a00 */
[----:B------:R-:W-:-:S15]  /*997c0*/  STL.64 [R1+0x5d48], R24 ;  /* 0x005d481801007387 */ /* 0x000fde0000100a00 */
[----:B------:R-:W-:-:S03]  /*997d0*/  NOP ;  /* 0x0000000000007918 */ /* 0x000fc60000000000 */
        /* <DEDUP_REMOVED lines=17> */
[----:B------:R-:W-:Y:S01]  /*998f0*/  STL.64 [R1+0x9c8], R26 ;  /* 0x0009c81a01007387 */ /* 0x000fe20000100a00 */
[C---:B------:R-:W-:Y:S08]  /*99900*/  HMMA.1688.F32.TF32 R4, R64.reuse, R234, R128 ;  /* 0x000000ea4004723c */ /* 0x040ff00000081080 */
        /* <DEDUP_REMOVED lines=8> */
[----:B-1----:R-:W3:Y:S08]  /*99990*/  LDL.LU R4, [R1+0x660] ;  /* 0x0006600001047983 */ /* 0x002ef00000300800 */
[----:B------:R1:W-:Y:S04]  /*999a0*/  STL.64 [R1+0x980], R16 ;  /* 0x0009801001007387 */ /* 0x0003e80000100a00 */
[----:B------:R4:W-:Y:S04]  /*999b0*/  STL.64 [R1+0x988], R18 ;  /* 0x0009881201007387 */ /* 0x0009e80000100a00 */
        /* <DEDUP_REMOVED lines=83> */
[----:B------:R-:W-:-:S02]  /*99ef0*/  NOP ;  /* 0x0000000000007918 */ /* 0x000fc40000000000 */
[----:B------:R-:W-:Y:S04]  /*99f00*/  STL.64 [R1+0x960], R24 ;  /* 0x0009601801007387 */ /* 0x000fe80000100a00 */
[----:B------:R1:W-:Y:S02]  /*99f10*/  STL.64 [R1+0x968], R26 ;  /* 0x0009681a01007387 */ /* 0x0003e40000100a00 */
[----:B-1----:R-:W-:Y:S02]  /*99f20*/  HMMA.1688.F32.TF32 R24, R64, R214, R136 ;  /* 0x000000d64018723c */ /* 0x002fe40000081088 */
[----:B------:R-:W2:Y:S04]  /*99f30*/  LDL.LU R136, [R1+0x16b0] ;  /* 0x0016b00001887983 */ /* 0x000ea80000300800 */
[----:B------:R-:W-:Y:S04]  /*99f40*/  STL.64 [R1+0x950], R240 ;  /* 0x000950f001007387 */ /* 0x000fe80000100a00 */
[----:B------:R4:W-:-:S13]  /*99f50*/  STL.64 [R1+0x958], R242 ;  /* 0x000958f201007387 */ /* 0x0009da0000100a00 */
[----:B------:R-:W-:Y:S04]  /*99f60*/  STL.64 [R1+0x940], R24 ;  /* 0x0009401801007387 */ /* 0x000fe80000100a00 */
[----:B------:R1:W-:Y:S04]  /*99f70*/  STL.64 [R1+0x948], R26 ;  /* 0x0009481a01007387 */ /* 0x0003e80000100a00 */
[----:B------:R-:W2:Y:S04]  /*99f80*/  LDL.LU R137, [R1+0x16b4] ;  /* 0x0016b40001897983 */ /* 0x000ea80000300800 */
[----:B------:R-:W2:Y:S04]  /*99f90*/  LDL.LU R138, [R1+0x16b8] ;  /* 0x0016b800018a7983 */ /* 0x000ea80000300800 */
[----:B------:R-:W2:Y:S01]  /*99fa0*/  LDL.LU R139, [R1+0x16bc] ;  /* 0x0016bc00018b7983 */ /* 0x000ea20000300800 */
[C---:B----4-:R-:W-:Y:S06]  /*99fb0*/  HMMA.1688.F32.TF32 R240, R64.reuse, R210, R16 ;  /* 0x000000d240f0723c */ /* 0x050fec0000081010 */
[C---:B------:R-:W-:Y:S06]  /*99fc0*/  HMMA.1688.F32.TF32 R16, R64.reuse, R202, R88 ;  /* 0x000000ca4010723c */ /* 0x040fec0000081058 */
[C---:B-1----:R-:W-:Y:S06]  /*99fd0*/  HMMA.1688.F32.TF32 R24, R64.reuse, R206, R32 ;  /* 0x000000ce4018723c */ /* 0x042fec0000081020 */
[C---:B------:R-:W-:Y:S05]  /*99fe0*/  HMMA.1688.F32.TF32 R32, R64.reuse, R198, R92 ;  /* 0x000000c64020723c */ /* 0x040fea000008105c */
[----:B------:R-:W-:Y:S04]  /*99ff0*/  STL.64 [R1+0x930], R240 ;  /* 0x000930f001007387 */ /* 0x000fe80000100a00 */
[----:B------:R-:W-:Y:S01]  /*9a000*/  STL.64 [R1+0x938], R242 ;  /* 0x000938f201007387 */ /* 0x000fe20000100a00 */
[C---:B------:R-:W-:Y:S03]  /*9a010*/  HMMA.1688.F32.TF32 R4, R64.reuse, R162, R4 ;  /* 0x000000a24004723c */ /* 0x040fe60000081004 */
[----:B------:R-:W-:Y:S04]  /*9a020*/  LDS R241, [R28+UR7+0x23100] ;  /* 0x023100071cf17984 */ /* 0x000fe80008000800 */
[----:B------:R-:W-:Y:S04]  /*9a030*/  LDS R243, [R28+UR7+0x23900] ;  /* 0x023900071cf37984 */ /* 0x000fe80008000800 */
[----:B------:R-:W-:Y:S04]  /*9a040*/  LDS R240, [R20+UR7+0x23100] ;  /* 0x0231000714f07984 */ /* 0x000fe80008000800 */
[----:B------:R-:W-:Y:S04]  /*9a050*/  STL.64 [R1+0x920], R24 ;  /* 0x0009201801007387 */ /* 0x000fe80000100a00 */
[----:B------:R1:W-:Y:S04]  /*9a060*/  STL.64 [R1+0x928], R26 ;  /* 0x0009281a01007387 */ /* 0x0003e80000100a00 */
[----:B------:R-:W-:Y:S04]  /*9a070*/  STL.64 [R1+0x910], R16 ;  /* 0x0009101001007387 */ /* 0x000fe80000100a00 */
[----:B------:R3:W-:Y:S04]  /*9a080*/  STL.64 [R1+0x918], R18 ;  /* 0x0009181201007387 */ /* 0x0007e80000100a00 */
[----:B------:R-:W4:Y:S01]  /*9a090*/  LDS R242, [R20+UR7+0x23900] ;  /* 0x0239000714f27984 */ /* 0x000f220008000800 */
[C---:B-1----:R-:W-:Y:S06]  /*9a0a0*/  HMMA.1688.F32.TF32 R24, R64.reuse, R194, R96 ;  /* 0x000000c24018723c */ /* 0x042fec0000081060 */
[C---:B---3--:R-:W-:Y:S01]  /*9a0b0*/  HMMA.1688.F32.TF32 R16, R64.reuse, R190, R100 ;  /* 0x000000be4010723c */ /* 0x048fe20000081064 */
        /* <DEDUP_REMOVED lines=45> */
[----:B------:R-:W3:Y:S01]  /*9a390*/  LDL.LU R28, [R1+0x1530] ;  /* 0x00153000011c7983 */ /* 0x000ee20000300800 */
        /* <DEDUP_REMOVED lines=284> */
[----:B------:R1:W-:Y:S04]  /*9b560*/  STL.64 [R1+0x5c98], R42 ;  /* 0x005c982a01007387 */ /* 0x0003e80000100a00 */
[----:B------:R-:W-:Y:S01]  /*9b570*/  STL.64 [R1+0x5c90], R40 ;  /* 0x005c902801007387 */ /* 0x000fe20000100a00 */
[----:B-1----:R-:W-:-:S02]  /*9b580*/  IMAD.MOV.U32 R42, RZ, RZ, R144 ;  /* 0x000000ffff2a7224 */ /* 0x002fc400078e0090 */
[----:B------:R-:W-:Y:S01]  /*9b590*/  IMAD.MOV.U32 R43, RZ, RZ, R145 ;  /* 0x000000ffff2b7224 */ /* 0x000fe200078e0091 */
        /* <DEDUP_REMOVED lines=12> */
[----:B-1----:R-:W4:Y:S04]  /*9b660*/  LDL.LU.64 R30, [R1+0x5d60] ;  /* 0x005d6000011e7983 */ /* 0x002f280000300a00 */
[----:B------:R-:W3:Y:S04]  /*9b670*/  LDL.LU R29, [R1+0x5d58] ;  /* 0x005d5800011d7983 */ /* 0x000ee80000300800 */
        /* <DEDUP_REMOVED lines=13> */
[----:B---3--:R-:W-:Y:S01]  /*9b750*/  STL [R1+0x5c70], R29 ;  /* 0x005c701d01007387 */ /* 0x008fe20000100800 */
[----:B----4-:R-:W-:-:S15]  /*9b760*/  HMMA.1688.F32.TF32 R20, R64, R26, R20 ;  /* 0x0000001a4014723c */ /* 0x010fde0000081014 */
[----:B------:R-:W-:-:S08]  /*9b770*/  NOP ;  /* 0x0000000000007918 */ /* 0x000fd00000000000 */
[----:B------:R-:W-:Y:S04]  /*9b780*/  STL.64 [R1+0x14e0], R20 ;  /* 0x0014e01401007387 */ /* 0x000fe80000100a00 */
[----:B------:R1:W-:Y:S04]  /*9b790*/  STL.64 [R1+0x14e8], R22 ;  /* 0x0014e81601007387 */ /* 0x0003e80000100a00 */
[----:B-1----:R-:W3:Y:S04]  /*9b7a0*/  LDL.LU.64 R22, [R1+0x5d40] ;  /* 0x005d400001167983 */ /* 0x002ee80000300a00 */
[----:B------:R-:W4:Y:S01]  /*9b7b0*/  LDL.LU R21, [R1+0x5d38] ;  /* 0x005d380001157983 */ /* 0x000f220000300800 */
[----:B--2---:R-:W-:-:S03]  /*9b7c0*/  IMAD.MOV.U32 R31, RZ, RZ, R24 ;  /* 0x000000ffff1f7224 */ /* 0x004fc600078e0018 */
[----:B------:R1:W-:Y:S01]  /*9b7d0*/  STL.64 [R1+0x5c68], R26 ;  /* 0x005c681a01007387 */ /* 0x0003e20000100a00 */
[----:B------:R-:W-:-:S03]  /*9b7e0*/  IMAD.MOV.U32 R30, RZ, RZ, R25 ;  /* 0x000000ffff1e7224 */ /* 0x000fc600078e0019 */
[----:B------:R-:W2:Y:S04]  /*9b7f0*/  LDL.LU R24, [R1+0x610] ;  /* 0x0006100001187983 */ /* 0x000ea80000300800 */
[----:B------:R-:W2:Y:S04]  /*9b800*/  LDL.LU R25, [R1+0x614] ;  /* 0x0006140001197983 */ /* 0x000ea80000300800 */
[----:B-1----:R-:W2:Y:S04]  /*9b810*/  LDL.LU R26, [R1+0x618] ;  /* 0x00061800011a7983 */ /* 0x002ea80000300800 */
[----:B------:R-:W2:Y:S01]  /*9b820*/  LDL.LU R27, [R1+0x61c] ;  /* 0x00061c00011b7983 */ /* 0x000ea20000300800 */
[----:B---3--:R-:W-:-:S15]  /*9b830*/  HMMA.1688.F32.TF32 R16, R64, R22, R16 ;  /* 0x000000164010723c */ /* 0x008fde0000081010 */
[----:B------:R-:W-:-:S08]  /*9b840*/  NOP ;  /* 0x0000000000007918 */ /* 0x000fd00000000000 */
[----:B------:R-:W-:Y:S04]  /*9b850*/  STL.64 [R1+0x14d0], R16 ;  /* 0x0014d01001007387 */ /* 0x000fe80000100a00 */
[----:B------:R1:W-:Y:S04]  /*9b860*/  STL.64 [R1+0x14d8], R18 ;  /* 0x0014d81201007387 */ /* 0x0003e80000100a00 */
[----:B-1----:R-:W3:Y:S04]  /*9b870*/  LDL.LU.64 R18, [R1+0x5d30] ;  /* 0x005d300001127983 */ /* 0x002ee80000300a00 */
[----:B------:R-:W2:Y:S04]  /*9b880*/  LDL.LU R17, [R1+0x5d28] ;  /* 0x005d280001117983 */ /* 0x000ea80000300800 */
[----:B------:R-:W-:Y:S04]  /*9b890*/  STL.64 [R1+0x5c60], R22 ;  /* 0x005c601601007387 */ /* 0x000fe80000100a00 */
[----:B----4-:R1:W-:Y:S04]  /*9b8a0*/  STL [R1+0x5c58], R21 ;  /* 0x005c581501007387 */ /* 0x0103e80000100800 */
[----:B------:R-:W4:Y:S04]  /*9b8b0*/  LDL.LU R20, [R1+0x620] ;  /* 0x0006200001147983 */ /* 0x000f280000300800 */
[----:B-1----:R-:W4:Y:S04]  /*9b8c0*/  LDL.LU R21, [R1+0x624] ;  /* 0x0006240001157983 */ /* 0x002f280000300800 */
[----:B------:R-:W4:Y:S04]  /*9b8d0*/  LDL.LU R22, [R1+0x628] ;  /* 0x0006280001167983 */ /* 0x000f280000300800 */
[----:B------:R-:W4:Y:S01]  /*9b8e0*/  LDL.LU R23, [R1+0x62c] ;  /* 0x00062c0001177983 */ /* 0x000f220000300800 */
[----:B---3--:R-:W-:-:S15]  /*9b8f0*/  HMMA.1688.F32.TF32 R12, R64, R18, R12 ;  /* 0x00000012400c723c */ /* 0x008fde000008100c */
[----:B------:R-:W-:-:S08]  /*9b900*/  NOP ;  /* 0x0000000000007918 */ /* 0x000fd00000000000 */
[----:B------:R-:W-:Y:S04]  /*9b910*/  STL.64 [R1+0x14c0], R12 ;  /* 0x0014c00c01007387 */ /* 0x000fe80000100a00 */
[----:B------:R1:W-:Y:S04]  /*9b920*/  STL.64 [R1+0x14c8], R14 ;  /* 0x0014c80e01007387 */ /* 0x0003e80000100a00 */
[----:B-1----:R-:W4:Y:S04]  /*9b930*/  LDL.LU.64 R14, [R1+0x5d20] ;  /* 0x005d2000010e7983 */ /* 0x002f280000300a00 */
[----:B------:R-:W-:Y:S04]  /*9b940*/  STL.64 [R1+0x5c50], R18 ;  /* 0x005c501201007387 */ /* 0x000fe80000100a00 */
[----:B--2---:R1:W-:Y:S02]  /*9b950*/  STL [R1+0x5c48], R17 ;  /* 0x005c481101007387 */ /* 0x0043e40000100800 */
[----:B-1----:R-:W-:Y:S06]  /*9b960*/  HMMA.1688.F32.TF32 R16, R240, R30, R24 ;  /* 0x0000001ef010723c */ /* 0x002fec0000081018 */
[----:B----4-:R-:W-:Y:S06]  /*9b970*/  HMMA.1688.F32.TF32 R20, R64, R14, R20 ;  /* 0x0000000e4014723c */ /* 0x010fec0000081014 */
[----:B------:R1:W-:Y:S02]  /*9b980*/  STL.64 [R1+0x5c40], R14 ;  /* 0x005c400e01007387 */ /* 0x0003e40000100a00 */
[----:B-1----:R-:W-:-:S15]  /*9b990*/  HMMA.1688.F32.TF32 R12, R240, R42, R32 ;  /* 0x0000002af00c723c */ /* 0x002fde0000081020 */
        /* <DEDUP_REMOVED lines=297> */
[----:B-1----:R-:W2:Y:S01]  /*9cc30*/  LDL.LU.64 R150, [R1+0x5cd8] ;  /* 0x005cd80001967983 */ /* 0x002ea20000300a00 */
[C---:B------:R-:W-:Y:S03]  /*9cc40*/  HMMA.1688.F32.TF32 R216, R240.reuse, R146, R216 ;  /* 0x00000092f0d8723c */ /* 0x040fe600000810d8 */
[----:B------:R-:W3:Y:S03]  /*9cc50*/  LDL.LU.64 R148, [R1+0x5cd0] ;  /* 0x005cd00001947983 */ /* 0x000ee60000300a00 */
[C---:B------:R-:W-:Y:S06]  /*9cc60*/  HMMA.1688.F32.TF32 R224, R240.reuse, R138, R224 ;  /* 0x0000008af0e0723c */ /* 0x040fec00000810e0 */
[C---:B------:R-:W-:Y:S06]  /*9cc70*/  HMMA.1688.F32.TF32 R12, R240.reuse, R114, R12 ;  /* 0x00000072f00c723c */ /* 0x040fec000008100c */
[----:B--2---:R-:W-:-:S15]  /*9cc80*/  HMMA.1688.F32.TF32 R64, R240, R150, R64 ;  /* 0x00000096f040723c */ /* 0x004fde0000081040 */
[----:B------:R-:W-:-:S08]  /*9cc90*/  NOP ;  /* 0x0000000000007918 */ /* 0x000fd00000000000 */
[----:B------:R-:W-:Y:S04]  /*9cca0*/  STL.64 [R1+0x650], R64 ;  /* 0x0006504001007387 */ /* 0x000fe80000100a00 */
[----:B------:R-:W-:Y:S04]  /*9ccb0*/  STL.64 [R1+0x658], R66 ;  /* 0x0006584201007387 */ /* 0x000fe80000100a00 */
[----:B------:R-:W-:Y:S04]  /*9ccc0*/  STL [R1+0x58b0], R252 ;  /* 0x0058b0fc01007387 */ /* 0x000fe80000100800 */
[----:B------:R-:W-:Y:S04]  /*9ccd0*/  STL.64 [R1+0x14b0], R216 ;  /* 0x0014b0d801007387 */ /* 0x000fe80000100a00 */
[----:B------:R1:W-:Y:S04]  /*9cce0*/  STL.64 [R1+0x14b8], R218 ;  /* 0x0014b8da01007387 */ /* 0x0003e80000100a00 */
[----:B------:R-:W-:Y:S04]  /*9ccf0*/  LDS R64, [R252+UR7+0x23180] ;  /* 0x02318007fc407984 */ /* 0x000fe80008000800 */
[----:B------:R-:W-:Y:S04]  /*9cd00*/  LDS R66, [R252+UR7+0x23980] ;  /* 0x02398007fc427984 */ /* 0x000fe80008000800 */
[----:B------:R-:W-:Y:S04]  /*9cd10*/  LDS R65, [R37+UR7+0x23180] ;  /* 0x0231800725417984 */ /* 0x000fe80008000800 */
[----:B------:R-:W2:Y:S01]  /*9cd20*/  LDS R67, [R37+UR7+0x23980] ;  /* 0x0239800725437984 */ /* 0x000ea20008000800 */
        /* <DEDUP_REMOVED lines=11> */
[C---:B----4-:R-:W-:Y:S06]  /*9cde0*/  HMMA.1688.F32.TF32 R220, R240.reuse, R6, R68 ;  /* 0x00000006f0dc723c */ /* 0x050fec0000081044 */
        /* <DEDUP_REMOVED lines=19> */
[C---:B----4-:R-:W-:Y:S06]  /*9cf20*/  HMMA.1688.F32.TF32 R12, R240.reuse, R102, R24 ;  /* 0x00000066f00c723c */ /* 0x050fec0000081018 */
        /* <DEDUP_REMOVED lines=110> */
[----:B------:R1:W-:Y:S04]  /*9d610*/  STL.64 [R1+0x2280], R236 ;  /* 0x002280ec01007387 */ /* 0x0003e80000100a00 */
[----:B------:R3:W-:Y:S04]  /*9d620*/  STL.64 [R1+0x2288], R238 ;  /* 0x002288ee01007387 */ /* 0x0007e80000100a00 */
[----:B-1----:R-:W4:Y:S04]  /*9d630*/  LDL.LU R236, [R1+0x3c0] ;  /* 0x0003c00001ec7983 */ /* 0x002f280000300800 */
[----:B------:R-:W4:Y:S04]  /*9d640*/  LDL.LU R237, [R1+0x3c4] ;  /* 0x0003c40001ed7983 */ /* 0x000f280000300800 */
[----:B---3--:R-:W4:Y:S04]  /*9d650*/  LDL.LU R238, [R1+0x3c8] ;  /* 0x0003c80001ee7983 */ /* 0x008f280000300800 */
[----:B------:R-:W4:Y:S04]  /*9d660*/  LDL.LU R239, [R1+0x3cc] ;  /* 0x0003cc0001ef7983 */ /* 0x000f280000300800 */
        /* <DEDUP_REMOVED lines=17> */
[----:B---3--:R-:W3:Y:S04]  /*9d780*/  LDL.LU R234, [R1+0x3b8] ;  /* 0x0003b80001ea7983 */ /* 0x008ee80000300800 */
[----:B------:R-:W3:Y:S04]  /*9d790*/  LDL.LU R235, [R1+0x3bc] ;  /* 0x0003bc0001eb7983 */ /* 0x000ee80000300800 */
        /* <DEDUP_REMOVED lines=9> */
[----:B------:R-:W3:Y:S01]  /*9d830*/  LDL.LU R29, [R1+0x5c70] ;  /* 0x005c7000011d7983 */ /* 0x000ee20000300800 */
[----:B--2---:R-:W-:-:S15]  /*9d840*/  HMMA.1688.F32.TF32 R24, R240, R30, R24 ;  /* 0x0000001ef018723c */ /* 0x004fde0000081018 */
[----:B------:R-:W-:-:S08]  /*9d850*/  NOP ;  /* 0x0000000000007918 */ /* 0x000fd00000000000 */
[----:B------:R-:W-:Y:S04]  /*9d860*/  STL.64 [R1+0x12d0], R24 ;  /* 0x0012d01801007387 */ /* 0x000fe80000100a00 */
[----:B------:R1:W-:Y:S04]  /*9d870*/  STL.64 [R1+0x12d8], R26 ;  /* 0x0012d81a01007387 */ /* 0x0003e80000100a00 */
[----:B-1----:R-:W2:Y:S02]  /*9d880*/  LDL.LU.64 R26, [R1+0x5c68] ;  /* 0x005c6800011a7983 */ /* 0x002ea40000300a00 */
        /* <DEDUP_REMOVED lines=17> */
[----:B--2---:R-:W-:Y:S02]  /*9d9a0*/  HMMA.1688.F32.TF32 R240, R240, R14, R216 ;  /* 0x0000000ef0f0723c */ /* 0x004fe400000810d8 */
[----:B------:R-:W2:Y:S04]  /*9d9b0*/  LDL.LU.64 R218, [R1+0x5c38] ;  /* 0x005c380001da7983 */ /* 0x000ea80000300a00 */
[----:B------:R-:W2:-:S15]  /*9d9c0*/  LDL.LU.64 R216, [R1+0x5c30] ;  /* 0x005c300001d87983 */ /* 0x000e9e0000300a00 */
[----:B------:R-:W-:-:S02]  /*9d9d0*/  NOP ;  /* 0x0000000000007918 */ /* 0x000fc40000000000 */
[----:B------:R-:W-:Y:S04]  /*9d9e0*/  STL.64 [R1+0x23e0], R240 ;  /* 0x0023e0f001007387 */ /* 0x000fe80000100a00 */
[----:B------:R1:W-:Y:S04]  /*9d9f0*/  STL.64 [R1+0x23e8], R242 ;  /* 0x0023e8f201007387 */ /* 0x0003e80000100a00 */
[----:B-1----:R-:W4:Y:S01]  /*9da00*/  LDL.LU.64 R242, [R1+0x18] ;  /* 0x0000180001f27983 */ /* 0x002f220000300a00 */
[C---:B------:R-:W-:Y:S06]  /*9da10*/  HMMA.1688.F32.TF32 R220, R64.reuse, R226, R220 ;  /* 0x000000e240dc723c */ /* 0x040fec00000810dc */
[----:B------:R-:W-:Y:S01]  /*9da20*/  HMMA.1688.F32.TF32 R72, R64, R246, R72 ;  /* 0x000000f64048723c */ /* 0x000fe20000081048 */
[----:B------:R-:W-:-:S02]  /*9da30*/  IMAD.MOV.U32 R13, RZ, RZ, R226 ;  /* 0x000000ffff0d7224 */ /* 0x000fc400078e00e2 */
[----:B------:R-:W-:-:S03]  /*9da40*/  IMAD.MOV.U32 R12, RZ, RZ, R227 ;  /* 0x000000ffff0c7224 */ /* 0x000fc600078e00e3 */
[----:B------:R-:W-:Y:S02]  /*9da50*/  IMAD.MOV.U32 R20, RZ, RZ, R246 ;  /* 0x000000ffff147224 */ /* 0x000fe400078e00f6 */
[----:B------:R-:W-:-:S09]  /*9da60*/  IMAD.MOV.U32 R16, RZ, RZ, R247 ;  /* 0x000000ffff107224 */ /* 0x000fd200078e00f7 */
[----:B------:R-:W-:Y:S04]  /*9da70*/  STL.64 [R1+0x640], R220 ;  /* 0x000640dc01007387 */ /* 0x000fe80000100a00 */
[----:B------:R1:W-:Y:S04]  /*9da80*/  STL.64 [R1+0x648], R222 ;  /* 0x000648de01007387 */ /* 0x0003e80000100a00 */
[----:B-1----:R-:W2:Y:S04]  /*9da90*/  LDL.LU.64 R222, [R1+0x5c28] ;  /* 0x005c280001de7983 */ /* 0x002ea80000300a00 */
[----:B------:R-:W2:Y:S04]  /*9daa0*/  LDL.LU.64 R220, [R1+0x5c20] ;  /* 0x005c200001dc7983 */ /* 0x000ea80000300a00 */
[----:B------:R-:W2:Y:S04]  /*9dab0*/  LDL.LU.64 R226, [R1+0x5c18] ;  /* 0x005c180001e27983 */ /* 0x000ea80000300a00 */
[----:B------:R-:W2:Y:S04]  /*9dac0*/  LDL.LU.64 R224, [R1+0x5c10] ;  /* 0x005c100001e07983 */ /* 0x000ea80000300a00 */
[----:B------:R-:W-:Y:S04]  /*9dad0*/  STL.64 [R1+0x630], R72 ;  /* 0x0006304801007387 */ /* 0x000fe80000100a00 */
[----:B------:R1:W-:Y:S04]  /*9dae0*/  STL.64 [R1+0x638], R74 ;  /* 0x0006384a01007387 */ /* 0x0003e80000100a00 */
[----:B-1----:R-:W2:Y:S04]  /*9daf0*/  LDL.LU.64 R74, [R1+0x5c08] ;  /* 0x005c0800014a7983 */ /* 0x002ea80000300a00 */
[----:B------:R-:W2:Y:S04]  /*9db00*/  LDL.LU.64 R72, [R1+0x5c00] ;  /* 0x005c000001487983 */ /* 0x000ea80000300a00 */
[----:B------:R-:W3:Y:S04]  /*9db10*/  LDL.LU.64 R246, [R1+0x5bf8] ;  /* 0x005bf80001f67983 */ /* 0x000ee80000300a00 */
[----:B------:R-:W2:Y:S01]  /*9db20*/  LDL.LU.64 R244, [R1+0x5bf0] ;  /* 0x005bf00001f47983 */ /* 0x000ea20000300a00 */
[----:B------:R-:W-:Y:S06]  /*9db30*/  HMMA.1688.F32.TF32 R228, R64, R70, R228 ;  /* 0x0000004640e4723c */ /* 0x000fec00000810e4 */
        /* <DEDUP_REMOVED lines=10> */
[----:B------:R-:W2:Y:S04]  /*9dbe0*/  LDL.LU R68, [R1+0x3a0] ;  /* 0x0003a00001447983 */ /* 0x000ea80000300800 */
[----:B------:R-:W2:Y:S04]  /*9dbf0*/  LDL.LU R69, [R1+0x3a4] ;  /* 0x0003a40001457983 */ /* 0x000ea80000300800 */
[----:B------:R-:W2:Y:S04]  /*9dc00*/  LDL.LU R70, [R1+0x3a8] ;  /* 0x0003a80001467983 */ /* 0x000ea80000300800 */
[----:B------:R-:W2:Y:S01]  /*9dc10*/  LDL.LU R71, [R1+0x3ac] ;  /* 0x0003ac0001477983 */ /* 0x000ea20000300800 */
[----:B------:R-:W-:-:S02]  /*9dc20*/  IMAD.MOV.U32 R25, RZ, RZ, R242 ;  /* 0x000000ffff197224 */ /* 0x000fc400078e00f2 */
[----:B------:R-:W-:Y:S01]  /*9dc30*/  IMAD.MOV.U32 R24, RZ, RZ, R243 ;  /* 0x000000ffff187224 */ /* 0x000fe200078e00f3 */
[----:B----4-:R-:W-:Y:S01]  /*9dc40*/  HMMA.1688.F32.TF32 R228, R64, R250, R236 ;  /* 0x000000fa40e4723c */ /* 0x010fe200000810ec */
[----:B------:R-:W4:-:S15]  /*9dc50*/  LDL.LU R236, [R1+0x390] ;  /* 0x0003900001ec7983 */ /* 0x000f1e0000300800 */
[----:B------:R-:W-:-:S07]  /*9dc60*/  NOP ;  /* 0x0000000000007918 */ /* 0x000fce0000000000 */
[----:B------:R-:W-:Y:S04]  /*9dc70*/  STL.64 [R1+0x600], R228 ;  /* 0x000600e401007387 */ /* 0x000fe80000100a00 */
[----:B------:R3:W-:Y:S04]  /*9dc80*/  STL.64 [R1+0x608], R230 ;  /* 0x000608e601007387 */ /* 0x0007e80000100a00 */
[----:B------:R-:W4:Y:S04]  /*9dc90*/  LDL.LU R237, [R1+0x394] ;  /* 0x0003940001ed7983 */ /* 0x000f280000300800 */
[----:B------:R-:W4:Y:S04]  /*9dca0*/  LDL.LU R238, [R1+0x398] ;  /* 0x0003980001ee7983 */ /* 0x000f280000300800 */
[----:B------:R-:W4:Y:S01]  /*9dcb0*/  LDL.LU R239, [R1+0x39c] ;  /* 0x00039c0001ef7983 */ /* 0x000f220000300800 */
[C---:B---3--:R-:W-:Y:S03]  /*9dcc0*/  HMMA.1688.F32.TF32 R228, R64.reuse, R246, R232 ;  /* 0x000000f640e4723c */ /* 0x048fe600000810e8 */
[----:B------:R-:W-:Y:S04]  /*9dcd0*/  STL.64 [R1+0x5b28], R250 ;  /* 0x005b28fa01007387 */ /* 0x000fe80000100a00 */
[----:B--2---:R1:W-:Y:S04]  /*9dce0*/  STL.64 [R1+0x5b20], R248 ;  /* 0x005b20f801007387 */ /* 0x0043e80000100a00 */
[----:B------:R-:W2:Y:S01]  /*9dcf0*/  LDL.LU R232, [R1+0x380] ;  /* 0x0003800001e87983 */ /* 0x000ea20000300800 */
[C---:B------:R-:W-:Y:S11]  /*9dd00*/  HMMA.1688.F32.TF32 R68, R64.reuse, R74, R68 ;  /* 0x0000004a4044723c */ /* 0x040ff60000081044 */
[----:B------:R3:W-:Y:S04]  /*9dd10*/  STL.64 [R1+0x5f0], R228 ;  /* 0x0005f0e401007387 */ /* 0x0007e80000100a00 */
[----:B------:R3:W-:Y:S04]  /*9dd20*/  STL.64 [R1+0x5f8], R230 ;  /* 0x0005f8e601007387 */ /* 0x0007e80000100a00 */
[----:B------:R-:W2:Y:S04]  /*9dd30*/  LDL.LU R233, [R1+0x384] ;  /* 0x0003840001e97983 */ /* 0x000ea80000300800 */
[----:B------:R-:W2:Y:S04]  /*9dd40*/  LDL.LU R234, [R1+0x388] ;  /* 0x0003880001ea7983 */ /* 0x000ea80000300800 */
[----:B------:R-:W2:Y:S04]  /*9dd50*/  LDL.LU R235, [R1+0x38c] ;  /* 0x00038c0001eb7983 */ /* 0x000ea80000300800 */
[----:B-1----:R-:W2:Y:S04]  /*9dd60*/  LDL.LU R248, [R1+0x310] ;  /* 0x0003100001f87983 */ /* 0x002ea80000300800 */
[----:B------:R-:W2:Y:S04]  /*9dd70*/  LDL.LU R249, [R1+0x314] ;  /* 0x0003140001f97983 */ /* 0x000ea80000300800 */
[----:B------:R-:W2:Y:S04]  /*9dd80*/  LDL.LU R250, [R1+0x318] ;  /* 0x0003180001fa7983 */ /* 0x000ea80000300800 */
        /* <DEDUP_REMOVED lines=14> */
[----:B------:R-:W3:Y:S04]  /*9de70*/  LDL.LU R247, [R1+0x32c] ;  /* 0x00032c0001f77983 */ /* 0x000ee80000300800 */
        /* <DEDUP_REMOVED lines=46> */
[C---:B------:R-:W-:Y:S03]  /*9e160*/  HMMA.1688.F32.TF32 R68, R64.reuse, R222, R68 ;  /* 0x000000de4044723c */ /* 0x040fe60000081044 */
[----:B----4-:R-:W-:Y:S04]  /*9e170*/  STL.64 [R1+0x5ac8], R230 ;  /* 0x005ac8e601007387 */ /* 0x010fe80000100a00 */
[----:B---3--:R1:W-:Y:S01]  /*9e180*/  STL.64 [R1+0x5ac0], R228 ;  /* 0x005ac0e401007387 */ /* 0x0083e20000100a00 */
[C---:B--2---:R-:W-:Y:S06]  /*9e190*/  HMMA.1688.F32.TF32 R232, R64.reuse, R230, R232 ;  /* 0x000000e640e8723c */ /* 0x044fec00000810e8 */
        /* <DEDUP_REMOVED lines=148> */
[----:B------:R-:W3:Y:S04]  /*9eae0*/  LDL R243, [R1+0x50a0] ;  /* 0x0050a00001f37983 */ /* 0x000ee80000100800 */
[----:B------:R-:W3:Y:S04]  /*9eaf0*/  LDL R252, [R1+0x509c] ;  /* 0x00509c0001fc7983 */ /* 0x000ee80000100800 */
        /* <DEDUP_REMOVED lines=25> */
[C---:B---3--:R-:W-:Y:S06]  /*9ec90*/  HMMA.1688.F32.TF32 R156, R64.reuse, R154, R224 ;  /* 0x0000009a409c723c */ /* 0x048fec00000810e0 */
[C---:B------:R-:W-:Y:S01]  /*9eca0*/  HMMA.1688.F32.TF32 R68, R64.reuse, R138, R68 ;  /* 0x0000008a4044723c */ /* 0x040fe20000081044 */
[----:B------:R-:W-:Y:S04]  /*9ecb0*/  LDS R240, [R243+UR7+0x23180] ;  /* 0x02318007f3f07984 */ /* 0x000fe80008000800 */
[----:B------:R-:W-:Y:S04]  /*9ecc0*/  LDS R242, [R243+UR7+0x23980] ;  /* 0x02398007f3f27984 */ /* 0x000fe80008000800 */
[----:B------:R-:W-:Y:S04]  /*9ecd0*/  LDS R241, [R252+UR7+0x23180] ;  /* 0x02318007fcf17984 */ /* 0x000fe80008000800 */
[----:B------:R-:W1:Y:S01]  /*9ece0*/  LDS R243, [R252+UR7+0x23980] ;  /* 0x02398007fcf37984 */ /* 0x000e620008000800 */
[----:B------:R-:W-:Y:S06]  /*9ecf0*/  BAR.SYNC.DEFER_BLOCKING 0x0 ;  /* 0x0000000000007b1d */ /* 0x000fec0000010000 */
        /* <DEDUP_REMOVED lines=18> */
[----:B------:R-:W-:Y:S09]  /*9ee20*/  STL.64 [R1+0x5b50], R140 ;  /* 0x005b508c01007387 */ /* 0x000ff20000100a00 */
        /* <DEDUP_REMOVED lines=129> */
[----:B------:R3:W-:Y:S02]  /*9f640*/  STL.64 [R1+0x5b90], R8 ;  /* 0x005b900801007387 */ /* 0x0007e40000100a00 */
[C---:B---3--:R-:W-:Y:S06]  /*9f650*/  HMMA.1688.F32.TF32 R8, R64.reuse, R126, R152 ;  /* 0x0000007e4008723c */ /* 0x048fec0000081098 */
[C---:B--2---:R-:W-:Y:S06]  /*9f660*/  HMMA.1688.F32.TF32 R132, R64.reuse, R6, R148 ;  /* 0x000000064084723c */ /* 0x044fec0000081094 */
[----:B----4-:R-:W-:-:S15]  /*9f670*/  HMMA.1688.F32.TF32 R128, R64, R122, R156 ;  /* 0x0000007a4080723c */ /* 0x010fde000008109c */
[----:B------:R-:W-:-:S02]  /*9f680*/  NOP ;  /* 0x0000000000007918 */ /* 0x000fc40000000000 */
[----:B------:R-:W-:Y:S04]  /*9f690*/  STL.64 [R1+0x1280], R132 ;  /* 0x0012808401007387 */ /* 0x000fe80000100a00 */
[----:B------:R2:W-:Y:S04]  /*9f6a0*/  STL.64 [R1+0x1288], R134 ;  /* 0x0012888601007387 */ /* 0x0005e80000100a00 */
[----:B------:R-:W-:Y:S04]  /*9f6b0*/  STL.64 [R1+0x1270], R8 ;  /* 0x0012700801007387 */ /* 0x000fe80000100a00 */
[----:B------:R3:W-:Y:S01]  /*9f6c0*/  STL.64 [R1+0x1278], R10 ;  /* 0x0012780a01007387 */ /* 0x0007e20000100a00 */
[C---:B--2---:R-:W-:Y:S06]  /*9f6d0*/  HMMA.1688.F32.TF32 R132, R64.reuse, R118, R160 ;  /* 0x000000764084723c */ /* 0x044fec00000810a0 */
[C---:B---3--:R-:W-:Y:S01]  /*9f6e0*/  HMMA.1688.F32.TF32 R8, R64.reuse, R114, R164 ;  /* 0x000000724008723c */ /* 0x048fe200000810a4 */
        /* <DEDUP_REMOVED lines=56> */
[C---:B--2---:R-:W-:Y:S06]  /*9fa70*/  HMMA.1688.F32.TF32 R128, R64.reuse, R26, R68 ;  /* 0x0000001a4080723c */ /* 0x044fec0000081044 */
[C---:B------:R-:W-:Y:S04]  /*9fa80*/  HMMA.1688.F32.TF32 R68, R64.reuse, R22, R72 ;  /* 0x000000164044723c */ /* 0x040fe80000081048 */
[----:B------:R-:W-:Y:S04]  /*9fa90*/  STL.64 [R1+0x1130], R132 ;  /* 0x0011308401007387 */ /* 0x000fe80000100a00 */
[----:B------:R-:W-:Y:S04]  /*9faa0*/  STL.64 [R1+0x1138], R134 ;  /* 0x0011388601007387 */ /* 0x000fe80000100a00 */
[----:B------:R-:W-:Y:S04]  /*9fab0*/  STL.64 [R1+0x1120], R8 ;  /* 0x0011200801007387 */ /* 0x000fe80000100a00 */
[----:B------:R2:W-:Y:S02]  /*9fac0*/  STL.64 [R1+0x1128], R10 ;  /* 0x0011280a01007387 */ /* 0x0005e40000100a00 */
[C---:B--2---:R-:W-:Y:S02]  /*9fad0*/  HMMA.1688.F32.TF32 R8, R64.reuse, R18, R244 ;  /* 0x000000124008723c */ /* 0x044fe400000810f4 */
[----:B------:R-:W-:Y:S04]  /*9fae0*/  STL.64 [R1+0x1110], R128 ;  /* 0x0011108001007387 */ /* 0x000fe80000100a00 */
[----:B------:R-:W-:Y:S04]  /*9faf0*/  STL.64 [R1+0x1118], R130 ;  /* 0x0011188201007387 */ /* 0x000fe80000100a00 */
[----:B------:R-:W2:Y:S04]  /*9fb00*/  LDL.LU R144, [R1+0x1e80] ;  /* 0x001e800001907983 */ /* 0x000ea80000300800 */
[----:B------:R-:W-:Y:S04]  /*9fb10*/  STL.64 [R1+0x1100], R68 ;  /* 0x0011004401007387 */ /* 0x000fe80000100a00 */
[----:B------:R-:W-:Y:S05]  /*9fb20*/  STL.64 [R1+0x1108], R70 ;  /* 0x0011084601007387 */ /* 0x000fea0000100a00 */
[----:B------:R-:W-:Y:S04]  /*9fb30*/  STL.64 [R1+0x10f0], R8 ;  /* 0x0010f00801007387 */ /* 0x000fe80000100a00 */
[----:B------:R3:W-:Y:S04]  /*9fb40*/  STL.64 [R1+0x10f8], R10 ;  /* 0x0010f80a01007387 */ /* 0x0007e80000100a00 */
[----:B------:R-:W2:Y:S04]  /*9fb50*/  LDL.LU R145, [R1+0x1e84] ;  /* 0x001e840001917983 */ /* 0x000ea80000300800 */
[----:B------:R-:W2:Y:S04]  /*9fb60*/  LDL.LU R146, [R1+0x1e88] ;  /* 0x001e880001927983 */ /* 0x000ea80000300800 */
[----:B------:R-:W2:Y:S04]  /*9fb70*/  LDL.LU R147, [R1+0x1e8c] ;  /* 0x001e8c0001937983 */ /* 0x000ea80000300800 */
[----:B------:R-:W4:Y:S01]  /*9fb80*/  LDL.LU R156, [R1+0x50] ;  /* 0x00005000019c7983 */ /* 0x000f220000300800 */
[----:B---3--:R-:W-:-:S15]  /*9fb90*/  HMMA.1688.F32.TF32 R8, R64, R14, R248 ;  /* 0x0000000e4008723c */ /* 0x008fde00000810f8 */
[----:B------:R-:W-:-:S08]  /*9fba0*/  NOP ;  /* 0x0000000000007918 */ /* 0x000fd00000000000 */
[----:B------:R3:W-:Y:S04]  /*9fbb0*/  STL.64 [R1+0x23f0], R8 ;  /* 0x0023f00801007387 */ /* 0x0007e80000100a00 */
        /* <DEDUP_REMOVED lines=80> */
[----:B---3--:R-:W3:Y:S04]  /*a00c0*/  LDL.LU R8, [R1+0x200] ;  /* 0x0002000001087983 */ /* 0x008ee80000300800 */
[----:B------:R-:W3:Y:S04]  /*a00d0*/  LDL.LU R9, [R1+0x204] ;  /* 0x0002040001097983 */ /* 0x000ee80000300800 */
[----:B-1----:R-:W3:Y:S04]  /*a00e0*/  LDL.LU R10, [R1+0x208] ;  /* 0x00020800010a7983 */ /* 0x002ee80000300800 */
        /* <DEDUP_REMOVED lines=41> */
[C---:B---3--:R-:W-:Y:S06]  /*a0380*/  HMMA.1688.F32.TF32 R128, R240.reuse, R130, R8 ;  /* 0x00000082f080723c */ /* 0x048fec0000081008 */
[C---:B--2---:R-:W-:Y:S06]  /*a0390*/  HMMA.1688.F32.TF32 R136, R240.reuse, R138, R132 ;  /* 0x0000008af088723c */ /* 0x044fec0000081084 */
[C---:B----4-:R-:W-:Y:S06]  /*a03a0*/  HMMA.1688.F32.TF32 R148, R240.reuse, R150, R140 ;  /* 0x00000096f094723c */ /* 0x050fec000008108c */
[C---:B------:R-:W-:Y:S01]  /*a03b0*/  HMMA.1688.F32.TF32 R248, R240.reuse, R250, R152 ;  /* 0x000000faf0f8723c */ /* 0x040fe20000081098 */
[----:B------:R-:W2:Y:S04]  /*a03c0*/  LDL.LU.64 R10, [R1+0x5b98] ;  /* 0x005b9800010a7983 */ /* 0x000ea80000300a00 */
[----:B------:R-:W3:Y:S04]  /*a03d0*/  LDL.LU.64 R8, [R1+0x5b90] ;  /* 0x005b900001087983 */ /* 0x000ee80000300a00 */
[----:B------:R-:W-:Y:S04]  /*a03e0*/  STL.64 [R1+0x440], R128 ;  /* 0x0004408001007387 */ /* 0x000fe80000100a00 */
[----:B------:R1:W-:Y:S04]  /*a03f0*/  STL.64 [R1+0x448], R130 ;  /* 0x0004488201007387 */ /* 0x0003e80000100a00 */
[----:B-1----:R-:W4:Y:S04]  /*a0400*/  LDL.LU.64 R130, [R1+0x5b88] ;  /* 0x005b880001827983 */ /* 0x002f280000300a00 */
[----:B------:R-:W2:Y:S04]  /*a0410*/  LDL.LU.64 R128, [R1+0x5b80] ;  /* 0x005b800001807983 */ /* 0x000ea80000300a00 */
[----:B------:R-:W3:Y:S04]  /*a0420*/  LDL.LU.64 R134, [R1+0x5b78] ;  /* 0x005b780001867983 */ /* 0x000ee80000300a00 */
[----:B------:R-:W4:Y:S04]  /*a0430*/  LDL.LU.64 R132, [R1+0x5b70] ;  /* 0x005b700001847983 */ /* 0x000f280000300a00 */
[----:B------:R-:W-:Y:S04]  /*a0440*/  STL.64 [R1+0x430], R136 ;  /* 0x0004308801007387 */ /* 0x000fe80000100a00 */
[----:B------:R1:W-:Y:S04]  /*a0450*/  STL.64 [R1+0x438], R138 ;  /* 0x0004388a01007387 */ /* 0x0003e80000100a00 */
[----:B-1----:R-:W3:Y:S04]  /*a0460*/  LDL.LU.64 R138, [R1+0x5b68] ;  /* 0x005b6800018a7983 */ /* 0x002ee80000300a00 */
[----:B------:R-:W2:Y:S04]  /*a0470*/  LDL.LU.64 R136, [R1+0x5b60] ;  /* 0x005b600001887983 */ /* 0x000ea80000300a00 */
[----:B------:R-:W3:Y:S04]  /*a0480*/  LDL.LU.64 R142, [R1+0x5b58] ;  /* 0x005b5800018e7983 */ /* 0x000ee80000300a00 */
[----:B------:R-:W4:Y:S04]  /*a0490*/  LDL.LU.64 R140, [R1+0x5b50] ;  /* 0x005b5000018c7983 */ /* 0x000f280000300a00 */
[----:B------:R-:W-:Y:S04]  /*a04a0*/  STL.64 [R1+0x420], R148 ;  /* 0x0004209401007387 */ /* 0x000fe80000100a00 */
[----:B------:R1:W-:Y:S04]  /*a04b0*/  STL.64 [R1+0x428], R150 ;  /* 0x0004289601007387 */ /* 0x0003e80000100a00 */
[----:B-1----:R-:W3:Y:S04]  /*a04c0*/  LDL.LU.64 R150, [R1+0x5b48] ;  /* 0x005b480001967983 */ /* 0x002ee80000300a00 */
[----:B------:R-:W3:Y:S04]  /*a04d0*/  LDL.LU.64 R148, [R1+0x5b40] ;  /* 0x005b400001947983 */ /* 0x000ee80000300a00 */
[----:B------:R-:W3:Y:S04]  /*a04e0*/  LDL.LU.64 R154, [R1+0x5b38] ;  /* 0x005b3800019a7983 */ /* 0x000ee80000300a00 */
[----:B------:R-:W3:Y:S04]  /*a04f0*/  LDL.LU.64 R152, [R1+0x5b30] ;  /* 0x005b300001987983 */ /* 0x000ee80000300a00 */
        /* <DEDUP_REMOVED lines=147> */
[----:B------:R-:W2:Y:S01]  /*a0e30*/  LDL.LU.64 R156, [R1+0x59a0] ;  /* 0x0059a000019c7983 */ /* 0x000ea20000300a00 */
[----:B----4-:R-:W-:-:S02]  /*a0e40*/  IMAD.MOV.U32 R246, RZ, RZ, R200 ;  /* 0x000000fffff67224 */ /* 0x010fc400078e00c8 */
[----:B------:R-:W-:Y:S02]  /*a0e50*/  IMAD.MOV.U32 R247, RZ, RZ, R201 ;  /* 0x000000fffff77224 */ /* 0x000fe400078e00c9 */
[----:B---3--:R-:W-:Y:S02]  /*a0e60*/  IMAD.MOV.U32 R250, RZ, RZ, R161 ;  /* 0x000000fffffa7224 */ /* 0x008fe400078e00a1 */
        /* <DEDUP_REMOVED lines=12> */
[----:B------:R-:W-:Y:S01]  /*a0f30*/  IMAD.MOV.U32 R199, RZ, RZ, R185 ;  /* 0x000000ffffc77224 */ /* 0x000fe200078e00b9 */
[----:B--2---:R-:W-:-:S15]  /*a0f40*/  HMMA.1688.F32.TF32 R64, R240, R158, R64 ;  /* 0x0000009ef040723c */ /* 0x004fde0000081040 */
[----:B------:R-:W-:-:S08]  /*a0f50*/  NOP ;  /* 0x0000000000007918 */ /* 0x000fd00000000000 */
[----:B------:R-:W-:Y:S04]  /*a0f60*/  STL.64 [R1+0x280], R64 ;  /* 0x0002804001007387 */ /* 0x000fe80000100a00 */
[----:B------:R1:W-:Y:S02]  /*a0f70*/  STL.64 [R1+0x288], R66 ;  /* 0x0002884201007387 */ /* 0x0003e40000100a00 */
[----:B-1----:R-:W-:Y:S01]  /*a0f80*/  HMMA.1688.F32.TF32 R64, R240, R154, R144 ;  /* 0x0000009af040723c */ /* 0x002fe20000081090 */
[----:B------:R-:W-:Y:S02]  /*a0f90*/  IMAD.MOV.U32 R230, RZ, RZ, R157 ;  /* 0x000000ffffe67224 */ /* 0x000fe400078e009d */
[----:B------:R-:W-:-:S15]  /*a0fa0*/  IMAD.MOV.U32 R231, RZ, RZ, R156 ;  /* 0x000000ffffe77224 */ /* 0x000fde00078e009c */
[----:B------:R-:W-:-:S05]  /*a0fb0*/  NOP ;  /* 0x0000000000007918 */ /* 0x000fca0000000000 */
[----:B------:R-:W-:Y:S04]  /*a0fc0*/  STL.64 [R1+0x270], R64 ;  /* 0x0002704001007387 */ /* 0x000fe80000100a00 */
[----:B------:R-:W-:Y:S04]  /*a0fd0*/  STL.64 [R1+0x278], R66 ;  /* 0x0002784201007387 */ /* 0x000fe80000100a00 */
[----:B------:R-:W2:Y:S04]  /*a0fe0*/  LDL.LU R200, [R1+0x599c] ;  /* 0x00599c0001c87983 */ /* 0x000ea80000300800 */
[----:B------:R-:W3:Y:S04]  /*a0ff0*/  LDL.LU R201, [R1+0x5998] ;  /* 0x0059980001c97983 */ /* 0x000ee80000300800 */
[----:B------:R-:W4:Y:S04]  /*a1000*/  LDL.LU R161, [R1+0x5994] ;  /* 0x0059940001a17983 */ /* 0x000f280000300800 */
[----:B------:R-:W4:Y:S04]  /*a1010*/  LDL.LU R160, [R1+0x5990] ;  /* 0x0059900001a07983 */ /* 0x000f280000300800 */
        /* <DEDUP_REMOVED lines=18> */
[----:B--2---:R-:W-:Y:S02]  /*a1140*/  IMAD.MOV.U32 R147, RZ, RZ, R168 ;  /* 0x000000ffff937224 */ /* 0x004fe400078e00a8 */
[----:B---3--:R-:W-:Y:S02]  /*a1150*/  IMAD.MOV.U32 R146, RZ, RZ, R169 ;  /* 0x000000ffff927224 */ /* 0x008fe400078e00a9 */
[----:B----4-:R-:W-:-:S02]  /*a1160*/  IMAD.MOV.U32 R145, RZ, RZ, R184 ;  /* 0x000000ffff917224 */ /* 0x010fc400078e00b8 */
[----:B------:R-:W-:-:S07]  /*a1170*/  IMAD.MOV.U32 R144, RZ, RZ, R185 ;  /* 0x000000ffff907224 */ /* 0x000fce00078e00b9 */
[----:B------:R-:W-:-:S15]  /*a1180*/  HMMA.1688.F32.TF32 R144, R240, R150, R144 ;  /* 0x00000096f090723c */ /* 0x000fde0000081090 */
[----:B------:R-:W-:-:S08]  /*a1190*/  NOP ;  /* 0x0000000000007918 */ /* 0x000fd00000000000 */
[----:B------:R-:W-:Y:S04]  /*a11a0*/  STL.64 [R1+0x260], R144 ;  /* 0x0002609001007387 */ /* 0x000fe80000100a00 */
[----:B------:R1:W-:Y:S04]  /*a11b0*/  STL.64 [R1+0x268], R146 ;  /* 0x0002689201007387 */ /* 0x0003e80000100a00 */
[----:B-1----:R-:W2:Y:S04]  /*a11c0*/  LDL.LU.64 R146, [R1+0x5948] ;  /* 0x0059480001927983 */ /* 0x002ea80000300a00 */
[----:B------:R-:W3:Y:S01]  /*a11d0*/  LDL.LU.64 R144, [R1+0x5940] ;  /* 0x0059400001907983 */ /* 0x000ee20000300a00 */
        /* <DEDUP_REMOVED lines=15> */
[----:B------:R-:W-:-:S03]  /*a12d0*/  IMAD.MOV.U32 R67, RZ, RZ, R4 ;  /* 0x000000ffff437224 */ /* 0x000fc600078e0004 */
[----:B------:R-:W-:Y:S01]  /*a12e0*/  HMMA.1688.F32.TF32 R4, R240, R6, R172 ;  /* 0x00000006f004723c */ /* 0x000fe200000810ac */
        /* <DEDUP_REMOVED lines=8> */
[C---:B------:R-:W-:Y:S06]  /*a1370*/  HMMA.1688.F32.TF32 R124, R240.reuse, R126, R176 ;  /* 0x0000007ef07c723c */ /* 0x040fec00000810b0 */
[----:B------:R-:W-:Y:S01]  /*a1380*/  HMMA.1688.F32.TF32 R120, R240, R122, R180 ;  /* 0x0000007af078723c */ /* 0x000fe200000810b4 */
[----:B------:R-:W-:-:S02]  /*a1390*/  IMAD.MOV.U32 R190, RZ, RZ, R113 ;  /* 0x000000ffffbe7224 */ /* 0x000fc400078e0071 */
[----:B------:R-:W-:Y:S02]  /*a13a0*/  IMAD.MOV.U32 R191, RZ, RZ, R112 ;  /* 0x000000ffffbf7224 */ /* 0x000fe400078e0070 */
[----:B------:R-:W-:Y:S02]  /*a13b0*/  IMAD.MOV.U32 R200, RZ, RZ, R109 ;  /* 0x000000ffffc87224 */ /* 0x000fe400078e006d */
[----:B------:R-:W-:Y:S02]  /*a13c0*/  IMAD.MOV.U32 R201, RZ, RZ, R108 ;  /* 0x000000ffffc97224 */ /* 0x000fe400078e006c */
[C---:B------:R-:W-:Y:S06]  /*a13d0*/  HMMA.1688.F32.TF32 R108, R240.reuse, R110, R192 ;  /* 0x0000006ef06c723c */ /* 0x040fec00000810c0 */
[----:B------:R-:W-:Y:S01]  /*a13e0*/  HMMA.1688.F32.TF32 R112, R240, R114, R188 ;  /* 0x00000072f070723c */ /* 0x000fe200000810bc */
[----:B---3--:R-:W-:-:S02]  /*a13f0*/  IMAD.MOV.U32 R150, RZ, RZ, R145 ;  /* 0x000000ffff967224 */ /* 0x008fc400078e0091 */
[----:B------:R-:W-:-:S07]  /*a1400*/  IMAD.MOV.U32 R151, RZ, RZ, R144 ;  /* 0x000000ffff977224 */ /* 0x000fce00078e0090 */
[C---:B--2---:R-:W-:Y:S06]  /*a1410*/  HMMA.1688.F32.TF32 R148, R240.reuse, R146, R148 ;  /* 0x00000092f094723c */ /* 0x044fec0000081094 */
        /* <DEDUP_REMOVED lines=28> */
[----:B------:R-:W-:Y:S04]  /*a15e0*/  STL.64 [R1+0x1b8], R114 ;  /* 0x0001b87201007387 */ /* 0x000fe80000100a00 */
[----:B------:R-:W-:Y:S04]  /*a15f0*/  STL.64 [R1+0x1a0], R108 ;  /* 0x0001a06c01007387 */ /* 0x000fe80000100a00 */
[----:B------:R-:W-:Y:S09]  /*a1600*/  STL.64 [R1+0x1a8], R110 ;  /* 0x0001a86e01007387 */ /* 0x000ff20000100a00 */
[----:B------:R1:W-:Y:S04]  /*a1610*/  STL.64 [R1+0x190], R4 ;  /* 0x0001900401007387 */ /* 0x0003e80000100a00 */
[----:B------:R2:W-:Y:S04]  /*a1620*/  STL.64 [R1+0x198], R6 ;  /* 0x0001980601007387 */ /* 0x0005e80000100a00 */
[----:B-1----:R-:W3:Y:S01]  /*a1630*/  LDL R5, [R1+0x4dc] ;  /* 0x0004dc0001057983 */ /* 0x002ee20000100800 */
[----:B------:R-:W-:-:S02]  /*a1640*/  IMAD.MOV.U32 R202, RZ, RZ, R105 ;  /* 0x000000ffffca7224 */ /* 0x000fc400078e0069 */
[----:B------:R-:W-:Y:S02]  /*a1650*/  IMAD.MOV.U32 R203, RZ, RZ, R104 ;  /* 0x000000ffffcb7224 */ /* 0x000fe400078e0068 */
[----:B------:R-:W-:Y:S02]  /*a1660*/  IMAD.MOV.U32 R212, RZ, RZ, R101 ;  /* 0x000000ffffd47224 */ /* 0x000fe400078e0065 */
[----:B------:R-:W-:Y:S02]  /*a1670*/  IMAD.MOV.U32 R213, RZ, RZ, R100 ;  /* 0x000000ffffd57224 */ /* 0x000fe400078e0064 */
[----:B------:R-:W-:Y:S02]  /*a1680*/  IMAD.MOV.U32 R214, RZ, RZ, R97 ;  /* 0x000000ffffd67224 */ /* 0x000fe400078e0061 */
[----:B------:R-:W-:Y:S01]  /*a1690*/  IMAD.MOV.U32 R215, RZ, RZ, R96 ;  /* 0x000000ffffd77224 */ /* 0x000fe200078e0060 */
[C---:B------:R-:W-:Y:S06]  /*a16a0*/  HMMA.1688.F32.TF32 R100, R240.reuse, R102, R200 ;  /* 0x00000066f064723c */ /* 0x040fec00000810c8 */
[----:B------:R-:W-:Y:S01]  /*a16b0*/  HMMA.1688.F32.TF32 R96, R240, R98, R204 ;  /* 0x00000062f060723c */ /* 0x000fe200000810cc */
[----:B------:R-:W-:-:S02]  /*a16c0*/  IMAD.MOV.U32 R224, RZ, RZ, R93 ;  /* 0x000000ffffe07224 */ /* 0x000fc400078e005d */
[----:B------:R-:W-:-:S03]  /*a16d0*/  IMAD.MOV.U32 R225, RZ, RZ, R92 ;  /* 0x000000ffffe17224 */ /* 0x000fc600078e005c */
[----:B------:R-:W-:Y:S01]  /*a16e0*/  HMMA.1688.F32.TF32 R92, R240, R94, R208 ;  /* 0x0000005ef05c723c */ /* 0x000fe200000810d0 */
[----:B------:R-:W-:Y:S02]  /*a16f0*/  IMAD.MOV.U32 R226, RZ, RZ, R89 ;  /* 0x000000ffffe27224 */ /* 0x000fe400078e0059 */
        /* <DEDUP_REMOVED lines=19> */
[----:B--2---:R-:W2:Y:S04]  /*a1830*/  LDL.LU R6, [R1+0x457c] ;  /* 0x00457c0001067983 */ /* 0x004ea80000300800 */
[----:B------:R-:W-:Y:S04]  /*a1840*/  STL.64 [R1+0x140], R84 ;  /* 0x0001405401007387 */ /* 0x000fe80000100a00 */
[----:B------:R1:W-:Y:S04]  /*a1850*/  STL.64 [R1+0x148], R86 ;  /* 0x0001485601007387 */ /* 0x0003e80000100a00 */
[----:B------:R-:W-:Y:S04]  /*a1860*/  STL.64 [R1+0x130], R80 ;  /* 0x0001305001007387 */ /* 0x000fe80000100a00 */
[----:B------:R4:W-:Y:S04]  /*a1870*/  STL.64 [R1+0x138], R82 ;  /* 0x0001385201007387 */ /* 0x0009e80000100a00 */
[----:B------:R-:W2:Y:S04]  /*a1880*/  LDL.LU R7, [R1+0x4578] ;  /* 0x0045780001077983 */ /* 0x000ea80000300800 */
[----:B------:R-:W-:Y:S04]  /*a1890*/  STL.64 [R1+0x120], R76 ;  /* 0x0001204c01007387 */ /* 0x000fe80000100a00 */
[----:B------:R4:W-:Y:S01]  /*a18a0*/  STL.64 [R1+0x128], R78 ;  /* 0x0001284e01007387 */ /* 0x0009e20000100a00 */
[C---:B-1----:R-:W-:Y:S06]  /*a18b0*/  HMMA.1688.F32.TF32 R84, R240.reuse, R58, R232 ;  /* 0x0000003af054723c */ /* 0x042fec00000810e8 */
[C---:B----4-:R-:W-:Y:S06]  /*a18c0*/  HMMA.1688.F32.TF32 R80, R240.reuse, R62, R228 ;  /* 0x0000003ef050723c */ /* 0x050fec00000810e4 */
[C---:B------:R-:W-:Y:S06]  /*a18d0*/  HMMA.1688.F32.TF32 R76, R240.reuse, R54, R236 ;  /* 0x00000036f04c723c */ /* 0x040fec00000810ec */
[C---:B------:R-:W-:Y:S11]  /*a18e0*/  HMMA.1688.F32.TF32 R64, R240.reuse, R42, R64 ;  /* 0x0000002af040723c */ /* 0x040ff60000081040 */
[----:B------:R-:W-:Y:S04]  /*a18f0*/  STL.64 [R1+0x110], R80 ;  /* 0x0001105001007387 */ /* 0x000fe80000100a00 */
[----:B------:R1:W-:Y:S04]  /*a1900*/  STL.64 [R1+0x118], R82 ;  /* 0x0001185201007387 */ /* 0x0003e80000100a00 */
[----:B------:R-:W-:Y:S04]  /*a1910*/  STL.64 [R1+0x100], R84 ;  /* 0x0001005401007387 */ /* 0x000fe80000100a00 */
[----:B------:R-:W-:Y:S04]  /*a1920*/  STL.64 [R1+0x108], R86 ;  /* 0x0001085601007387 */ /* 0x000fe80000100a00 */
[----:B------:R-:W-:Y:S04]  /*a1930*/  STL.64 [R1+0xf0], R76 ;  /* 0x0000f04c01007387 */ /* 0x000fe80000100a00 */
[----:B------:R4:W-:Y:S01]  /*a1940*/  STL.64 [R1+0xf8], R78 ;  /* 0x0000f84e01007387 */ /* 0x0009e20000100a00 */
[C---:B-1----:R-:W-:Y:S01]  /*a1950*/  HMMA.1688.F32.TF32 R80, R240.reuse, R50, R248 ;  /* 0x00000032f050723c */ /* 0x042fe200000810f8 */
[----:B------:R-:W1:Y:S08]  /*a1960*/  LDC R249, c[0x0][0x230] ;  /* 0x00008c00fff97b82 */ /* 0x000e700000000800 */
[----:B------:R-:W3:Y:S01]  /*a1970*/  LDC R248, c[0x0][0x230] ;  /* 0x00008c00fff87b82 */ /* 0x000ee20000000800 */
[----:B----4-:R-:W-:-:S13]  /*a1980*/  HMMA.1688.F32.TF32 R76, R240, R46, R244 ;  /* 0x0000002ef04c723c */ /* 0x010fda00000810f4 */
[----:B------:R-:W-:Y:S04]  /*a1990*/  STL.64 [R1+0xe0], R80 ;  /* 0x0000e05001007387 */ /* 0x000fe80000100a00 */
[----:B------:R-:W-:Y:S06]  /*a19a0*/  STL.64 [R1+0xe8], R82 ;  /* 0x0000e85201007387 */ /* 0x000fec0000100a00 */
[----:B------:R-:W-:Y:S04]  /*a19b0*/  STL.64 [R1+0xd0], R76 ;  /* 0x0000d04c01007387 */ /* 0x000fe80000100a00 */
[----:B------:R-:W-:Y:S04]  /*a19c0*/  STL.64 [R1+0xd8], R78 ;  /* 0x0000d84e01007387 */ /* 0x000fe80000100a00 */
[----:B------:R-:W-:Y:S04]  /*a19d0*/  STL.64 [R1+0xc0], R64 ;  /* 0x0000c04001007387 */ /* 0x000fe80000100a00 */
[----:B------:R-:W-:Y:S04]  /*a19e0*/  STL.64 [R1+0xc8], R66 ;  /* 0x0000c84201007387 */ /* 0x000fe80000100a00 */
[----:B------:R-:W4:Y:S04]  /*a19f0*/  LDL.LU R37, [R1+0x4584] ;  /* 0x0045840001257983 */ /* 0x000f280000300800 */
[----:B------:R-:W4:Y:S04]  /*a1a00*/  LDL.LU R10, [R1+0x458c] ;  /* 0x00458c00010a7983 */ /* 0x000f280000300800 */
[----:B------:R-:W4:Y:S04]  /*a1a10*/  LDL.LU R42, [R1+0x4580] ;  /* 0x00458000012a7983 */ /* 0x000f280000300800 */
[----:B------:R-:W4:Y:S01]  /*a1a20*/  LDL.LU R12, [R1+0x4588] ;  /* 0x00458800010c7983 */ /* 0x000f220000300800 */
[----:B-1----:R-:W-:-:S03]  /*a1a30*/  VIADD R249, R249, 0x1f ;  /* 0x0000001ff9f97836 */ /* 0x002fc60000000000 */
[----:B------:R-:W4:Y:S04]  /*a1a40*/  LDL.LU R47, [R1+0x4590] ;  /* 0x00459000012f7983 */ /* 0x000f280000300800 */
[----:B------:R-:W4:Y:S04]  /*a1a50*/  LDL.LU R46, [R1+0x4594] ;  /* 0x00459400012e7983 */ /* 0x000f280000300800 */
[----:B------:R-:W4:Y:S01]  /*a1a60*/  LDL.LU R20, [R1+0x45f8] ;  /* 0x0045f80001147983 */ /* 0x000f220000300800 */
[----:B------:R-:W-:-:S04]  /*a1a70*/  SHF.R.S32.HI R11, RZ, 0x1f, R249 ;  /* 0x0000001fff0b7819 */ /* 0x000fc800000114f9 */
[----:B------:R-:W-:Y:S02]  /*a1a80*/  LEA.HI R11, R11, R249, RZ, 0x5 ;  /* 0x000000f90b0b7211 */ /* 0x000fe400078f28ff */
[----:B------:R-:W1:Y:S02]  /*a1a90*/  LDC R249, c[0x0][0x238] ;  /* 0x00008e00fff97b82 */ /* 0x000e640000000800 */
[----:B------:R-:W-:-:S05]  /*a1aa0*/  SHF.R.S32.HI R11, RZ, 0x5, R11 ;  /* 0x00000005ff0b7819 */ /* 0x000fca000001140b */
[----:B------:R-:W-:-:S05]  /*a1ab0*/  VIADD R11, R11, 0xfffffffe ;  /* 0xfffffffe0b0b7836 */ /* 0x000fca0000000000 */
[----:B---3--:R-:W-:Y:S02]  /*a1ac0*/  ISETP.GE.AND P0, PT, R5, R11, PT ;  /* 0x0000000b0500720c */ /* 0x008fe40003f06270 */
[----:B------:R-:W3:Y:S01]  /*a1ad0*/  LDL.LU R11, [R1+0x45fc] ;  /* 0x0045fc00010b7983 */ /* 0x000ee20000300800 */
[----:B------:R-:W-:Y:S02]  /*a1ae0*/  VIADD R4, R248, 0xffffffc0 ;  /* 0xffffffc0f8047836 */ /* 0x000fe40000000000 */
[----:B------:R-:W2:Y:S01]  /*a1af0*/  S2R R248, SR_TID.X ;  /* 0x0000000000f87919 */ /* 0x000ea20000002100 */
[----:B-1----:R-:W-:Y:S02]  /*a1b00*/  IMAD.SHL.U32 R245, R249, 0x20, RZ ;  /* 0x00000020f9f57824 */ /* 0x002fe400078e00ff */
[----:B------:R-:W-:Y:S02]  /*a1b10*/  IMAD R4, R5, -0x20, R4 ;  /* 0xffffffe005047824 */ /* 0x000fe400078e0204 */
[----:B------:R-:W-:Y:S01]  /*a1b20*/  IMAD.SHL.U32 R16, R245, 0x4, RZ ;  /* 0x00000004f5107824 */ /* 0x000fe200078e00ff */
[----:B------:R-:W-:-:S02]  /*a1b30*/  UIADD3 UR5, UR5, 0x1, URZ ;  /* 0x0000000105057890 */ /* 0x000fc4000fffe03f */
[----:B------:R-:W-:Y:S02]  /*a1b40*/  ISETP.GT.AND P1, PT, R4, RZ, PT ;  /* 0x000000ff0400720c */ /* 0x000fe40003f24270 */
[----:B------:R-:W-:Y:S02]  /*a1b50*/  UISETP.GT.AND UP0, UPT, UR5, 0x1, UPT ;  /* 0x000000010500788c */ /* 0x000fe4000bf04270 */
[----:B------:R-:W-:Y:S02]  /*a1b60*/  SEL R5, RZ, 0x4, !P1 ;  /* 0x00000004ff057807 */ /* 0x000fe40004800000 */
[----:B------:R-:W-:Y:S02]  /*a1b70*/  USEL UR5, UR5, URZ, !UP0 ;  /* 0x0000003f05057287 */ /* 0x000fe4000c000000 */
[----:B------:R-:W-:Y:S02]  /*a1b80*/  SEL R5, R5, RZ, !P0 ;  /* 0x000000ff05057207 */ /* 0x000fe40004000000 */
[----:B------:R-:W-:-:S02]  /*a1b90*/  ULEA UR7, UR5, UR4, 0xe ;  /* 0x0000000405077291 */ /* 0x000fc4000f8e703f */
[----:B------:R-:W-:Y:S02]  /*a1ba0*/  ISETP.NE.U32.AND P1, PT, R5, RZ, PT ;  /* 0x000000ff0500720c */ /* 0x000fe40003f25070 */
[----:B--2---:R-:W-:Y:S02]  /*a1bb0*/  IADD3 R6, P2, R6, R16, RZ ;  /* 0x0000001006067210 */ /* 0x004fe40007f5e0ff */
[----:B------:R-:W-:-:S03]  /*a1bc0*/  LOP3.LUT R249, R248, 0x1f, RZ, 0xc0, !PT ;  /* 0x0000001ff8f97812 */ /* 0x000fc600078ec0ff */
[----:B------:R-:W-:Y:S01]  /*a1bd0*/  IMAD.X R7, R7, 0x1, R0, P2 ;  /* 0x0000000107077824 */ /* 0x000fe200010e0600 */
[----:B------:R1:W-:Y:S04]  /*a1be0*/  STL [R1+0x457c], R6 ;  /* 0x00457c0601007387 */ /* 0x0003e80000100800 */
[----:B------:R2:W-:Y:S04]  /*a1bf0*/  STL [R1+0x4578], R7 ;  /* 0x0045780701007387 */ /* 0x0005e80000100800 */
[----:B------:R-:W3:Y:S04]  /*a1c00*/  LDL.LU R43, [R1+0x4600] ;  /* 0x00460000012b7983 */ /* 0x000ee80000300800 */
[----:B------:R-:W3:Y:S04]  /*a1c10*/  LDL.LU R25, [R1+0x4604] ;  /* 0x0046040001197983 */ /* 0x000ee80000300800 */
[----:B------:R-:W3:Y:S04]  /*a1c20*/  LDL.LU R24, [R1+0x4608] ;  /* 0x0046080001187983 */ /* 0x000ee80000300800 */
[----:B------:R-:W3:Y:S01]  /*a1c30*/  LDL.LU R13, [R1+0x460c] ;  /* 0x00460c00010d7983 */ /* 0x000ee20000300800 */
[----:B------:R-:W-:-:S04]  /*a1c40*/  IMAD.SHL.U32 R28, R249, 0x4, RZ ;  /* 0x00000004f91c7824 */ /* 0x000fc800078e00ff */
[----:B------:R-:W-:-:S05]  /*a1c50*/  VIADD R5, R28, UR7 ;  /* 0x000000071c057c36 */ /* 0x000fca0008000000 */
[----:B------:R-:W-:Y:S01]  /*a1c60*/  @!PT LDS RZ, [RZ] ;  /* 0x00000000fffff984 */ /* 0x000fe20000000800 */
[----:B------:R-:W-:Y:S01]  /*a1c70*/  @!PT LDS RZ, [RZ] ;  /* 0x00000000fffff984 */ /* 0x000fe20000000800 */
[----:B------:R-:W-:Y:S01]  /*a1c80*/  @!PT LDS RZ, [RZ] ;  /* 0x00000000fffff984 */ /* 0x000fe20000000800 */
[----:B------:R1:W-:Y:S01]  /*a1c90*/  LDGSTS.E [R5+0x20000], desc[UR32][R6.64], P1 ;  /* 0x2000000006057fae */ /* 0x0003e20008921860 */
[-C--:B----4-:R-:W-:Y:S02]  /*a1ca0*/  IADD3 R37, P2, R37, R16.reuse, RZ ;  /* 0x0000001025257210 */ /* 0x090fe40007f5e0ff */
[----:B------:R-:W-:-:S03]  /*a1cb0*/  IADD3 R10, P3, R10, R16, RZ ;  /* 0x000000100a0a7210 */ /* 0x000fc60007f7e0ff */
[--C-:B------:R-:W-:Y:S02]  /*a1cc0*/  IMAD.X R42, R42, 0x1, R0.reuse, P2 ;  /* 0x000000012a2a7824 */ /* 0x100fe400010e0600 */
[----:B------:R-:W-:Y:S02]  /*a1cd0*/  IMAD.X R12, R12, 0x1, R0, P3 ;  /* 0x000000010c0c7824 */ /* 0x000fe400018e0600 */
[----:B-1----:R-:W-:Y:S01]  /*a1ce0*/  IMAD.MOV.U32 R6, RZ, RZ, R37 ;  /* 0x000000ffff067224 */ /* 0x002fe200078e0025 */
[----:B------:R-:W-:Y:S01]  /*a1cf0*/  STL [R1+0x4584], R37 ;  /* 0x0045842501007387 */ /* 0x000fe20000100800 */
[----:B--2---:R-:W-:-:S03]  /*a1d00*/  IMAD.MOV.U32 R7, RZ, RZ, R42 ;  /* 0x000000ffff077224 */ /* 0x004fc600078e002a */
[----:B------:R1:W-:Y:S04]  /*a1d10*/  STL [R1+0x4580], R42 ;  /* 0x0045802a01007387 */ /* 0x0003e80000100800 */
[----:B------:R-:W-:Y:S04]  /*a1d20*/  STL [R1+0x458c], R10 ;  /* 0x00458c0a01007387 */ /* 0x000fe80000100800 */
[----:B------:R2:W-:Y:S04]  /*a1d30*/  STL [R1+0x4588], R12 ;  /* 0x0045880c01007387 */ /* 0x0005e80000100800 */
[----:B------:R4:W-:Y:S04]  /*a1d40*/  LDGSTS.E [R5+0x20080], desc[UR32][R6.64], P1 ;  /* 0x2008000006057fae */ /* 0x0009e80008921860 */
[----:B-1----:R-:W3:Y:S04]  /*a1d50*/  LDL.LU R42, [R1+0x4610] ;  /* 0x00461000012a7983 */ /* 0x002ee80000300800 */
[----:B------:R-:W3:Y:S01]  /*a1d60*/  LDL.LU R37, [R1+0x4614] ;  /* 0x0046140001257983 */ /* 0x000ee20000300800 */
[----:B----4-:R-:W-:-:S02]  /*a1d70*/  IMAD.MOV.U32 R7, RZ, RZ, R12 ;  /* 0x000000ffff077224 */ /* 0x010fc400078e000c */
[----:B------:R-:W-:Y:S01]  /*a1d80*/  IMAD.MOV.U32 R6, RZ, RZ, R10 ;  /* 0x000000ffff067224 */ /* 0x000fe200078e000a */
[----:B--2---:R-:W2:Y:S04]  /*a1d90*/  LDL.LU R12, [R1+0x4678] ;  /* 0x00467800010c7983 */ /* 0x004ea80000300800 */
[----:B------:R-:W4:Y:S01]  /*a1da0*/  LDL.LU R10, [R1+0x467c] ;  /* 0x00467c00010a7983 */ /* 0x000f220000300800 */
[----:B------:R-:W-:Y:S02]  /*a1db0*/  ISETP.GT.AND P2, PT, R4, 0x4, PT ;  /* 0x000000040400780c */ /* 0x000fe40003f44270 */
[----:B------:R-:W-:Y:S01]  /*a1dc0*/  IADD3 R46, P3, R46, R16, RZ ;  /* 0x000000102e2e7210 */ /* 0x000fe20007f7e0ff */
[----:B------:R1:W-:Y:S04]  /*a1dd0*/  LDGSTS.E [R5+0x20100], desc[UR32][R6.64], P1 ;  /* 0x2010000006057fae */ /* 0x0003e80008921860 */
[----:B------:R-:W-:Y:S01]  /*a1de0*/  IMAD.X R47, R47, 0x1, R0, P3 ;  /* 0x000000012f2f7824 */ /* 0x000fe200018e0600 */
[----:B-1----:R-:W-:-:S04]  /*a1df0*/  SEL R6, RZ, 0x4, !P2 ;  /* 0x00000004ff067807 */ /* 0x002fc80005000000 */
[----:B------:R-:W-:Y:S01]  /*a1e00*/  SEL R6, R6, RZ, !P0 ;  /* 0x000000ff06067207 */ /* 0x000fe20004000000 */
[----:B------:R-:W-:Y:S01]  /*a1e10*/  STL [R1+0x4594], R46 ;  /* 0x0045942e01007387 */ /* 0x000fe20000100800 */
[----:B------:R-:W-:Y:S02]  /*a1e20*/  IMAD.MOV.U32 R7, RZ, RZ, R47 ;  /* 0x000000ffff077224 */ /* 0x000fe400078e002f */
[----:B------:R-:W-:Y:S01]  /*a1e30*/  ISETP.NE.U32.AND P2, PT, R6, RZ, PT ;  /* 0x000000ff0600720c */ /* 0x000fe20003f45070 */
[----:B------:R-:W-:Y:S01]  /*a1e40*/  IMAD.MOV.U32 R6, RZ, RZ, R46 ;  /* 0x000000ffff067224 */ /* 0x000fe200078e002e */
[----:B------:R1:W-:Y:S04]  /*a1e50*/  STL [R1+0x4590], R47 ;  /* 0x0045902f01007387 */ /* 0x0003e80000100800 */
[----:B------:R1:W-:Y:S01]  /*a1e60*/  LDGSTS.E [R5+0x20180], desc[UR32][R6.64], P1 ;  /* 0x2018000006057fae */ /* 0x0003e20008921860 */
[----:B---3--:R-:W-:-:S05]  /*a1e70*/  IADD3 R11, P4, R11, R16, RZ ;  /* 0x000000100b0b7210 */ /* 0x008fca0007f9e0ff */
[----:B------:R-:W-:Y:S01]  /*a1e80*/  IMAD.X R20, R20, 0x1, R0, P4 ;  /* 0x0000000114147824 */ /* 0x000fe200020e0600 */
[----:B------:R-:W-:Y:S04]  /*a1e90*/  STL [R1+0x45fc], R11 ;  /* 0x0045fc0b01007387 */ /* 0x000fe80000100800 */
[----:B------:R3:W-:Y:S04]  /*a1ea0*/  STL [R1+0x45f8], R20 ;  /* 0x0045f81401007387 */ /* 0x0007e80000100800 */
[----:B-1----:R-:W2:Y:S04]  /*a1eb0*/  LDL.LU R47, [R1+0x4680] ;  /* 0x00468000012f7983 */ /* 0x002ea80000300800 */
[----:B------:R-:W2:Y:S01]  /*a1ec0*/  LDL.LU R46, [R1+0x4684] ;  /* 0x00468400012e7983 */ /* 0x000ea20000300800 */
[----:B------:R-:W-:-:S02]  /*a1ed0*/  IMAD.MOV.U32 R7, RZ, RZ, R20 ;  /* 0x000000ffff077224 */ /* 0x000fc400078e0014 */
[----:B------:R-:W-:-:S05]  /*a1ee0*/  IMAD.MOV.U32 R6, RZ, RZ, R11 ;  /* 0x000000ffff067224 */ /* 0x000fca00078e000b */
[----:B------:R1:W-:Y:S04]  /*a1ef0*/  LDGSTS.E [R5+0x20800], desc[UR32][R6.64], P2 ;  /* 0x2080000006057fae */ /* 0x0003e80009121860 */
[----:B---3--:R-:W3:Y:S04]  /*a1f00*/  LDL.LU R20, [R1+0x4688] ;  /* 0x0046880001147983 */ /* 0x008ee80000300800 */
[----:B------:R-:W3:Y:S01]  /*a1f10*/  LDL.LU R11, [R1+0x468c] ;  /* 0x00468c00010b7983 */ /* 0x000ee20000300800 */
[-C--:B------:R-:W-:Y:S02]  /*a1f20*/  IADD3 R25, P1, R25, R16.reuse, RZ ;  /* 0x0000001019197210 */ /* 0x080fe40007f3e0ff */
[----:B------:R-:W-:-:S03]  /*a1f30*/  IADD3 R13, P3, R13, R16, RZ ;  /* 0x000000100d0d7210 */ /* 0x000fc60007f7e0ff */
[--C-:B------:R-:W-:Y:S02]  /*a1f40*/  IMAD.X R43, R43, 0x1, R0.reuse, P1 ;  /* 0x000000012b2b7824 */ /* 0x100fe400008e0600 */
[----:B------:R-:W-:Y:S01]  /*a1f50*/  IMAD.X R24, R24, 0x1, R0, P3 ;  /* 0x0000000118187824 */ /* 0x000fe200018e0600 */
[----:B------:R-:W-:Y:S01]  /*a1f60*/  STL [R1+0x4604], R25 ;  /* 0x0046041901007387 */ /* 0x000fe20000100800 */
[----:B-1----:R-:W-:Y:S02]  /*a1f70*/  IMAD.MOV.U32 R6, RZ, RZ, R25 ;  /* 0x000000ffff067224 */ /* 0x002fe400078e0019 */
[----:B------:R-:W-:Y:S01]  /*a1f80*/  IMAD.MOV.U32 R7, RZ, RZ, R43 ;  /* 0x000000ffff077224 */ /* 0x000fe200078e002b */
[----:B------:R1:W-:Y:S04]  /*a1f90*/  STL [R1+0x4600], R43 ;  /* 0x0046002b01007387 */ /* 0x0003e80000100800 */
[----:B------:R-:W-:Y:S04]  /*a1fa0*/  STL [R1+0x460c], R13 ;  /* 0x00460c0d01007387 */ /* 0x000fe80000100800 */
[----:B------:R1:W-:Y:S04]  /*a1fb0*/  STL [R1+0x4608], R24 ;  /* 0x0046081801007387 */ /* 0x0003e80000100800 */
[----:B------:R1:W-:Y:S01]  /*a1fc0*/  LDGSTS.E [R5+0x20880], desc[UR32][R6.64], P2 ;  /* 0x2088000006057fae */ /* 0x0003e20009121860 */
[----:B------:R-:W-:-:S03]  /*a1fd0*/  ISETP.GT.AND P1, PT, R4, 0x8, PT ;  /* 0x000000080400780c */ /* 0x000fc60003f24270 */
[----:B-1----:R-:W3:Y:S04]  /*a1fe0*/  LDL.LU R43, [R1+0x4690] ;  /* 0x00469000012b7983 */ /* 0x002ee80000300800 */
[----:B------:R-:W3:Y:S01]  /*a1ff0*/  LDL.LU R25, [R1+0x4694] ;  /* 0x0046940001197983 */ /* 0x000ee20000300800 */
[----:B------:R-:W-:Y:S02]  /*a2000*/  IMAD.MOV.U32 R6, RZ, RZ, R13 ;  /* 0x000000ffff067224 */ /* 0x000fe400078e000d */
[----:B------:R-:W-:Y:S02]  /*a2010*/  IMAD.MOV.U32 R7, RZ, RZ, R24 ;  /* 0x000000ffff077224 */ /* 0x000fe400078e0018 */
[----:B------:R-:W3:Y:S04]  /*a2020*/  LDL.LU R24, [R1+0x46f8] ;  /* 0x0046f80001187983 */ /* 0x000ee80000300800 */
[----:B------:R-:W3:Y:S04]  /*a2030*/  LDL.LU R13, [R1+0x46fc] ;  /* 0x0046fc00010d7983 */ /* 0x000ee80000300800 */
[----:B------:R1:W-:Y:S02]  /*a2040*/  LDGSTS.E [R5+0x20900], desc[UR32][R6.64], P2 ;  /* 0x2090000006057fae */ /* 0x0003e40009121860 */
[----:B-1----:R-:W-:-:S04]  /*a2050*/  SEL R6, RZ, 0x4, !P1 ;  /* 0x00000004ff067807 */ /* 0x002fc80004800000 */
[----:B------:R-:W-:-:S04]  /*a2060*/  SEL R6, R6, RZ, !P0 ;  /* 0x000000ff06067207 */ /* 0x000fc80004000000 */
[----:B------:R-:W-:Y:S02]  /*a2070*/  ISETP.NE.U32.AND P1, PT, R6, RZ, PT ;  /* 0x000000ff0600720c */ /* 0x000fe40003f25070 */
[-C--:B------:R-:W-:Y:S02]  /*a2080*/  IADD3 R37, P3, R37, R16.reuse, RZ ;  /* 0x0000001025257210 */ /* 0x080fe40007f7e0ff */
[----:B----4-:R-:W-:-:S03]  /*a2090*/  IADD3 R10, P4, R10, R16, RZ ;  /* 0x000000100a0a7210 */ /* 0x010fc60007f9e0ff */
[--C-:B------:R-:W-:Y:S01]  /*a20a0*/  IMAD.X R42, R42, 0x1, R0.reuse, P3 ;  /* 0x000000012a2a7824 */ /* 0x100fe200018e0600 */
[----:B------:R-:W-:Y:S01]  /*a20b0*/  STL [R1+0x4614], R37 ;  /* 0x0046142501007387 */ /* 0x000fe20000100800 */
[----:B--2---:R-:W-:-:S03]  /*a20c0*/  IMAD.X R12, R12, 0x1, R0, P4 ;  /* 0x000000010c0c7824 */ /* 0x004fc600020e0600 */
[----:B------:R1:W-:Y:S01]  /*a20d0*/  STL [R1+0x4610], R42 ;  /* 0x0046102a01007387 */ /* 0x0003e20000100800 */
[----:B------:R-:W-:Y:S02]  /*a20e0*/  IMAD.MOV.U32 R6, RZ, RZ, R37 ;  /* 0x000000ffff067224 */ /* 0x000fe400078e0025 */
[----:B------:R-:W-:Y:S01]  /*a20f0*/  IMAD.MOV.U32 R7, RZ, RZ, R42 ;  /* 0x000000ffff077224 */ /* 0x000fe200078e002a */
        /* <DEDUP_REMOVED lines=8> */
[----:B------:R-:W4:Y:S04]  /*a2180*/  LDL.LU R10, [R1+0x470c] ;  /* 0x00470c00010a7983 */ /* 0x000f280000300800 */
[----:B------:R1:W-:Y:S01]  /*a2190*/  LDGSTS.E [R5+0x21000], desc[UR32][R6.64], P1 ;  /* 0x2100000006057fae */ /* 0x0003e20008921860 */
[----:B------:R-:W-:-:S05]  /*a21a0*/  IADD3 R46, P2, R46, R16, RZ ;  /* 0x000000102e2e7210 */ /* 0x000fca0007f5e0ff */
[----:B------:R-:W-:Y:S01]  /*a21b0*/  IMAD.X R47, R47, 0x1, R0, P2 ;  /* 0x000000012f2f7824 */ /* 0x000fe200010e0600 */
[----:B---3--:R-:W-:Y:S01]  /*a21c0*/  IADD3 R11, P3, R11, R16, RZ ;  /* 0x000000100b0b7210 */ /* 0x008fe20007f7e0ff */
[----:B-1----:R-:W-:Y:S02]  /*a21d0*/  IMAD.MOV.U32 R6, RZ, RZ, R46 ;  /* 0x000000ffff067224 */ /* 0x002fe400078e002e */
[----:B------:R-:W-:Y:S01]  /*a21e0*/  IMAD.MOV.U32 R7, RZ, RZ, R47 ;  /* 0x000000ffff077224 */ /* 0x000fe200078e002f */
[----:B------:R-:W-:Y:S01]  /*a21f0*/  STL [R1+0x4684], R46 ;  /* 0x0046842e01007387 */ /* 0x000fe20000100800 */
[----:B------:R-:W-:-:S03]  /*a2200*/  IMAD.X R20, R20, 0x1, R0, P3 ;  /* 0x0000000114147824 */ /* 0x000fc600018e0600 */
[----:B------:R1:W-:Y:S04]  /*a2210*/  STL [R1+0x4680], R47 ;  /* 0x0046802f01007387 */ /* 0x0003e80000100800 */
[----:B------:R-:W-:Y:S04]  /*a2220*/  STL [R1+0x468c], R11 ;  /* 0x00468c0b01007387 */ /* 0x000fe80000100800 */
[----:B------:R3:W-:Y:S04]  /*a2230*/  STL [R1+0x4688], R20 ;  /* 0x0046881401007387 */ /* 0x0007e80000100800 */
[----:B------:R3:W-:Y:S04]  /*a2240*/  LDGSTS.E [R5+0x21080], desc[UR32][R6.64], P1 ;  /* 0x2108000006057fae */ /* 0x0007e80008921860 */
[----:B-1----:R-:W2:Y:S04]  /*a2250*/  LDL.LU R47, [R1+0x4710] ;  /* 0x00471000012f7983 */ /* 0x002ea80000300800 */
[----:B------:R-:W2:Y:S01]  /*a2260*/  LDL.LU R46, [R1+0x4714] ;  /* 0x00471400012e7983 */ /* 0x000ea20000300800 */
[----:B---3--:R-:W-:-:S02]  /*a2270*/  IMAD.MOV.U32 R7, RZ, RZ, R20 ;  /* 0x000000ffff077224 */ /* 0x008fc400078e0014 */
[----:B------:R-:W-:Y:S01]  /*a2280*/  IMAD.MOV.U32 R6, RZ, RZ, R11 ;  /* 0x000000ffff067224 */ /* 0x000fe200078e000b */
[----:B------:R-:W3:Y:S04]  /*a2290*/  LDL.LU R20, [R1+0x4778] ;  /* 0x0047780001147983 */ /* 0x000ee80000300800 */
[----:B------:R-:W3:Y:S01]  /*a22a0*/  LDL.LU R11, [R1+0x477c] ;  /* 0x00477c00010b7983 */ /* 0x000ee20000300800 */
[----:B------:R-:W-:-:S03]  /*a22b0*/  ISETP.GT.AND P2, PT, R4, 0xc, PT ;  /* 0x0000000c0400780c */ /* 0x000fc60003f44270 */
[----:B------:R1:W-:Y:S02]  /*a22c0*/  LDGSTS.E [R5+0x21100], desc[UR32][R6.64], P1 ;  /* 0x2110000006057fae */ /* 0x0003e40008921860 */
[----:B-1----:R-:W-:-:S04]  /*a22d0*/  SEL R6, RZ, 0x4, !P2 ;  /* 0x00000004ff067807 */ /* 0x002fc80005000000 */
[----:B------:R-:W-:Y:S02]  /*a22e0*/  SEL R6, R6, RZ, !P0 ;  /* 0x000000ff06067207 */ /* 0x000fe40004000000 */
[----:B------:R-:W-:Y:S02]  /*a22f0*/  IADD3 R25, P3, R25, R16, RZ ;  /* 0x0000001019197210 */ /* 0x000fe40007f7e0ff */
[----:B------:R-:W-:-:S03]  /*a2300*/  ISETP.NE.U32.AND P2, PT, R6, RZ, PT ;  /* 0x000000ff0600720c */ /* 0x000fc60003f45070 */
[--C-:B------:R-:W-:Y:S01]  /*a2310*/  IMAD.X R43, R43, 0x1, R0.reuse, P3 ;  /* 0x000000012b2b7824 */ /* 0x100fe200018e0600 */
[----:B------:R-:W-:Y:S01]  /*a2320*/  IADD3 R13, P4, R13, R16, RZ ;  /* 0x000000100d0d7210 */ /* 0x000fe20007f9e0ff */
[----:B------:R-:W-:Y:S02]  /*a2330*/  IMAD.MOV.U32 R6, RZ, RZ, R25 ;  /* 0x000000ffff067224 */ /* 0x000fe400078e0019 */
[----:B------:R-:W-:Y:S01]  /*a2340*/  IMAD.MOV.U32 R7, RZ, RZ, R43 ;  /* 0x000000ffff077224 */ /* 0x000fe200078e002b */
[----:B------:R-:W-:Y:S01]  /*a2350*/  STL [R1+0x4694], R25 ;  /* 0x0046941901007387 */ /* 0x000fe20000100800 */
[----:B------:R-:W-:-:S03]  /*a2360*/  IMAD.X R24, R24, 0x1, R0, P4 ;  /* 0x0000000118187824 */ /* 0x000fc600020e0600 */
[----:B------:R1:W-:Y:S04]  /*a2370*/  STL [R1+0x4690], R43 ;  /* 0x0046902b01007387 */ /* 0x0003e80000100800 */
[----:B------:R-:W-:Y:S04]  /*a2380*/  STL [R1+0x46fc], R13 ;  /* 0x0046fc0d01007387 */ /* 0x000fe80000100800 */
[----:B------:R1:W-:Y:S04]  /*a2390*/  STL [R1+0x46f8], R24 ;  /* 0x0046f81801007387 */ /* 0x0003e80000100800 */
[----:B------:R1:W-:Y:S04]  /*a23a0*/  LDGSTS.E [R5+0x21180], desc[UR32][R6.64], P1 ;  /* 0x2118000006057fae */ /* 0x0003e80008921860 */
[----:B-1----:R-:W3:Y:S04]  /*a23b0*/  LDL.LU R43, [R1+0x4780] ;  /* 0x00478000012b7983 */ /* 0x002ee80000300800 */
[----:B------:R-:W3:Y:S01]  /*a23c0*/  LDL.LU R25, [R1+0x4784] ;  /* 0x0047840001197983 */ /* 0x000ee20000300800 */
[----:B------:R-:W-:-:S02]  /*a23d0*/  IMAD.MOV.U32 R7, RZ, RZ, R24 ;  /* 0x000000ffff077224 */ /* 0x000fc400078e0018 */
[----:B------:R-:W-:Y:S01]  /*a23e0*/  IMAD.MOV.U32 R6, RZ, RZ, R13 ;  /* 0x000000ffff067224 */ /* 0x000fe200078e000d */
[----:B------:R-:W3:Y:S04]  /*a23f0*/  LDL.LU R24, [R1+0x4788] ;  /* 0x0047880001187983 */ /* 0x000ee80000300800 */
[----:B------:R-:W3:Y:S04]  /*a2400*/  LDL.LU R13, [R1+0x478c] ;  /* 0x00478c00010d7983 */ /* 0x000ee80000300800 */
[----:B------:R1:W-:Y:S01]  /*a2410*/  LDGSTS.E [R5+0x21800], desc[UR32][R6.64], P2 ;  /* 0x2180000006057fae */ /* 0x0003e20009121860 */
[----:B------:R-:W-:-:S05]  /*a2420*/  IADD3 R37, P1, R37, R16, RZ ;  /* 0x0000001025257210 */ /* 0x000fca0007f3e0ff */
[----:B------:R-:W-:Y:S01]  /*a2430*/  IMAD.X R42, R42, 0x1, R0, P1 ;  /* 0x000000012a2a7824 */ /* 0x000fe200008e0600 */
[----:B----4-:R-:W-:Y:S01]  /*a2440*/  IADD3 R10, P3, R10, R16, RZ ;  /* 0x000000100a0a7210 */ /* 0x010fe20007f7e0ff */
[----:B-1----:R-:W-:Y:S02]  /*a2450*/  IMAD.MOV.U32 R6, RZ, RZ, R37 ;  /* 0x000000ffff067224 */ /* 0x002fe400078e0025 */
[----:B------:R-:W-:Y:S01]  /*a2460*/  IMAD.MOV.U32 R7, RZ, RZ, R42 ;  /* 0x000000ffff077224 */ /* 0x000fe200078e002a */
[----:B------:R1:W-:Y:S01]  /*a2470*/  STL [R1+0x4704], R37 ;  /* 0x0047042501007387 */ /* 0x0003e20000100800 */
[----:B--2---:R-:W-:-:S03]  /*a2480*/  IMAD.X R12, R12, 0x1, R0, P3 ;  /* 0x000000010c0c7824 */ /* 0x004fc600018e0600 */
[----:B------:R-:W-:Y:S04]  /*a2490*/  STL [R1+0x4700], R42 ;  /* 0x0047002a01007387 */ /* 0x000fe80000100800 */
[----:B------:R2:W-:Y:S04]  /*a24a0*/  STL [R1+0x470c], R10 ;  /* 0x00470c0a01007387 */ /* 0x0005e80000100800 */
[----:B------:R4:W-:Y:S04]  /*a24b0*/  LDGSTS.E [R5+0x21880], desc[UR32][R6.64], P2 ;  /* 0x2188000006057fae */ /* 0x0009e80009121860 */
[----:B------:R2:W-:Y:S04]  /*a24c0*/  STL [R1+0x4708], R12 ;  /* 0x0047080c01007387 */ /* 0x0005e80000100800 */
[----:B-1----:R-:W3:Y:S01]  /*a24d0*/  LDL.LU R37, [R1+0x4790] ;  /* 0x0047900001257983 */ /* 0x002ee20000300800 */
[----:B----4-:R-:W-:-:S03]  /*a24e0*/  IMAD.MOV.U32 R6, RZ, RZ, R10 ;  /* 0x000000ffff067224 */ /* 0x010fc600078e000a */
[----:B--2---:R-:W2:Y:S01]  /*a24f0*/  LDL.LU R10, [R1+0x4794] ;  /* 0x00479400010a7983 */ /* 0x004ea20000300800 */
[----:B------:R-:W-:-:S03]  /*a2500*/  IMAD.MOV.U32 R7, RZ, RZ, R12 ;  /* 0x000000ffff077224 */ /* 0x000fc600078e000c */
[----:B------:R-:W4:Y:S04]  /*a2510*/  LDL.LU R42, [R1+0x47f8] ;  /* 0x0047f800012a7983 */ /* 0x000f280000300800 */
[----:B------:R-:W4:Y:S01]  /*a2520*/  LDL.LU R12, [R1+0x47fc] ;  /* 0x0047fc00010c7983 */ /* 0x000f220000300800 */
[----:B------:R-:W-:-:S03]  /*a2530*/  ISETP.GT.AND P1, PT, R4, 0x10, PT ;  /* 0x000000100400780c */ /* 0x000fc60003f24270 */
[----:B------:R1:W-:Y:S02]  /*a2540*/  LDGSTS.E [R5+0x21900], desc[UR32][R6.64], P2 ;  /* 0x2190000006057fae */ /* 0x0003e40009121860 */
[----:B-1----:R-:W-:-:S04]  /*a2550*/  SEL R6, RZ, 0x4, !P1 ;  /* 0x00000004ff067807 */ /* 0x002fc80004800000 */
[----:B------:R-:W-:-:S04]  /*a2560*/  SEL R6, R6, RZ, !P0 ;  /* 0x000000ff06067207 */ /* 0x000fc80004000000 */
[----:B------:R-:W-:Y:S02]  /*a2570*/  ISETP.NE.U32.AND P1, PT, R6, RZ, PT ;  /* 0x000000ff0600720c */ /* 0x000fe40003f25070 */
[-C--:B------:R-:W-:Y:S02]  /*a2580*/  IADD3 R46, P3, R46, R16.reuse, RZ ;  /* 0x000000102e2e7210 */ /* 0x080fe40007f7e0ff */
[----:B---3--:R-:W-:-:S03]  /*a2590*/  IADD3 R11, P4, R11, R16, RZ ;  /* 0x000000100b0b7210 */ /* 0x008fc60007f9e0ff */
[--C-:B------:R-:W-:Y:S01]  /*a25a0*/  IMAD.X R47, R47, 0x1, R0.reuse, P3 ;  /* 0x000000012f2f7824 */ /* 0x100fe200018e0600 */
[----:B------:R-:W-:Y:S01]  /*a25b0*/  STL [R1+0x4714], R46 ;  /* 0x0047142e01007387 */ /* 0x000fe20000100800 */
[----:B------:R-:W-:-:S03]  /*a25c0*/  IMAD.X R20, R20, 0x1, R0, P4 ;  /* 0x0000000114147824 */ /* 0x000fc600020e0600 */
[----:B------:R1:W-:Y:S01]  /*a25d0*/  STL [R1+0x4710], R47 ;  /* 0x0047102f01007387 */ /* 0x0003e20000100800 */
[----:B------:R-:W-:Y:S02]  /*a25e0*/  IMAD.MOV.U32 R6, RZ, RZ, R46 ;  /* 0x000000ffff067224 */ /* 0x000fe400078e002e */
[----:B------:R-:W-:Y:S01]  /*a25f0*/  IMAD.MOV.U32 R7, RZ, RZ, R47 ;  /* 0x000000ffff077224 */ /* 0x000fe200078e002f */
[----:B------:R-:W-:Y:S04]  /*a2600*/  STL [R1+0x477c], R11 ;  /* 0x00477c0b01007387 */ /* 0x000fe80000100800 */
[----:B------:R3:W-:Y:S04]  /*a2610*/  STL [R1+0x4778], R20 ;  /* 0x0047781401007387 */ /* 0x0007e80000100800 */
[----:B------:R3:W-:Y:S04]  /*a2620*/  LDGSTS.E [R5+0x21980], desc[UR32][R6.64], P2 ;  /* 0x2198000006057fae */ /* 0x0007e80009121860 */
[----:B-1----:R-:W4:Y:S04]  /*a2630*/  LDL.LU R47, [R1+0x4800] ;  /* 0x00480000012f7983 */ /* 0x002f280000300800 */
[----:B------:R-:W4:Y:S01]  /*a2640*/  LDL.LU R46, [R1+0x4804] ;  /* 0x00480400012e7983 */ /* 0x000f220000300800 */
[----:B---3--:R-:W-:-:S02]  /*a2650*/  IMAD.MOV.U32 R7, RZ, RZ, R20 ;  /* 0x000000ffff077224 */ /* 0x008fc400078e0014 */
[----:B------:R-:W-:Y:S01]  /*a2660*/  IMAD.MOV.U32 R6, RZ, RZ, R11 ;  /* 0x000000ffff067224 */ /* 0x000fe200078e000b */
[----:B------:R-:W3:Y:S04]  /*a2670*/  LDL.LU R20, [R1+0x4808] ;  /* 0x0048080001147983 */ /* 0x000ee80000300800 */
[----:B------:R-:W3:Y:S04]  /*a2680*/  LDL.LU R11, [R1+0x480c] ;  /* 0x00480c00010b7983 */ /* 0x000ee80000300800 */
[----:B------:R1:W-:Y:S01]  /*a2690*/  LDGSTS.E [R5+0x22000], desc[UR32][R6.64], P1 ;  /* 0x2200000006057fae */ /* 0x0003e20008921860 */
[----:B------:R-:W-:-:S02]  /*a26a0*/  IADD3 R25, P2, R25, R16, RZ ;  /* 0x0000001019197210 */ /* 0x000fc40007f5e0ff */
[----:B------:R-:W-:-:S03]  /*a26b0*/  IADD3 R13, P3, R13, R16, RZ ;  /* 0x000000100d0d7210 */ /* 0x000fc60007f7e0ff */
[--C-:B------:R-:W-:Y:S01]  /*a26c0*/  IMAD.X R43, R43, 0x1, R0.reuse, P2 ;  /* 0x000000012b2b7824 */ /* 0x100fe200010e0600 */
[----:B------:R-:W-:Y:S01]  /*a26d0*/  STL [R1+0x4784], R25 ;  /* 0x0047841901007387 */ /* 0x000fe20000100800 */
[----:B-1----:R-:W-:Y:S02]  /*a26e0*/  IMAD.MOV.U32 R6, RZ, RZ, R25 ;  /* 0x000000ffff067224 */ /* 0x002fe400078e0019 */
[----:B------:R-:W-:Y:S02]  /*a26f0*/  IMAD.X R24, R24, 0x1, R0, P3 ;  /* 0x0000000118187824 */ /* 0x000fe400018e0600 */
        /* <DEDUP_REMOVED lines=9> */
[----:B------:R-:W-:Y:S01]  /*a2790*/  IMAD.MOV.U32 R6, RZ, RZ, R13 ;  /* 0x000000ffff067224 */ /* 0x000fe200078e000d */
[----:B------:R-:W3:Y:S04]  /*a27a0*/  LDL.LU R24, [R1+0x4878] ;  /* 0x0048780001187983 */ /* 0x000ee80000300800 */
[----:B------:R-:W3:Y:S04]  /*a27b0*/  LDL.LU R13, [R1+0x487c] ;  /* 0x00487c00010d7983 */ /* 0x000ee80000300800 */
[----:B------:R1:W-:Y:S02]  /*a27c0*/  LDGSTS.E [R5+0x22100], desc[UR32][R6.64], P1 ;  /* 0x2210000006057fae */ /* 0x0003e40008921860 */
[----:B-1----:R-:W-:-:S04]  /*a27d0*/  SEL R6, RZ, 0x4, !P2 ;  /* 0x00000004ff067807 */ /* 0x002fc80005000000 */
[----:B------:R-:W-:-:S04]  /*a27e0*/  SEL R6, R6, RZ, !P0 ;  /* 0x000000ff06067207 */ /* 0x000fc80004000000 */
[----:B------:R-:W-:Y:S02]  /*a27f0*/  ISETP.NE.U32.AND P2, PT, R6, RZ, PT ;  /* 0x000000ff0600720c */ /* 0x000fe40003f45070 */
[-C--:B--2---:R-:W-:Y:S02]  /*a2800*/  IADD3 R10, P3, R10, R16.reuse, RZ ;  /* 0x000000100a0a7210 */ /* 0x084fe40007f7e0ff */
[----:B----4-:R-:W-:-:S03]  /*a2810*/  IADD3 R12, P4, R12, R16, RZ ;  /* 0x000000100c0c7210 */ /* 0x010fc60007f9e0ff */
[----:B------:R-:W-:Y:S01]  /*a2820*/  IMAD.X R37, R37, 0x1, R0, P3 ;  /* 0x0000000125257824 */ /* 0x000fe200018e0600 */
[----:B------:R-:W-:Y:S01]  /*a2830*/  STL [R1+0x4794], R10 ;  /* 0x0047940a01007387 */ /* 0x000fe20000100800 */
[----:B------:R-:W-:Y:S02]  /*a2840*/  IMAD.MOV.U32 R6, RZ, RZ, R10 ;  /* 0x000000ffff067224 */ /* 0x000fe400078e000a */
[----:B------:R-:W-:Y:S02]  /*a2850*/  IMAD.X R42, R42, 0x1, R0, P4 ;  /* 0x000000012a2a7824 */ /* 0x000fe400020e0600 */
[----:B------:R-:W-:Y:S01]  /*a2860*/  IMAD.MOV.U32 R7, RZ, RZ, R37 ;  /* 0x000000ffff077224 */ /* 0x000fe200078e0025 */
[----:B------:R1:W-:Y:S04]  /*a2870*/  STL [R1+0x4790], R37 ;  /* 0x0047902501007387 */ /* 0x0003e80000100800 */
[----:B------:R-:W-:Y:S04]  /*a2880*/  STL [R1+0x47fc], R12 ;  /* 0x0047fc0c01007387 */ /* 0x000fe80000100800 */
[----:B------:R2:W-:Y:S04]  /*a2890*/  LDGSTS.E [R5+0x22180], desc[UR32][R6.64], P1 ;  /* 0x2218000006057fae */ /* 0x0005e80008921860 */
[----:B-1----:R-:W4:Y:S04]  /*a28a0*/  LDL.LU R37, [R1+0x4884] ;  /* 0x0048840001257983 */ /* 0x002f280000300800 */
[----:B------:R1:W-:Y:S04]  /*a28b0*/  STL [R1+0x47f8], R42 ;  /* 0x0047f82a01007387 */ /* 0x0003e80000100800 */
[----:B------:R-:W4:Y:S01]  /*a28c0*/  LDL.LU R10, [R1+0x488c] ;  /* 0x00488c00010a7983 */ /* 0x000f220000300800 */
[----:B--2---:R-:W-:-:S02]  /*a28d0*/  IMAD.MOV.U32 R7, RZ, RZ, R42 ;  /* 0x000000ffff077224 */ /* 0x004fc400078e002a */
[----:B------:R-:W-:Y:S01]  /*a28e0*/  IMAD.MOV.U32 R6, RZ, RZ, R12 ;  /* 0x000000ffff067224 */ /* 0x000fe200078e000c */
[----:B-1----:R-:W2:Y:S04]  /*a28f0*/  LDL.LU R42, [R1+0x4880] ;  /* 0x00488000012a7983 */ /* 0x002ea80000300800 */
[----:B------:R-:W2:Y:S04]  /*a2900*/  LDL.LU R12, [R1+0x4888] ;  /* 0x00488800010c7983 */ /* 0x000ea80000300800 */
        /* <DEDUP_REMOVED lines=8> */
[----:B------:R-:W-:Y:S04]  /*a2990*/  STL [R1+0x4800], R47 ;  /* 0x0048002f01007387 */ /* 0x000fe80000100800 */
[----:B------:R-:W-:Y:S04]  /*a29a0*/  STL [R1+0x480c], R11 ;  /* 0x00480c0b01007387 */ /* 0x000fe80000100800 */
[----:B------:R1:W-:Y:S04]  /*a29b0*/  LDGSTS.E [R5+0x22880], desc[UR32][R6.64], P2 ;  /* 0x2288000006057fae */ /* 0x0003e80009121860 */
[----:B------:R3:W-:Y:S01]  /*a29c0*/  STL [R1+0x4808], R20 ;  /* 0x0048081401007387 */ /* 0x0007e20000100800 */
[----:B-1----:R-:W-:-:S02]  /*a29d0*/  IMAD.MOV.U32 R7, RZ, RZ, R20 ;  /* 0x000000ffff077224 */ /* 0x002fc400078e0014 */
[----:B------:R-:W-:Y:S01]  /*a29e0*/  IMAD.MOV.U32 R6, RZ, RZ, R11 ;  /* 0x000000ffff067224 */ /* 0x000fe200078e000b */
[----:B---3--:R-:W3:Y:S04]  /*a29f0*/  LDL.LU R20, [R1+0x4890] ;  /* 0x0048900001147983 */ /* 0x008ee80000300800 */
        /* <DEDUP_REMOVED lines=24> */
[----:B----4-:R-:W-:-:S02]  /*a2b80*/  IADD3 R37, P2, R37, R16, RZ ;  /* 0x0000001025257210 */ /* 0x010fc40007f5e0ff */
[----:B------:R-:W-:-:S03]  /*a2b90*/  IADD3 R10, P3, R10, R16, RZ ;  /* 0x000000100a0a7210 */ /* 0x000fc60007f7e0ff */
[----:B-1----:R-:W-:Y:S01]  /*a2ba0*/  IMAD.MOV.U32 R6, RZ, RZ, R37 ;  /* 0x000000ffff067224 */ /* 0x002fe200078e0025 */
[----:B------:R1:W-:Y:S01]  /*a2bb0*/  STL [R1+0x4884], R37 ;  /* 0x0048842501007387 */ /* 0x0003e20000100800 */
[--C-:B--2---:R-:W-:Y:S02]  /*a2bc0*/  IMAD.X R42, R42, 0x1, R0.reuse, P2 ;  /* 0x000000012a2a7824 */ /* 0x104fe400010e0600 */
[----:B------:R-:W-:Y:S02]  /*a2bd0*/  IMAD.X R12, R12, 0x1, R0, P3 ;  /* 0x000000010c0c7824 */ /* 0x000fe400018e0600 */
[----:B------:R-:W-:Y:S01]  /*a2be0*/  IMAD.MOV.U32 R7, RZ, RZ, R42 ;  /* 0x000000ffff077224 */ /* 0x000fe200078e002a */
[----:B------:R-:W-:Y:S04]  /*a2bf0*/  STL [R1+0x4880], R42 ;  /* 0x0048802a01007387 */ /* 0x000fe80000100800 */
[----:B------:R2:W-:Y:S04]  /*a2c00*/  STL [R1+0x488c], R10 ;  /* 0x00488c0a01007387 */ /* 0x0005e80000100800 */
[----:B------:R4:W-:Y:S04]  /*a2c10*/  STL [R1+0x4888], R12 ;  /* 0x0048880c01007387 */ /* 0x0009e80000100800 */
[----:B-1----:R-:W3:Y:S04]  /*a2c20*/  LDL.LU R37, [R1+0x490c] ;  /* 0x00490c0001257983 */ /* 0x002ee80000300800 */
[----:B------:R1:W-:Y:S02]  /*a2c30*/  LDGSTS.E [R5+0x23080], desc[UR32][R6.64], P1 ;  /* 0x2308000006057fae */ /* 0x0003e40008921860 */
[----:B-1----:R-:W-:-:S02]  /*a2c40*/  IMAD.MOV.U32 R6, RZ, RZ, R10 ;  /* 0x000000ffff067224 */ /* 0x002fc400078e000a */
[----:B--2---:R-:W2:Y:S04]  /*a2c50*/  LDL.LU R10, [R1+0x4914] ;  /* 0x00491400010a7983 */ /* 0x004ea80000300800 */
[----:B------:R-:W2:Y:S01]  /*a2c60*/  LDL.LU R42, [R1+0x4908] ;  /* 0x00490800012a7983 */ /* 0x000ea20000300800 */
[----:B------:R-:W-:-:S03]  /*a2c70*/  IMAD.MOV.U32 R7, RZ, RZ, R12 ;  /* 0x000000ffff077224 */ /* 0x000fc600078e000c */
[----:B----4-:R-:W4:Y:S01]  /*a2c80*/  LDL.LU R12, [R1+0x4910] ;  /* 0x00491000010c7983 */ /* 0x010f220000300800 */
[----:B------:R-:W-:-:S03]  /*a2c90*/  ISETP.GT.AND P2, PT, R4, 0x1c, PT ;  /* 0x0000001c0400780c */ /* 0x000fc60003f44270 */
[----:B------:R1:W-:Y:S02]  /*a2ca0*/  LDGSTS.E [R5+0x23100], desc[UR32][R6.64], P1 ;  /* 0x2310000006057fae */ /* 0x0003e40008921860 */
[----:B-1----:R-:W-:-:S04]  /*a2cb0*/  SEL R6, RZ, 0x4, !P2 ;  /* 0x00000004ff067807 */ /* 0x002fc80005000000 */
[----:B------:R-:W-:-:S04]  /*a2cc0*/  SEL R6, R6, RZ, !P0 ;  /* 0x000000ff06067207 */ /* 0x000fc80004000000 */
[----:B------:R-:W-:Y:S02]  /*a2cd0*/  ISETP.NE.U32.AND P2, PT, R6, RZ, PT ;  /* 0x000000ff0600720c */ /* 0x000fe40003f45070 */
[----:B---3--:R-:W-:-:S05]  /*a2ce0*/  IADD3 R11, P3, R11, R16, RZ ;  /* 0x000000100b0b7210 */ /* 0x008fca0007f7e0ff */
[----:B------:R-:W-:Y:S01]  /*a2cf0*/  IMAD.X R20, R20, 0x1, R0, P3 ;  /* 0x0000000114147824 */ /* 0x000fe200018e0600 */
[----:B------:R-:W-:Y:S01]  /*a2d00*/  STL [R1+0x4894], R11 ;  /* 0x0048940b01007387 */ /* 0x000fe20000100800 */
[----:B------:R-:W-:Y:S02]  /*a2d10*/  IMAD.MOV.U32 R6, RZ, RZ, R11 ;  /* 0x000000ffff067224 */ /* 0x000fe400078e000b */
[----:B------:R-:W-:Y:S01]  /*a2d20*/  IMAD.MOV.U32 R7, RZ, RZ, R20 ;  /* 0x000000ffff077224 */ /* 0x000fe200078e0014 */
[----:B------:R1:W-:Y:S04]  /*a2d30*/  STL [R1+0x4890], R20 ;  /* 0x0048901401007387 */ /* 0x0003e80000100800 */
[----:B------:R3:W-:Y:S04]  /*a2d40*/  LDGSTS.E [R5+0x23180], desc[UR32][R6.64], P1 ;  /* 0x2318000006057fae */ /* 0x0007e80008921860 */
[----:B-1----:R-:W4:Y:S04]  /*a2d50*/  LDL.LU R20, [R1+0x4598] ;  /* 0x0045980001147983 */ /* 0x002f280000300800 */
[----:B------:R-:W4:Y:S01]  /*a2d60*/  LDL.LU R11, [R1+0x459c] ;  /* 0x00459c00010b7983 */ /* 0x000f220000300800 */
[----:B------:R-:W-:-:S02]  /*a2d70*/  IMAD.MOV.U32 R244, RZ, RZ, R73 ;  /* 0x000000fffff47224 */ /* 0x000fc400078e0049 */
[----:B------:R-:W-:Y:S02]  /*a2d80*/  IMAD.MOV.U32 R245, RZ, RZ, R72 ;  /* 0x000000fffff57224 */ /* 0x000fe400078e0048 */
[----:B------:R-:W-:Y:S02]  /*a2d90*/  IMAD.MOV.U32 R246, RZ, RZ, R69 ;  /* 0x000000fffff67224 */ /* 0x000fe400078e0045 */
[----:B------:R-:W-:Y:S02]  /*a2da0*/  IMAD.MOV.U32 R247, RZ, RZ, R68 ;  /* 0x000000fffff77224 */ /* 0x000fe400078e0044 */
[----:B------:R-:W-:Y:S02]  /*a2db0*/  IMAD.MOV.U32 R66, RZ, RZ, R57 ;  /* 0x000000ffff427224 */ /* 0x000fe400078e0039 */
[----:B------:R-:W-:-:S03]  /*a2dc0*/  IMAD.MOV.U32 R67, RZ, RZ, R56 ;  /* 0x000000ffff437224 */ /* 0x000fc600078e0038 */
[----:B------:R-:W-:Y:S01]  /*a2dd0*/  HMMA.1688.F32.TF32 R56, R240, R38, R244 ;  /* 0x00000026f038723c */ /* 0x000fe200000810f4 */
[-C--:B------:R-:W-:Y:S02]  /*a2de0*/  IADD3 R25, P1, R25, R16.reuse, RZ ;  /* 0x0000001019197210 */ /* 0x080fe40007f3e0ff */
[----:B------:R-:W-:-:S03]  /*a2df0*/  IADD3 R13, P3, R13, R16, RZ ;  /* 0x000000100d0d7210 */ /* 0x000fc60007f7e0ff */
[--C-:B------:R-:W-:Y:S01]  /*a2e00*/  IMAD.X R43, R43, 0x1, R0.reuse, P1 ;  /* 0x000000012b2b7824 */ /* 0x100fe200008e0600 */
[----:B------:R1:W-:Y:S01]  /*a2e10*/  STL [R1+0x48fc], R25 ;  /* 0x0048fc1901007387 */ /* 0x0003e20000100800 */
[----:B---3--:R-:W-:Y:S02]  /*a2e20*/  IMAD.MOV.U32 R6, RZ, RZ, R25 ;  /* 0x000000ffff067224 */ /* 0x008fe400078e0019 */
[----:B------:R-:W-:Y:S02]  /*a2e30*/  IMAD.X R24, R24, 0x1, R0, P3 ;  /* 0x0000000118187824 */ /* 0x000fe400018e0600 */
[----:B------:R-:W-:Y:S01]  /*a2e40*/  IMAD.MOV.U32 R7, RZ, RZ, R43 ;  /* 0x000000ffff077224 */ /* 0x000fe200078e002b */
[----:B------:R-:W-:Y:S04]  /*a2e50*/  STL [R1+0x48f8], R43 ;  /* 0x0048f82b01007387 */ /* 0x000fe80000100800 */
[----:B------:R-:W-:Y:S04]  /*a2e60*/  STL [R1+0x4904], R13 ;  /* 0x0049040d01007387 */ /* 0x000fe80000100800 */
[----:B------:R3:W-:Y:S04]  /*a2e70*/  STL [R1+0x4900], R24 ;  /* 0x0049001801007387 */ /* 0x0007e80000100800 */
[----:B------:R-:W4:Y:S04]  /*a2e80*/  LDL.LU R46, [R1+0x45a0] ;  /* 0x0045a000012e7983 */ /* 0x000f280000300800 */
[----:B------:R3:W-:Y:S04]  /*a2e90*/  LDGSTS.E [R5+0x23800], desc[UR32][R6.64], P2 ;  /* 0x2380000006057fae */ /* 0x0007e80009121860 */
[----:B-1----:R-:W4:Y:S01]  /*a2ea0*/  LDL.LU R25, [R1+0x45a4] ;  /* 0x0045a40001197983 */ /* 0x002f220000300800 */
[----:B---3--:R-:W-:-:S02]  /*a2eb0*/  IMAD.MOV.U32 R7, RZ, RZ, R24 ;  /* 0x000000ffff077224 */ /* 0x008fc400078e0018 */
[----:B------:R-:W-:Y:S01]  /*a2ec0*/  IMAD.MOV.U32 R6, RZ, RZ, R13 ;  /* 0x000000ffff067224 */ /* 0x000fe200078e000d */
[----:B------:R-:W3:Y:S04]  /*a2ed0*/  LDL.LU R24, [R1+0x45a8] ;  /* 0x0045a80001187983 */ /* 0x000ee80000300800 */
[----:B------:R-:W3:Y:S01]  /*a2ee0*/  LDL.LU R13, [R1+0x45ac] ;  /* 0x0045ac00010d7983 */ /* 0x000ee20000300800 */
[----:B------:R-:W-:Y:S02]  /*a2ef0*/  IMAD.MOV.U32 R64, RZ, RZ, R61 ;  /* 0x000000ffff407224 */ /* 0x000fe400078e003d */
[----:B------:R-:W-:Y:S01]  /*a2f00*/  IMAD.MOV.U32 R65, RZ, RZ, R60 ;  /* 0x000000ffff417224 */ /* 0x000fe200078e003c */
[----:B------:R1:W-:Y:S01]  /*a2f10*/  LDGSTS.E [R5+0x23880], desc[UR32][R6.64], P2 ;  /* 0x2388000006057fae */ /* 0x0003e20009121860 */
[----:B------:R-:W-:-:S05]  /*a2f20*/  LOP3.LUT R248, R248, 0x1f, RZ, 0xc0, !PT ;  /* 0x0000001ff8f87812 */ /* 0x000fca00078ec0ff */
[----:B------:R-:W-:Y:S01]  /*a2f30*/  IMAD.SHL.U32 R248, R248, 0x4, RZ ;  /* 0x00000004f8f87824 */ /* 0x000fe200078e00ff */
[----:B------:R-:W-:-:S05]  /*a2f40*/  IADD3 R37, P1, R37, R16, RZ ;  /* 0x0000001025257210 */ /* 0x000fca0007f3e0ff */
[----:B------:R-:W-:Y:S01]  /*a2f50*/  STL [R1+0x490c], R37 ;  /* 0x00490c2501007387 */ /* 0x000fe20000100800 */
[----:B--2---:R-:W-:Y:S01]  /*a2f60*/  IADD3 R10, P3, R10, R16, RZ ;  /* 0x000000100a0a7210 */ /* 0x004fe20007f7e0ff */
[----:B------:R-:W-:-:S04]  /*a2f70*/  IMAD.X R42, R42, 0x1, R0, P1 ;  /* 0x000000012a2a7824 */ /* 0x000fc800008e0600 */
[----:B----4-:R-:W-:Y:S01]  /*a2f80*/  IMAD.X R12, R12, 0x1, R0, P3 ;  /* 0x000000010c0c7824 */ /* 0x010fe200018e0600 */
[----:B------:R2:W-:Y:S04]  /*a2f90*/  STL [R1+0x4908], R42 ;  /* 0x0049082a01007387 */ /* 0x0005e80000100800 */
[----:B------:R-:W-:Y:S01]  /*a2fa0*/  STL [R1+0x4914], R10 ;  /* 0x0049140a01007387 */ /* 0x000fe20000100800 */
[----:B-1----:R-:W-:-:S03]  /*a2fb0*/  IMAD.MOV.U32 R7, RZ, RZ, R42 ;  /* 0x000000ffff077224 */ /* 0x002fc600078e002a */
[----:B------:R-:W-:Y:S04]  /*a2fc0*/  STL [R1+0x4910], R12 ;  /* 0x0049100c01007387 */ /* 0x000fe80000100800 */
[----:B------:R-:W4:Y:S01]  /*a2fd0*/  LDL.LU R43, [R1+0x45b0] ;  /* 0x0045b000012b7983 */ /* 0x000f220000300800 */
[----:B------:R-:W-:-:S03]  /*a2fe0*/  IMAD.MOV.U32 R6, RZ, RZ, R37 ;  /* 0x000000ffff067224 */ /* 0x000fc600078e0025 */
[----:B--2---:R-:W2:Y:S04]  /*a2ff0*/  LDL.LU R42, [R1+0x45b4] ;  /* 0x0045b400012a7983 */ /* 0x004ea80000300800 */
[----:B------:R-:W-:Y:S04]  /*a3000*/  STL.64 [R1+0xb0], R56 ;  /* 0x0000b03801007387 */ /* 0x000fe80000100a00 */
[----:B------:R1:W-:Y:S04]  /*a3010*/  STL.64 [R1+0xb8], R58 ;  /* 0x0000b83a01007387 */ /* 0x0003e80000100a00 */
[----:B------:R1:W-:Y:S02]  /*a3020*/  LDGSTS.E [R5+0x23900], desc[UR32][R6.64], P2 ;  /* 0x2390000006057fae */ /* 0x0003e40009121860 */
[----:B-1----:R-:W-:Y:S01]  /*a3030*/  HMMA.1688.F32.TF32 R56, R240, R34, R64 ;  /* 0x00000022f038723c */ /* 0x002fe20000081040 */
[----:B------:R-:W-:-:S02]  /*a3040*/  IMAD.MOV.U32 R7, RZ, RZ, R12 ;  /* 0x000000ffff077224 */ /* 0x000fc400078e000c */
[----:B------:R-:W-:Y:S01]  /*a3050*/  IMAD.MOV.U32 R6, RZ, RZ, R10 ;  /* 0x000000ffff067224 */ /* 0x000fe200078e000a */
[----:B------:R-:W4:Y:S04]  /*a3060*/  LDL.LU R12, [R1+0x4618] ;  /* 0x00461800010c7983 */ /* 0x000f280000300800 */
[----:B------:R-:W4:Y:S01]  /*a3070*/  LDL.LU R10, [R1+0x461c] ;  /* 0x00461c00010a7983 */ /* 0x000f220000300800 */
[----:B------:R-:W-:-:S03]  /*a3080*/  ISETP.GT.AND P1, PT, R4, 0x1, PT ;  /* 0x000000010400780c */ /* 0x000fc60003f24270 */
[----:B------:R1:W-:Y:S01]  /*a3090*/  LDGSTS.E [R5+0x23980], desc[UR32][R6.64], P2 ;  /* 0x2398000006057fae */ /* 0x0003e20009121860 */
[----:B------:R-:W-:Y:S02]  /*a30a0*/  LOP3.LUT R37, R248, 0x20, RZ, 0x3c, !PT ;  /* 0x00000020f8257812 */ /* 0x000fe400078e3cff */
[----:B-1----:R-:W-:-:S04]  /*a30b0*/  SEL R5, RZ, 0x4, !P1 ;  /* 0x00000004ff057807 */ /* 0x002fc80004800000 */
[----:B------:R-:W-:-:S04]  /*a30c0*/  SEL R5, R5, RZ, !P0 ;  /* 0x000000ff05057207 */ /* 0x000fc80004000000 */
[----:B------:R-:W-:Y:S04]  /*a30d0*/  STL.64 [R1+0xa0], R56 ;  /* 0x0000a03801007387 */ /* 0x000fe80000100a00 */
[----:B------:R-:W-:Y:S01]  /*a30e0*/  STL.64 [R1+0xa8], R58 ;  /* 0x0000a83a01007387 */ /* 0x000fe20000100a00 */
[----:B------:R-:W-:Y:S01]  /*a30f0*/  ISETP.NE.U32.AND P1, PT, R5, RZ, PT ;  /* 0x000000ff0500720c */ /* 0x000fe20003f25070 */
[----:B------:R-:W-:Y:S01]  /*a3100*/  VIADD R5, R37, UR7 ;  /* 0x0000000725057c36 */ /* 0x000fe20008000000 */
[----:B------:R-:W-:-:S05]  /*a3110*/  IADD3 R11, P2, R11, R16, RZ ;  /* 0x000000100b0b7210 */ /* 0x000fca0007f5e0ff */
[----:B------:R-:W-:Y:S01]  /*a3120*/  IMAD.X R20, R20, 0x1, R0, P2 ;  /* 0x0000000114147824 */ /* 0x000fe200010e0600 */
[----:B------:R-:W-:Y:S01]  /*a3130*/  STL [R1+0x459c], R11 ;  /* 0x00459c0b01007387 */ /* 0x000fe20000100800 */
[----:B------:R-:W-:-:S03]  /*a3140*/  IMAD.MOV.U32 R6, RZ, RZ, R11 ;  /* 0x000000ffff067224 */ /* 0x000fc600078e000b */
[----:B------:R1:W-:Y:S04]  /*a3150*/  STL [R1+0x4598], R20 ;  /* 0x0045981401007387 */ /* 0x0003e80000100800 */
[----:B------:R-:W4:Y:S01]  /*a3160*/  LDL.LU R37, [R1+0x4620] ;  /* 0x0046200001257983 */ /* 0x000f220000300800 */
[----:B------:R-:W-:-:S03]  /*a3170*/  IMAD.MOV.U32 R7, RZ, RZ, R20 ;  /* 0x000000ffff077224 */ /* 0x000fc600078e0014 */
[----:B------:R-:W4:Y:S04]  /*a3180*/  LDL.LU R34, [R1+0x4624] ;  /* 0x0046240001227983 */ /* 0x000f280000300800 */
[----:B------:R1:W-:Y:S04]  /*a3190*/  LDGSTS.E [R5+0x20200], desc[UR32][R6.64], P1 ;  /* 0x2020000006057fae */ /* 0x0003e80008921860 */
[----:B-1----:R-:W4:Y:S04]  /*a31a0*/  LDL.LU R20, [R1+0x4628] ;  /* 0x0046280001147983 */ /* 0x002f280000300800 */
[----:B------:R-:W4:Y:S01]  /*a31b0*/  LDL.LU R11, [R1+0x462c] ;  /* 0x00462c00010b7983 */ /* 0x000f220000300800 */
[----:B------:R-:W-:-:S05]  /*a31c0*/  IADD3 R25, P2, R25, R16, RZ ;  /* 0x0000001019197210 */ /* 0x000fca0007f5e0ff */
[----:B------:R-:W-:Y:S02]  /*a31d0*/  IMAD.X R46, R46, 0x1, R0, P2 ;  /* 0x000000012e2e7824 */ /* 0x000fe400010e0600 */
[----:B------:R-:W-:Y:S01]  /*a31e0*/  IMAD.MOV.U32 R6, RZ, RZ, R25 ;  /* 0x000000ffff067224 */ /* 0x000fe200078e0019 */
[----:B------:R1:W-:Y:S01]  /*a31f0*/  STL [R1+0x45a4], R25 ;  /* 0x0045a41901007387 */ /* 0x0003e20000100800 */
[----:B---3--:R-:W-:Y:S01]  /*a3200*/  IADD3 R13, P3, R13, R16, RZ ;  /* 0x000000100d0d7210 */ /* 0x008fe20007f7e0ff */
[----:B------:R-:W-:Y:S02]  /*a3210*/  IMAD.MOV.U32 R7, RZ, RZ, R46 ;  /* 0x000000ffff077224 */ /* 0x000fe400078e002e */
[----:B------:R-:W-:Y:S02]  /*a3220*/  STL [R1+0x45a0], R46 ;  /* 0x0045a02e01007387 */ /* 0x000fe40000100800 */
[----:B------:R-:W-:Y:S02]  /*a3230*/  IMAD.X R24, R24, 0x1, R0, P3 ;  /* 0x0000000118187824 */ /* 0x000fe400018e0600 */
[----:B------:R-:W-:Y:S04]  /*a3240*/  STL [R1+0x45ac], R13 ;  /* 0x0045ac0d01007387 */ /* 0x000fe80000100800 */
[----:B------:R3:W-:Y:S04]  /*a3250*/  LDGSTS.E [R5+0x20280], desc[UR32][R6.64], P1 ;  /* 0x2028000006057fae */ /* 0x0007e80008921860 */
[----:B------:R3:W-:Y:S04]  /*a3260*/  STL [R1+0x45a8], R24 ;  /* 0x0045a81801007387 */ /* 0x0007e80000100800 */
[----:B------:R-:W4:Y:S04]  /*a3270*/  LDL.LU R35, [R1+0x4630] ;  /* 0x0046300001237983 */ /* 0x000f280000300800 */
[----:B-1----:R-:W4:Y:S01]  /*a3280*/  LDL.LU R25, [R1+0x4634] ;  /* 0x0046340001197983 */ /* 0x002f220000300800 */
[----:B---3--:R-:W-:-:S02]  /*a3290*/  IMAD.MOV.U32 R7, RZ, RZ, R24 ;  /* 0x000000ffff077224 */ /* 0x008fc400078e0018 */
[----:B------:R-:W-:Y:S01]  /*a32a0*/  IMAD.MOV.U32 R6, RZ, RZ, R13 ;  /* 0x000000ffff067224 */ /* 0x000fe200078e000d */
[----:B------:R-:W3:Y:S04]  /*a32b0*/  LDL.LU R24, [R1+0x4698] ;  /* 0x0046980001187983 */ /* 0x000ee80000300800 */
[----:B------:R-:W3:Y:S01]  /*a32c0*/  LDL.LU R13, [R1+0x469c] ;  /* 0x00469c00010d7983 */ /* 0x000ee20000300800 */
[----:B------:R-:W-:-:S03]  /*a32d0*/  ISETP.GT.AND P2, PT, R4, 0x5, PT ;  /* 0x000000050400780c */ /* 0x000fc60003f44270 */
[----:B------:R1:W-:Y:S02]  /*a32e0*/  LDGSTS.E [R5+0x20300], desc[UR32][R6.64], P1 ;  /* 0x2030000006057fae */ /* 0x0003e40008921860 */
[----:B-1----:R-:W-:-:S04]  /*a32f0*/  SEL R6, RZ, 0x4, !P2 ;  /* 0x00000004ff067807 */ /* 0x002fc80005000000 */
[----:B------:R-:W-:-:S04]  /*a3300*/  SEL R6, R6, RZ, !P0 ;  /* 0x000000ff06067207 */ /* 0x000fc80004000000 */
[----:B------:R-:W-:Y:S02]  /*a3310*/  ISETP.NE.U32.AND P2, PT, R6, RZ, PT ;  /* 0x000000ff0600720c */ /* 0x000fe40003f45070 */
[----:B--2---:R-:W-:-:S05]  /*a3320*/  IADD3 R42, P3, R42, R16, RZ ;  /* 0x000000102a2a7210 */ /* 0x004fca0007f7e0ff */
[----:B----4-:R-:W-:Y:S01]  /*a3330*/  IMAD.X R43, R43, 0x1, R0, P3 ;  /* 0x000000012b2b7824 */ /* 0x010fe200018e0600 */
[----:B------:R-:W-:Y:S01]  /*a3340*/  STL [R1+0x45b4], R42 ;  /* 0x0045b42a01007387 */ /* 0x000fe20000100800 */
[----:B------:R-:W-:Y:S02]  /*a3350*/  IMAD.MOV.U32 R6, RZ, RZ, R42 ;  /* 0x000000ffff067224 */ /* 0x000fe400078e002a */
[----:B------:R-:W-:Y:S01]  /*a3360*/  IMAD.MOV.U32 R7, RZ, RZ, R43 ;  /* 0x000000ffff077224 */ /* 0x000fe200078e002b */
[----:B------:R-:W-:Y:S04]  /*a3370*/  STL [R1+0x45b0], R43 ;  /* 0x0045b02b01007387 */ /* 0x000fe80000100800 */
[----:B------:R1:W-:Y:S01]  /*a3380*/  LDGSTS.E [R5+0x20380], desc[UR32][R6.64], P1 ;  /* 0x2038000006057fae */ /* 0x0003e20008921860 */
[----:B------:R-:W-:-:S05]  /*a3390*/  IADD3 R10, P4, R10, R16, RZ ;  /* 0x000000100a0a7210 */ /* 0x000fca0007f9e0ff */
[----:B------:R-:W-:Y:S01]  /*a33a0*/  IMAD.X R12, R12, 0x1, R0, P4 ;  /* 0x000000010c0c7824 */ /* 0x000fe200020e0600 */
[----:B------:R-:W-:Y:S04]  /*a33b0*/  STL [R1+0x461c], R10 ;  /* 0x00461c0a01007387 */ /* 0x000fe80000100800 */
[----:B------:R2:W-:Y:S04]  /*a33c0*/  STL [R1+0x4618], R12 ;  /* 0x0046180c01007387 */ /* 0x0005e80000100800 */
[----:B------:R-:W4:Y:S04]  /*a33d0*/  LDL.LU R39, [R1+0x46a0] ;  /* 0x0046a00001277983 */ /* 0x000f280000300800 */
[----:B------:R-:W4:Y:S01]  /*a33e0*/  LDL.LU R38, [R1+0x46a4] ;  /* 0x0046a40001267983 */ /* 0x000f220000300800 */
[----:B-1----:R-:W-:-:S02]  /*a33f0*/  IMAD.MOV.U32 R7, RZ, RZ, R12 ;  /* 0x000000ffff077224 */ /* 0x002fc400078e000c */
[----:B------:R-:W-:-:S05]  /*a3400*/  IMAD.MOV.U32 R6, RZ, RZ, R10 ;  /* 0x000000ffff067224 */ /* 0x000fca00078e000a */
[----:B------:R1:W-:Y:S04]  /*a3410*/  LDGSTS.E [R5+0x20a00], desc[UR32][R6.64], P2 ;  /* 0x20a0000006057fae */ /* 0x0003e80009121860 */
[----:B--2---:R-:W2:Y:S04]  /*a3420*/  LDL.LU R12, [R1+0x46a8] ;  /* 0x0046a800010c7983 */ /* 0x004ea80000300800 */
[----:B------:R-:W2:Y:S01]  /*a3430*/  LDL.LU R10, [R1+0x46ac] ;  /* 0x0046ac00010a7983 */ /* 0x000ea20000300800 */
[-C--:B------:R-:W-:Y:S02]  /*a3440*/  IADD3 R34, P1, R34, R16.reuse, RZ ;  /* 0x0000001022227210 */ /* 0x080fe40007f3e0ff */
[----:B------:R-:W-:-:S03]  /*a3450*/  IADD3 R11, P3, R11, R16, RZ ;  /* 0x000000100b0b7210 */ /* 0x000fc60007f7e0ff */
[----:B------:R-:W-:Y:S01]  /*a3460*/  IMAD.X R37, R37, 0x1, R0, P1 ;  /* 0x0000000125257824 */ /* 0x000fe200008e0600 */
[----:B------:R-:W-:Y:S01]  /*a3470*/  STL [R1+0x4624], R34 ;  /* 0x0046242201007387 */ /* 0x000fe20000100800 */
[----:B-1----:R-:W-:Y:S02]  /*a3480*/  IMAD.MOV.U32 R6, RZ, RZ, R34 ;  /* 0x000000ffff067224 */ /* 0x002fe400078e0022 */
[----:B------:R-:W-:Y:S02]  /*a3490*/  IMAD.X R20, R20, 0x1, R0, P3 ;  /* 0x0000000114147824 */ /* 0x000fe400018e0600 */
[----:B------:R-:W-:Y:S01]  /*a34a0*/  IMAD.MOV.U32 R7, RZ, RZ, R37 ;  /* 0x000000ffff077224 */ /* 0x000fe200078e0025 */
[----:B------:R1:W-:Y:S04]  /*a34b0*/  STL [R1+0x4620], R37 ;  /* 0x0046202501007387 */ /* 0x0003e80000100800 */
[----:B------:R-:W-:Y:S04]  /*a34c0*/  STL [R1+0x462c], R11 ;  /* 0x00462c0b01007387 */ /* 0x000fe80000100800 */
[----:B------:R1:W-:Y:S04]  /*a34d0*/  STL [R1+0x4628], R20 ;  /* 0x0046281401007387 */ /* 0x0003e80000100800 */
[----:B------:R1:W-:Y:S04]  /*a34e0*/  LDGSTS.E [R5+0x20a80], desc[UR32][R6.64], P2 ;  /* 0x20a8000006057fae */ /* 0x0003e80009121860 */
[----:B-1----:R-:W2:Y:S04]  /*a34f0*/  LDL.LU R37, [R1+0x46b0] ;  /* 0x0046b00001257983 */ /* 0x002ea80000300800 */
[----:B------:R-:W2:Y:S01]  /*a3500*/  LDL.LU R34, [R1+0x46b4] ;  /* 0x0046b40001227983 */ /* 0x000ea20000300800 */
[----:B------:R-:W-:-:S02]  /*a3510*/  IMAD.MOV.U32 R7, RZ, RZ, R20 ;  /* 0x000000ffff077224 */ /* 0x000fc400078e0014 */
[----:B------:R-:W-:Y:S01]  /*a3520*/  IMAD.MOV.U32 R6, RZ, RZ, R11 ;  /* 0x000000ffff067224 */ /* 0x000fe200078e000b */
[----:B------:R-:W2:Y:S04]  /*a3530*/  LDL.LU R20, [R1+0x4718] ;  /* 0x0047180001147983 */ /* 0x000ea80000300800 */
[----:B------:R-:W2:Y:S01]  /*a3540*/  LDL.LU R11, [R1+0x471c] ;  /* 0x00471c00010b7983 */ /* 0x000ea20000300800 */
[----:B------:R-:W-:-:S03]  /*a3550*/  ISETP.GT.AND P1, PT, R4, 0x9, PT ;  /* 0x000000090400780c */ /* 0x000fc60003f24270 */
[----:B------:R1:W-:Y:S02]  /*a3560*/  LDGSTS.E [R5+0x20b00], desc[UR32][R6.64], P2 ;  /* 0x20b0000006057fae */ /* 0x0003e40009121860 */
[----:B-1----:R-:W-:-:S04]  /*a3570*/  SEL R6, RZ, 0x4, !P1 ;  /* 0x00000004ff067807 */ /* 0x002fc80004800000 */
[----:B------:R-:W-:-:S04]  /*a3580*/  SEL R6, R6, RZ, !P0 ;  /* 0x000000ff06067207 */ /* 0x000fc80004000000 */
[----:B------:R-:W-:Y:S02]  /*a3590*/  ISETP.NE.U32.AND P1, PT, R6, RZ, PT ;  /* 0x000000ff0600720c */ /* 0x000fe40003f25070 */
[----:B------:R-:W-:-:S05]  /*a35a0*/  IADD3 R25, P3, R25, R16, RZ ;  /* 0x0000001019197210 */ /* 0x000fca0007f7e0ff */
[--C-:B------:R-:W-:Y:S01]  /*a35b0*/  IMAD.X R35, R35, 0x1, R0.reuse, P3 ;  /* 0x0000000123237824 */ /* 0x100fe200018e0600 */
[----:B---3--:R-:W-:Y:S01]  /*a35c0*/  IADD3 R13, P4, R13, R16, RZ ;  /* 0x000000100d0d7210 */ /* 0x008fe20007f9e0ff */
[----:B------:R-:W-:Y:S04]  /*a35d0*/  STL [R1+0x4634], R25 ;  /* 0x0046341901007387 */ /* 0x000fe80000100800 */
[----:B------:R1:W-:Y:S01]  /*a35e0*/  STL [R1+0x4630], R35 ;  /* 0x0046302301007387 */ /* 0x0003e20000100800 */
[----:B------:R-:W-:Y:S02]  /*a35f0*/  IMAD.X R24, R24, 0x1, R0, P4 ;  /* 0x0000000118187824 */ /* 0x000fe400020e0600 */
[----:B------:R-:W-:Y:S02]  /*a3600*/  IMAD.MOV.U32 R6, RZ, RZ, R25 ;  /* 0x000000ffff067224 */ /* 0x000fe400078e0019 */
[----:B------:R-:W-:Y:S01]  /*a3610*/  IMAD.MOV.U32 R7, RZ, RZ, R35 ;  /* 0x000000ffff077224 */ /* 0x000fe200078e0023 */
        /* <DEDUP_REMOVED lines=8> */
[----:B------:R-:W3:Y:S04]  /*a36a0*/  LDL.LU R13, [R1+0x472c] ;  /* 0x00472c00010d7983 */ /* 0x000ee80000300800 */
[----:B------:R1:W-:Y:S01]  /*a36b0*/  LDGSTS.E [R5+0x21200], desc[UR32][R6.64], P1 ;  /* 0x2120000006057fae */ /* 0x0003e20008921860 */
[----:B----4-:R-:W-:-:S05]  /*a36c0*/  IADD3 R38, P2, R38, R16, RZ ;  /* 0x0000001026267210 */ /* 0x010fca0007f5e0ff */
[----:B------:R-:W-:Y:S01]  /*a36d0*/  IMAD.X R39, R39, 0x1, R0, P2 ;  /* 0x0000000127277824 */ /* 0x000fe200010e0600 */
[----:B--2---:R-:W-:Y:S01]  /*a36e0*/  IADD3 R10, P3, R10, R16, RZ ;  /* 0x000000100a0a7210 */ /* 0x004fe20007f7e0ff */
[----:B-1----:R-:W-:Y:S02]  /*a36f0*/  IMAD.MOV.U32 R6, RZ, RZ, R38 ;  /* 0x000000ffff067224 */ /* 0x002fe400078e0026 */
[----:B------:R-:W-:Y:S01]  /*a3700*/  IMAD.MOV.U32 R7, RZ, RZ, R39 ;  /* 0x000000ffff077224 */ /* 0x000fe200078e0027 */
[----:B------:R-:W-:Y:S01]  /*a3710*/  STL [R1+0x46a4], R38 ;  /* 0x0046a42601007387 */ /* 0x000fe20000100800 */
[----:B------:R-:W-:-:S03]  /*a3720*/  IMAD.X R12, R12, 0x1, R0, P3 ;  /* 0x000000010c0c7824 */ /* 0x000fc600018e0600 */
[----:B------:R1:W-:Y:S04]  /*a3730*/  STL [R1+0x46a0], R39 ;  /* 0x0046a02701007387 */ /* 0x0003e80000100800 */
[----:B------:R-:W-:Y:S04]  /*a3740*/  STL [R1+0x46ac], R10 ;  /* 0x0046ac0a01007387 */ /* 0x000fe80000100800 */
[----:B------:R2:W-:Y:S04]  /*a3750*/  STL [R1+0x46a8], R12 ;  /* 0x0046a80c01007387 */ /* 0x0005e80000100800 */
[----:B------:R4:W-:Y:S01]  /*a3760*/  LDGSTS.E [R5+0x21280], desc[UR32][R6.64], P1 ;  /* 0x2128000006057fae */ /* 0x0009e20008921860 */
[----:B------:R-:W-:-:S03]  /*a3770*/  ISETP.GT.AND P2, PT, R4, 0xd, PT ;  /* 0x0000000d0400780c */ /* 0x000fc60003f44270 */
[----:B-1----:R-:W3:Y:S04]  /*a3780*/  LDL.LU R39, [R1+0x4730] ;  /* 0x0047300001277983 */ /* 0x002ee80000300800 */
[----:B------:R-:W3:Y:S01]  /*a3790*/  LDL.LU R38, [R1+0x4734] ;  /* 0x0047340001267983 */ /* 0x000ee20000300800 */
[----:B----4-:R-:W-:Y:S02]  /*a37a0*/  IMAD.MOV.U32 R6, RZ, RZ, R10 ;  /* 0x000000ffff067224 */ /* 0x010fe400078e000a */
[----:B------:R-:W-:Y:S02]  /*a37b0*/  IMAD.MOV.U32 R7, RZ, RZ, R12 ;  /* 0x000000ffff077224 */ /* 0x000fe400078e000c */
[----:B--2---:R-:W2:Y:S04]  /*a37c0*/  LDL.LU R12, [R1+0x4798] ;  /* 0x00479800010c7983 */ /* 0x004ea80000300800 */
[----:B------:R-:W4:Y:S04]  /*a37d0*/  LDL.LU R10, [R1+0x479c] ;  /* 0x00479c00010a7983 */ /* 0x000f280000300800 */
[----:B------:R1:W-:Y:S02]  /*a37e0*/  LDGSTS.E [R5+0x21300], desc[UR32][R6.64], P1 ;  /* 0x2130000006057fae */ /* 0x0003e40008921860 */
[----:B-1----:R-:W-:-:S04]  /*a37f0*/  SEL R6, RZ, 0x4, !P2 ;  /* 0x00000004ff067807 */ /* 0x002fc80005000000 */
[----:B------:R-:W-:-:S04]  /*a3800*/  SEL R6, R6, RZ, !P0 ;  /* 0x000000ff06067207 */ /* 0x000fc80004000000 */
[----:B------:R-:W-:Y:S02]  /*a3810*/  ISETP.NE.U32.AND P2, PT, R6, RZ, PT ;  /* 0x000000ff0600720c */ /* 0x000fe40003f45070 */
[----:B------:R-:W-:-:S05]  /*a3820*/  IADD3 R34, P3, R34, R16, RZ ;  /* 0x0000001022227210 */ /* 0x000fca0007f7e0ff */
[----:B------:R-:W-:Y:S01]  /*a3830*/  IMAD.X R37, R37, 0x1, R0, P3 ;  /* 0x0000000125257824 */ /* 0x000fe200018e0600 */
        /* <DEDUP_REMOVED lines=14> */
[----:B------:R-:W2:Y:S04]  /*a3920*/  LDL.LU R11, [R1+0x47ac] ;  /* 0x0047ac00010b7983 */ /* 0x000ea80000300800 */
[----:B------:R1:W-:Y:S01]  /*a3930*/  LDGSTS.E [R5+0x21a00], desc[UR32][R6.64], P2 ;  /* 0x21a0000006057fae */ /* 0x0003e20009121860 */
[----:B------:R-:W-:-:S05]  /*a3940*/  IADD3 R25, P1, R25, R16, RZ ;  /* 0x0000001019197210 */ /* 0x000fca0007f3e0ff */
[--C-:B------:R-:W-:Y:S02]  /*a3950*/  IMAD.X R35, R35, 0x1, R0.reuse, P1 ;  /* 0x0000000123237824 */ /* 0x100fe400008e0600 */
[----:B-1----:R-:W-:Y:S01]  /*a3960*/  IMAD.MOV.U32 R6, RZ, RZ, R25 ;  /* 0x000000ffff067224 */ /* 0x002fe200078e0019 */
[----:B---3--:R-:W-:Y:S01]  /*a3970*/  IADD3 R13, P3, R13, R16, RZ ;  /* 0x000000100d0d7210 */ /* 0x008fe20007f7e0ff */
[----:B------:R-:W-:Y:S01]  /*a3980*/  IMAD.MOV.U32 R7, RZ, RZ, R35 ;  /* 0x000000ffff077224 */ /* 0x000fe200078e0023 */
[----:B------:R1:W-:Y:S03]  /*a3990*/  STL [R1+0x4724], R25 ;  /* 0x0047241901007387 */ /* 0x0003e60000100800 */
[----:B------:R-:W-:Y:S01]  /*a39a0*/  IMAD.X R24, R24, 0x1, R0, P3 ;  /* 0x0000000118187824 */ /* 0x000fe200018e0600 */
[----:B------:R-:W-:Y:S04]  /*a39b0*/  STL [R1+0x4720], R35 ;  /* 0x0047202301007387 */ /* 0x000fe80000100800 */
[----:B------:R3:W-:Y:S04]  /*a39c0*/  STL [R1+0x472c], R13 ;  /* 0x00472c0d01007387 */ /* 0x0007e80000100800 */
[----:B------:R3:W-:Y:S04]  /*a39d0*/  LDGSTS.E [R5+0x21a80], desc[UR32][R6.64], P2 ;  /* 0x21a8000006057fae */ /* 0x0007e80009121860 */
[----:B------:R3:W-:Y:S04]  /*a39e0*/  STL [R1+0x4728], R24 ;  /* 0x0047281801007387 */ /* 0x0007e80000100800 */
[----:B-1----:R-:W2:Y:S01]  /*a39f0*/  LDL.LU R25, [R1+0x47b0] ;  /* 0x0047b00001197983 */ /* 0x002ea20000300800 */
[----:B---3--:R-:W-:-:S03]  /*a3a00*/  IMAD.MOV.U32 R6, RZ, RZ, R13 ;  /* 0x000000ffff067224 */ /* 0x008fc600078e000d */
[----:B------:R-:W3:Y:S01]  /*a3a10*/  LDL.LU R13, [R1+0x47b4] ;  /* 0x0047b400010d7983 */ /* 0x000ee20000300800 */
[----:B------:R-:W-:-:S03]  /*a3a20*/  IMAD.MOV.U32 R7, RZ, RZ, R24 ;  /* 0x000000ffff077224 */ /* 0x000fc600078e0018 */
[----:B------:R-:W3:Y:S04]  /*a3a30*/  LDL.LU R35, [R1+0x4818] ;  /* 0x0048180001237983 */ /* 0x000ee80000300800 */
[----:B------:R-:W3:Y:S01]  /*a3a40*/  LDL.LU R24, [R1+0x481c] ;  /* 0x00481c0001187983 */ /* 0x000ee20000300800 */
[----:B------:R-:W-:-:S03]  /*a3a50*/  ISETP.GT.AND P1, PT, R4, 0x11, PT ;  /* 0x000000110400780c */ /* 0x000fc60003f24270 */
[----:B------:R1:W-:Y:S02]  /*a3a60*/  LDGSTS.E [R5+0x21b00], desc[UR32][R6.64], P2 ;  /* 0x21b0000006057fae */ /* 0x0003e40009121860 */
[----:B-1----:R-:W-:-:S04]  /*a3a70*/  SEL R6, RZ, 0x4, !P1 ;  /* 0x00000004ff067807 */ /* 0x002fc80004800000 */
[----:B------:R-:W-:-:S04]  /*a3a80*/  SEL R6, R6, RZ, !P0 ;  /* 0x000000ff06067207 */ /* 0x000fc80004000000 */
[----:B------:R-:W-:Y:S02]  /*a3a90*/  ISETP.NE.U32.AND P1, PT, R6, RZ, PT ;  /* 0x000000ff0600720c */ /* 0x000fe40003f25070 */
[----:B------:R-:W-:-:S05]  /*a3aa0*/  IADD3 R38, P3, R38, R16, RZ ;  /* 0x0000001026267210 */ /* 0x000fca0007f7e0ff */
[--C-:B------:R-:W-:Y:S01]  /*a3ab0*/  IMAD.X R39, R39, 0x1, R0.reuse, P3 ;  /* 0x0000000127277824 */ /* 0x100fe200018e0600 */
[----:B----4-:R-:W-:Y:S01]  /*a3ac0*/  IADD3 R10, P4, R10, R16, RZ ;  /* 0x000000100a0a7210 */ /* 0x010fe20007f9e0ff */
[----:B------:R-:W-:Y:S04]  /*a3ad0*/  STL [R1+0x4734], R38 ;  /* 0x0047342601007387 */ /* 0x000fe80000100800 */
[----:B------:R1:W-:Y:S01]  /*a3ae0*/  STL [R1+0x4730], R39 ;  /* 0x0047302701007387 */ /* 0x0003e20000100800 */
[----:B--2---:R-:W-:Y:S02]  /*a3af0*/  IMAD.X R12, R12, 0x1, R0, P4 ;  /* 0x000000010c0c7824 */ /* 0x004fe400020e0600 */
[----:B------:R-:W-:Y:S01]  /*a3b00*/  IMAD.MOV.U32 R6, RZ, RZ, R38 ;  /* 0x000000ffff067224 */ /* 0x000fe200078e0026 */
[----:B------:R-:W-:Y:S01]  /*a3b10*/  STL [R1+0x479c], R10 ;  /* 0x00479c0a01007387 */ /* 0x000fe20000100800 */
[----:B------:R-:W-:-:S03]  /*a3b20*/  IMAD.MOV.U32 R7, RZ, RZ, R39 ;  /* 0x000000ffff077224 */ /* 0x000fc600078e0027 */
        /* <DEDUP_REMOVED lines=9> */
[----:B------:R-:W-:-:S02]  /*a3bc0*/  IADD3 R34, P2, R34, R16, RZ ;  /* 0x0000001022227210 */ /* 0x000fc40007f5e0ff */
        /* <DEDUP_REMOVED lines=21> */
[-C--:B---3--:R-:W-:Y:S02]  /*a3d20*/  IADD3 R13, P3, R13, R16.reuse, RZ ;  /* 0x000000100d0d7210 */ /* 0x088fe40007f7e0ff */
[----:B------:R-:W-:-:S03]  /*a3d30*/  IADD3 R24, P4, R24, R16, RZ ;  /* 0x0000001018187210 */ /* 0x000fc60007f9e0ff */
[--C-:B------:R-:W-:Y:S01]  /*a3d40*/  IMAD.X R25, R25, 0x1, R0.reuse, P3 ;  /* 0x0000000119197824 */ /* 0x100fe200018e0600 */
[----:B------:R-:W-:Y:S01]  /*a3d50*/  STL [R1+0x47b4], R13 ;  /* 0x0047b40d01007387 */ /* 0x000fe20000100800 */
[----:B------:R-:W-:Y:S02]  /*a3d60*/  IMAD.MOV.U32 R6, RZ, RZ, R13 ;  /* 0x000000ffff067224 */ /* 0x000fe400078e000d */
[----:B------:R-:W-:Y:S02]  /*a3d70*/  IMAD.X R35, R35, 0x1, R0, P4 ;  /* 0x0000000123237824 */ /* 0x000fe400020e0600 */
[----:B------:R-:W-:Y:S01]  /*a3d80*/  IMAD.MOV.U32 R7, RZ, RZ, R25 ;  /* 0x000000ffff077224 */ /* 0x000fe200078e0019 */
[----:B------:R1:W-:Y:S04]  /*a3d90*/  STL [R1+0x47b0], R25 ;  /* 0x0047b01901007387 */ /* 0x0003e80000100800 */
[----:B------:R-:W-:Y:S04]  /*a3da0*/  STL [R1+0x481c], R24 ;  /* 0x00481c1801007387 */ /* 0x000fe80000100800 */
[----:B------:R3:W-:Y:S04]  /*a3db0*/  LDGSTS.E [R5+0x22380], desc[UR32][R6.64], P1 ;  /* 0x2238000006057fae */ /* 0x0007e80008921860 */
[----:B-1----:R-:W2:Y:S04]  /*a3dc0*/  LDL.LU R25, [R1+0x48a4] ;  /* 0x0048a40001197983 */ /* 0x002ea80000300800 */
[----:B------:R1:W-:Y:S04]  /*a3dd0*/  STL [R1+0x4818], R35 ;  /* 0x0048182301007387 */ /* 0x0003e80000100800 */
[----:B------:R-:W2:Y:S01]  /*a3de0*/  LDL.LU R13, [R1+0x48ac] ;  /* 0x0048ac00010d7983 */ /* 0x000ea20000300800 */
[----:B---3--:R-:W-:-:S02]  /*a3df0*/  IMAD.MOV.U32 R7, RZ, RZ, R35 ;  /* 0x000000ffff077224 */ /* 0x008fc400078e0023 */
[----:B------:R-:W-:Y:S01]  /*a3e00*/  IMAD.MOV.U32 R6, RZ, RZ, R24 ;  /* 0x000000ffff067224 */ /* 0x000fe200078e0018 */
[----:B-1----:R-:W3:Y:S04]  /*a3e10*/  LDL.LU R35, [R1+0x48a0] ;  /* 0x0048a00001237983 */ /* 0x002ee80000300800 */
[----:B------:R-:W3:Y:S04]  /*a3e20*/  LDL.LU R24, [R1+0x48a8] ;  /* 0x0048a80001187983 */ /* 0x000ee80000300800 */
[----:B------:R1:W-:Y:S01]  /*a3e30*/  LDGSTS.E [R5+0x22a00], desc[UR32][R6.64], P2 ;  /* 0x22a0000006057fae */ /* 0x0003e20009121860 */
[----:B------:R-:W-:-:S05]  /*a3e40*/  IADD3 R38, P1, R38, R16, RZ ;  /* 0x0000001026267210 */ /* 0x000fca0007f3e0ff */
[----:B------:R-:W-:Y:S02]  /*a3e50*/  IMAD.X R39, R39, 0x1, R0, P1 ;  /* 0x0000000127277824 */ /* 0x000fe400008e0600 */
[----:B-1----:R-:W-:Y:S02]  /*a3e60*/  IMAD.MOV.U32 R6, RZ, RZ, R38 ;  /* 0x000000ffff067224 */ /* 0x002fe400078e0026 */
[----:B------:R-:W-:Y:S01]  /*a3e70*/  IMAD.MOV.U32 R7, RZ, RZ, R39 ;  /* 0x000000ffff077224 */ /* 0x000fe200078e0027 */
[----:B----4-:R-:W-:-:S04]  /*a3e80*/  IADD3 R10, P3, R10, R16, RZ ;  /* 0x000000100a0a7210 */ /* 0x010fc80007f7e0ff */
[----:B------:R1:W-:Y:S01]  /*a3e90*/  LDGSTS.E [R5+0x22a80], desc[UR32][R6.64], P2 ;  /* 0x22a8000006057fae */ /* 0x0003e20009121860 */
[----:B--2---:R-:W-:-:S03]  /*a3ea0*/  IMAD.X R12, R12, 0x1, R0, P3 ;  /* 0x000000010c0c7824 */ /* 0x004fc600018e0600 */
[----:B------:R-:W-:Y:S04]  /*a3eb0*/  STL [R1+0x4824], R38 ;  /* 0x0048242601007387 */ /* 0x000fe80000100800 */
[----:B------:R-:W-:Y:S01]  /*a3ec0*/  STL [R1+0x4820], R39 ;  /* 0x0048202701007387 */ /* 0x000fe20000100800 */
[----:B------:R-:W-:-:S03]  /*a3ed0*/  ISETP.GT.AND P1, PT, R4, 0x19, PT ;  /* 0x000000190400780c */ /* 0x000fc60003f24270 */
[----:B------:R-:W-:Y:S01]  /*a3ee0*/  STL [R1+0x482c], R10 ;  /* 0x00482c0a01007387 */ /* 0x000fe20000100800 */
[----:B-1----:R-:W-:Y:S02]  /*a3ef0*/  IMAD.MOV.U32 R6, RZ, RZ, R10 ;  /* 0x000000ffff067224 */ /* 0x002fe400078e000a */
[----:B------:R-:W-:Y:S01]  /*a3f00*/  IMAD.MOV.U32 R7, RZ, RZ, R12 ;  /* 0x000000ffff077224 */ /* 0x000fe200078e000c */
[----:B------:R1:W-:Y:S04]  /*a3f10*/  STL [R1+0x4828], R12 ;  /* 0x0048280c01007387 */ /* 0x0003e80000100800 */
[----:B------:R2:W-:Y:S04]  /*a3f20*/  LDGSTS.E [R5+0x22b00], desc[UR32][R6.64], P2 ;  /* 0x22b0000006057fae */ /* 0x0005e80009121860 */
[----:B-1----:R-:W4:Y:S04]  /*a3f30*/  LDL.LU R12, [R1+0x48b0] ;  /* 0x0048b000010c7983 */ /* 0x002f280000300800 */
[----:B------:R-:W4:Y:S01]  /*a3f40*/  LDL.LU R10, [R1+0x48b4] ;  /* 0x0048b400010a7983 */ /* 0x000f220000300800 */
[----:B--2---:R-:W-:-:S04]  /*a3f50*/  SEL R6, RZ, 0x4, !P1 ;  /* 0x00000004ff067807 */ /* 0x004fc80004800000 */
        /* <DEDUP_REMOVED lines=13> */
[----:B-1----:R-:W4:Y:S04]  /*a4030*/  LDL.LU R37, [R1+0x4918] ;  /* 0x0049180001257983 */ /* 0x002f280000300800 */
[----:B------:R-:W4:Y:S01]  /*a4040*/  LDL.LU R34, [R1+0x491c] ;  /* 0x00491c0001227983 */ /* 0x000f220000300800 */
[----:B--2---:R-:W-:-:S02]  /*a4050*/  IMAD.MOV.U32 R7, RZ, RZ, R20 ;  /* 0x000000ffff077224 */ /* 0x004fc400078e0014 */
[----:B------:R-:W-:Y:S01]  /*a4060*/  IMAD.MOV.U32 R6, RZ, RZ, R11 ;  /* 0x000000ffff067224 */ /* 0x000fe200078e000b */
[----:B------:R-:W2:Y:S04]  /*a4070*/  LDL.LU R20, [R1+0x4920] ;  /* 0x0049200001147983 */ /* 0x000ea80000300800 */
[----:B------:R-:W2:Y:S04]  /*a4080*/  LDL.LU R11, [R1+0x4924] ;  /* 0x00492400010b7983 */ /* 0x000ea80000300800 */
[----:B------:R1:W-:Y:S01]  /*a4090*/  LDGSTS.E [R5+0x23200], desc[UR32][R6.64], P1 ;  /* 0x2320000006057fae */ /* 0x0003e20008921860 */
[----:B------:R-:W-:-:S02]  /*a40a0*/  IADD3 R25, P2, R25, R16, RZ ;  /* 0x0000001019197210 */ /* 0x000fc40007f5e0ff */
[----:B------:R-:W-:-:S03]  /*a40b0*/  IADD3 R13, P3, R13, R16, RZ ;  /* 0x000000100d0d7210 */ /* 0x000fc60007f7e0ff */
[----:B-1----:R-:W-:Y:S01]  /*a40c0*/  IMAD.MOV.U32 R6, RZ, RZ, R25 ;  /* 0x000000ffff067224 */ /* 0x002fe200078e0019 */
[----:B------:R1:W-:Y:S01]  /*a40d0*/  STL [R1+0x48a4], R25 ;  /* 0x0048a41901007387 */ /* 0x0003e20000100800 */
[--C-:B---3--:R-:W-:Y:S02]  /*a40e0*/  IMAD.X R35, R35, 0x1, R0.reuse, P2 ;  /* 0x0000000123237824 */ /* 0x108fe400010e0600 */
[----:B------:R-:W-:Y:S02]  /*a40f0*/  IMAD.X R24, R24, 0x1, R0, P3 ;  /* 0x0000000118187824 */ /* 0x000fe400018e0600 */
[----:B------:R-:W-:Y:S01]  /*a4100*/  IMAD.MOV.U32 R7, RZ, RZ, R35 ;  /* 0x000000ffff077224 */ /* 0x000fe200078e0023 */
[----:B------:R-:W-:Y:S04]  /*a4110*/  STL [R1+0x48a0], R35 ;  /* 0x0048a02301007387 */ /* 0x000fe80000100800 */
[----:B------:R3:W-:Y:S04]  /*a4120*/  STL [R1+0x48ac], R13 ;  /* 0x0048ac0d01007387 */ /* 0x0007e80000100800 */
[----:B------:R3:W-:Y:S04]  /*a4130*/  STL [R1+0x48a8], R24 ;  /* 0x0048a81801007387 */ /* 0x0007e80000100800 */
[----:B-1----:R-:W2:Y:S04]  /*a4140*/  LDL.LU R25, [R1+0x492c] ;  /* 0x00492c0001197983 */ /* 0x002ea80000300800 */
[----:B------:R1:W-:Y:S02]  /*a4150*/  LDGSTS.E [R5+0x23280], desc[UR32][R6.64], P1 ;  /* 0x2328000006057fae */ /* 0x0003e40008921860 */
[----:B-1----:R-:W-:-:S02]  /*a4160*/  IMAD.MOV.U32 R6, RZ, RZ, R13 ;  /* 0x000000ffff067224 */ /* 0x002fc400078e000d */
[----:B---3--:R-:W3:Y:S04]  /*a4170*/  LDL.LU R13, [R1+0x4934] ;  /* 0x00493400010d7983 */ /* 0x008ee80000300800 */
[----:B------:R-:W3:Y:S01]  /*a4180*/  LDL.LU R35, [R1+0x4928] ;  /* 0x0049280001237983 */ /* 0x000ee20000300800 */
[----:B------:R-:W-:-:S03]  /*a4190*/  IMAD.MOV.U32 R7, RZ, RZ, R24 ;  /* 0x000000ffff077224 */ /* 0x000fc600078e0018 */
[----:B------:R-:W3:Y:S01]  /*a41a0*/  LDL.LU R24, [R1+0x4930] ;  /* 0x0049300001187983 */ /* 0x000ee20000300800 */
[----:B------:R-:W-:-:S03]  /*a41b0*/  ISETP.GT.AND P2, PT, R4, 0x1d, PT ;  /* 0x0000001d0400780c */ /* 0x000fc60003f44270 */
[----:B------:R1:W-:Y:S02]  /*a41c0*/  LDGSTS.E [R5+0x23300], desc[UR32][R6.64], P1 ;  /* 0x2330000006057fae */ /* 0x0003e40008921860 */
[----:B-1----:R-:W-:-:S04]  /*a41d0*/  SEL R6, RZ, 0x4, !P2 ;  /* 0x00000004ff067807 */ /* 0x002fc80005000000 */
[----:B------:R-:W-:-:S04]  /*a41e0*/  SEL R6, R6, RZ, !P0 ;  /* 0x000000ff06067207 */ /* 0x000fc80004000000 */
[----:B------:R-:W-:Y:S02]  /*a41f0*/  ISETP.NE.U32.AND P2, PT, R6, RZ, PT ;  /* 0x000000ff0600720c */ /* 0x000fe40003f45070 */
[----:B----4-:R-:W-:-:S05]  /*a4200*/  IADD3 R10, P3, R10, R16, RZ ;  /* 0x000000100a0a7210 */ /* 0x010fca0007f7e0ff */
[----:B------:R-:W-:Y:S01]  /*a4210*/  IMAD.X R12, R12, 0x1, R0, P3 ;  /* 0x000000010c0c7824 */ /* 0x000fe200018e0600 */
[----:B------:R-:W-:Y:S01]  /*a4220*/  STL [R1+0x48b4], R10 ;  /* 0x0048b40a01007387 */ /* 0x000fe20000100800 */
[----:B------:R-:W-:Y:S02]  /*a4230*/  IMAD.MOV.U32 R6, RZ, RZ, R10 ;  /* 0x000000ffff067224 */ /* 0x000fe400078e000a */
[----:B------:R-:W-:Y:S01]  /*a4240*/  IMAD.MOV.U32 R7, RZ, RZ, R12 ;  /* 0x000000ffff077224 */ /* 0x000fe200078e000c */
[----:B------:R1:W-:Y:S04]  /*a4250*/  STL [R1+0x48b0], R12 ;  /* 0x0048b00c01007387 */ /* 0x0003e80000100800 */
[----:B------:R4:W-:Y:S04]  /*a4260*/  LDGSTS.E [R5+0x23380], desc[UR32][R6.64], P1 ;  /* 0x2338000006057fae */ /* 0x0009e80008921860 */
[----:B-1----:R-:W3:Y:S04]  /*a4270*/  LDL.LU R12, [R1+0x45b8] ;  /* 0x0045b800010c7983 */ /* 0x002ee80000300800 */
[----:B------:R-:W3:Y:S01]  /*a4280*/  LDL.LU R10, [R1+0x45bc] ;  /* 0x0045bc00010a7983 */ /* 0x000ee20000300800 */
[----:B------:R-:W-:-:S02]  /*a4290*/  IADD3 R34, P1, R34, R16, RZ ;  /* 0x0000001022227210 */ /* 0x000fc40007f3e0ff */
[----:B--2---:R-:W-:-:S03]  /*a42a0*/  IADD3 R11, P3, R11, R16, RZ ;  /* 0x000000100b0b7210 */ /* 0x004fc60007f7e0ff */
[----:B------:R-:W-:Y:S01]  /*a42b0*/  IMAD.X R37, R37, 0x1, R0, P1 ;  /* 0x0000000125257824 */ /* 0x000fe200008e0600 */
[----:B------:R1:W-:Y:S01]  /*a42c0*/  STL [R1+0x491c], R34 ;  /* 0x00491c2201007387 */ /* 0x0003e20000100800 */
[----:B----4-:R-:W-:Y:S02]  /*a42d0*/  IMAD.MOV.U32 R6, RZ, RZ, R34 ;  /* 0x000000ffff067224 */ /* 0x010fe400078e0022 */
        /* <DEDUP_REMOVED lines=8> */
[----:B--2---:R-:W-:-:S02]  /*a4360*/  IMAD.MOV.U32 R7, RZ, RZ, R20 ;  /* 0x000000ffff077224 */ /* 0x004fc400078e0014 */
[----:B------:R-:W-:Y:S01]  /*a4370*/  IMAD.MOV.U32 R6, RZ, RZ, R11 ;  /* 0x000000ffff067224 */ /* 0x000fe200078e000b */
[----:B------:R-:W2:Y:S04]  /*a4380*/  LDL.LU R20, [R1+0x45c8] ;  /* 0x0045c80001147983 */ /* 0x000ea80000300800 */
[----:B------:R-:W2:Y:S01]  /*a4390*/  LDL.LU R11, [R1+0x45cc] ;  /* 0x0045cc00010b7983 */ /* 0x000ea20000300800 */
[----:B------:R-:W-:Y:S02]  /*a43a0*/  IMAD.MOV.U32 R244, RZ, RZ, R53 ;  /* 0x000000fffff47224 */ /* 0x000fe400078e0035 */
[----:B------:R-:W-:Y:S02]  /*a43b0*/  IMAD.MOV.U32 R245, RZ, RZ, R52 ;  /* 0x000000fffff57224 */ /* 0x000fe400078e0034 */
[----:B------:R-:W-:-:S02]  /*a43c0*/  IMAD.MOV.U32 R246, RZ, RZ, R49 ;  /* 0x000000fffff67224 */ /* 0x000fc400078e0031 */
[----:B------:R-:W-:Y:S02]  /*a43d0*/  IMAD.MOV.U32 R247, RZ, RZ, R48 ;  /* 0x000000fffff77224 */ /* 0x000fe400078e0030 */
[----:B------:R-:W-:Y:S02]  /*a43e0*/  IMAD.MOV.U32 R66, RZ, RZ, R41 ;  /* 0x000000ffff427224 */ /* 0x000fe400078e0029 */
[----:B------:R-:W-:Y:S02]  /*a43f0*/  IMAD.MOV.U32 R67, RZ, RZ, R40 ;  /* 0x000000ffff437224 */ /* 0x000fe400078e0028 */
[----:B------:R-:W-:Y:S02]  /*a4400*/  IMAD.MOV.U32 R64, RZ, RZ, R45 ;  /* 0x000000ffff407224 */ /* 0x000fe400078e002d */
[----:B------:R-:W-:Y:S01]  /*a4410*/  IMAD.MOV.U32 R65, RZ, RZ, R44 ;  /* 0x000000ffff417224 */ /* 0x000fe200078e002c */
[----:B------:R1:W-:Y:S01]  /*a4420*/  LDGSTS.E [R5+0x23a80], desc[UR32][R6.64], P2 ;  /* 0x23a8000006057fae */ /* 0x0003e20009121860 */
[----:B------:R-:W-:Y:S01]  /*a4430*/  HMMA.1688.F32.TF32 R40, R240, R30, R244 ;  /* 0x0000001ef028723c */ /* 0x000fe200000810f4 */
[----:B------:R-:W-:-:S05]  /*a4440*/  IADD3 R25, P1, R25, R16, RZ ;  /* 0x0000001019197210 */ /* 0x000fca0007f3e0ff */
[----:B------:R-:W-:Y:S01]  /*a4450*/  STL [R1+0x492c], R25 ;  /* 0x00492c1901007387 */ /* 0x000fe20000100800 */
[----:B---3--:R-:W-:Y:S01]  /*a4460*/  IADD3 R13, P3, R13, R16, RZ ;  /* 0x000000100d0d7210 */ /* 0x008fe20007f7e0ff */
[----:B------:R-:W-:-:S04]  /*a4470*/  IMAD.X R35, R35, 0x1, R0, P1 ;  /* 0x0000000123237824 */ /* 0x000fc800008e0600 */
[----:B------:R-:W-:Y:S01]  /*a4480*/  IMAD.X R24, R24, 0x1, R0, P3 ;  /* 0x0000000118187824 */ /* 0x000fe200018e0600 */
[----:B------:R3:W-:Y:S04]  /*a4490*/  STL [R1+0x4928], R35 ;  /* 0x0049282301007387 */ /* 0x0007e80000100800 */
[----:B------:R-:W-:Y:S04]  /*a44a0*/  STL [R1+0x4934], R13 ;  /* 0x0049340d01007387 */ /* 0x000fe80000100800 */
[----:B------:R-:W-:Y:S04]  /*a44b0*/  STL [R1+0x4930], R24 ;  /* 0x0049301801007387 */ /* 0x000fe80000100800 */
[----:B------:R-:W2:Y:S04]  /*a44c0*/  LDL.LU R38, [R1+0x45d0] ;  /* 0x0045d00001267983 */ /* 0x000ea80000300800 */
[----:B------:R-:W2:Y:S04]  /*a44d0*/  LDL.LU R37, [R1+0x45d4] ;  /* 0x0045d40001257983 */ /* 0x000ea80000300800 */
[----:B------:R-:W-:Y:S04]  /*a44e0*/  STL.64 [R1+0x90], R40 ;  /* 0x0000902801007387 */ /* 0x000fe80000100a00 */
[----:B------:R3:W-:Y:S01]  /*a44f0*/  STL.64 [R1+0x98], R42 ;  /* 0x0000982a01007387 */ /* 0x0007e20000100a00 */
[----:B-1----:R-:W-:-:S02]  /*a4500*/  IMAD.MOV.U32 R6, RZ, RZ, R25 ;  /* 0x000000ffff067224 */ /* 0x002fc400078e0019 */
[----:B------:R-:W-:Y:S02]  /*a4510*/  IMAD.MOV.U32 R7, RZ, RZ, R35 ;  /* 0x000000ffff077224 */ /* 0x000fe400078e0023 */
[----:B---3--:R-:W3:Y:S04]  /*a4520*/  LDL.LU R35, [R1+0x4638] ;  /* 0x0046380001237983 */ /* 0x008ee80000300800 */
[----:B------:R1:W-:Y:S04]  /*a4530*/  LDGSTS.E [R5+0x23b00], desc[UR32][R6.64], P2 ;  /* 0x23b0000006057fae */ /* 0x0003e80009121860 */
[----:B------:R-:W3:Y:S01]  /*a4540*/  LDL.LU R25, [R1+0x463c] ;  /* 0x00463c0001197983 */ /* 0x000ee20000300800 */
[----:B------:R-:W-:Y:S01]  /*a4550*/  HMMA.1688.F32.TF32 R40, R240, R26, R64 ;  /* 0x0000001af028723c */ /* 0x000fe20000081040 */
[----:B------:R-:W-:Y:S01]  /*a4560*/  ISETP.GT.AND P1, PT, R4, 0x2, PT ;  /* 0x000000020400780c */ /* 0x000fe20003f24270 */
[----:B-1----:R-:W-:-:S02]  /*a4570*/  IMAD.MOV.U32 R6, RZ, RZ, R13 ;  /* 0x000000ffff067224 */ /* 0x002fc400078e000d */
[----:B------:R-:W-:Y:S02]  /*a4580*/  IMAD.MOV.U32 R7, RZ, RZ, R24 ;  /* 0x000000ffff077224 */ /* 0x000fe400078e0018 */
[----:B------:R-:W-:-:S03]  /*a4590*/  IMAD.SHL.U32 R249, R249, 0x4, RZ ;  /* 0x00000004f9f97824 */ /* 0x000fc600078e00ff */
[----:B------:R1:W-:Y:S02]  /*a45a0*/  LDGSTS.E [R5+0x23b80], desc[UR32][R6.64], P2 ;  /* 0x23b8000006057fae */ /* 0x0003e40009121860 */
[----:B------:R-:W-:Y:S02]  /*a45b0*/  LOP3.LUT R13, R249, 0x40, RZ, 0x3c, !PT ;  /* 0x00000040f90d7812 */ /* 0x000fe400078e3cff */
[----:B-1----:R-:W-:-:S10]  /*a45c0*/  SEL R5, RZ, 0x4, !P1 ;  /* 0x00000004ff057807 */ /* 0x002fd40004800000 */
[----:B------:R-:W-:Y:S04]  /*a45d0*/  STL.64 [R1+0x80], R40 ;  /* 0x0000802801007387 */ /* 0x000fe80000100a00 */
[----:B------:R-:W-:Y:S01]  /*a45e0*/  STL.64 [R1+0x88], R42 ;  /* 0x0000882a01007387 */ /* 0x000fe20000100a00 */
[----:B------:R-:W-:-:S04]  /*a45f0*/  SEL R5, R5, RZ, !P0 ;  /* 0x000000ff05057207 */ /* 0x000fc80004000000 */
[----:B------:R-:W-:Y:S01]  /*a4600*/  ISETP.NE.U32.AND P1, PT, R5, RZ, PT ;  /* 0x000000ff0500720c */ /* 0x000fe20003f25070 */
[----:B------:R-:W-:Y:S01]  /*a4610*/  VIADD R5, R13, UR7 ;  /* 0x000000070d057c36 */ /* 0x000fe20008000000 */
[----:B------:R-:W-:-:S05]  /*a4620*/  IADD3 R10, P2, R10, R16, RZ ;  /* 0x000000100a0a7210 */ /* 0x000fca0007f5e0ff */
[----:B------:R-:W-:Y:S01]  /*a4630*/  IMAD.X R12, R12, 0x1, R0, P2 ;  /* 0x000000010c0c7824 */ /* 0x000fe200010e0600 */
[----:B------:R-:W-:Y:S01]  /*a4640*/  STL [R1+0x45bc], R10 ;  /* 0x0045bc0a01007387 */ /* 0x000fe20000100800 */
[----:B------:R-:W-:-:S03]  /*a4650*/  IMAD.MOV.U32 R6, RZ, RZ, R10 ;  /* 0x000000ffff067224 */ /* 0x000fc600078e000a */
[----:B------:R1:W-:Y:S04]  /*a4660*/  STL [R1+0x45b8], R12 ;  /* 0x0045b80c01007387 */ /* 0x0003e80000100800 */
[----:B------:R-:W3:Y:S01]  /*a4670*/  LDL.LU R24, [R1+0x4640] ;  /* 0x0046400001187983 */ /* 0x000ee20000300800 */
[----:B------:R-:W-:-:S03]  /*a4680*/  IMAD.MOV.U32 R7, RZ, RZ, R12 ;  /* 0x000000ffff077224 */ /* 0x000fc600078e000c */
[----:B------:R-:W3:Y:S04]  /*a4690*/  LDL.LU R13, [R1+0x4644] ;  /* 0x00464400010d7983 */ /* 0x000ee80000300800 */
[----:B------:R4:W-:Y:S04]  /*a46a0*/  LDGSTS.E [R5+0x20400], desc[UR32][R6.64], P1 ;  /* 0x2040000006057fae */ /* 0x0009e80008921860 */
[----:B-1----:R-:W3:Y:S04]  /*a46b0*/  LDL.LU R12, [R1+0x4648] ;  /* 0x00464800010c7983 */ /* 0x002ee80000300800 */
[----:B------:R-:W3:Y:S01]  /*a46c0*/  LDL.LU R10, [R1+0x464c] ;  /* 0x00464c00010a7983 */ /* 0x000ee20000300800 */
[----:B----4-:R-:W-:-:S05]  /*a46d0*/  IADD3 R34, P2, R34, R16, RZ ;  /* 0x0000001022227210 */ /* 0x010fca0007f5e0ff */
[----:B------:R-:W-:Y:S02]  /*a46e0*/  IMAD.X R39, R39, 0x1, R0, P2 ;  /* 0x0000000127277824 */ /* 0x000fe400010e0600 */
[----:B------:R-:W-:Y:S01]  /*a46f0*/  IMAD.MOV.U32 R6, RZ, RZ, R34 ;  /* 0x000000ffff067224 */ /* 0x000fe200078e0022 */
[----:B------:R1:W-:Y:S01]  /*a4700*/  STL [R1+0x45c4], R34 ;  /* 0x0045c42201007387 */ /* 0x0003e20000100800 */
[----:B--2---:R-:W-:Y:S01]  /*a4710*/  IADD3 R11, P3, R11, R16, RZ ;  /* 0x000000100b0b7210 */ /* 0x004fe20007f7e0ff */
[----:B------:R-:W-:Y:S02]  /*a4720*/  IMAD.MOV.U32 R7, RZ, RZ, R39 ;  /* 0x000000ffff077224 */ /* 0x000fe400078e0027 */
[----:B------:R-:W-:Y:S02]  /*a4730*/  STL [R1+0x45c0], R39 ;  /* 0x0045c02701007387 */ /* 0x000fe40000100800 */
[----:B------:R-:W-:Y:S02]  /*a4740*/  IMAD.X R20, R20, 0x1, R0, P3 ;  /* 0x0000000114147824 */ /* 0x000fe400018e0600 */
[----:B------:R-:W-:Y:S04]  /*a4750*/  STL [R1+0x45cc], R11 ;  /* 0x0045cc0b01007387 */ /* 0x000fe80000100800 */
[----:B------:R2:W-:Y:S04]  /*a4760*/  LDGSTS.E [R5+0x20480], desc[UR32][R6.64], P1 ;  /* 0x2048000006057fae */ /* 0x0005e80008921860 */
[----:B------:R4:W-:Y:S04]  /*a4770*/  STL [R1+0x45c8], R20 ;  /* 0x0045c81401007387 */ /* 0x0009e80000100800 */
[----:B-1----:R-:W3:Y:S04]  /*a4780*/  LDL.LU R34, [R1+0x4650] ;  /* 0x0046500001227983 */ /* 0x002ee80000300800 */
[----:B------:R-:W3:Y:S01]  /*a4790*/  LDL.LU R31, [R1+0x4654] ;  /* 0x00465400011f7983 */ /* 0x000ee20000300800 */
[----:B--2---:R-:W-:-:S02]  /*a47a0*/  IMAD.MOV.U32 R7, RZ, RZ, R20 ;  /* 0x000000ffff077224 */ /* 0x004fc400078e0014 */
[----:B------:R-:W-:Y:S01]  /*a47b0*/  IMAD.MOV.U32 R6, RZ, RZ, R11 ;  /* 0x000000ffff067224 */ /* 0x000fe200078e000b */
[----:B----4-:R-:W2:Y:S04]  /*a47c0*/  LDL.LU R20, [R1+0x46b8] ;  /* 0x0046b80001147983 */ /* 0x010ea80000300800 */
[----:B------:R-:W4:Y:S01]  /*a47d0*/  LDL.LU R11, [R1+0x46bc] ;  /* 0x0046bc00010b7983 */ /* 0x000f220000300800 */
        /* <DEDUP_REMOVED lines=9> */
[----:B------:R-:W-:Y:S01]  /*a4870*/  STL [R1+0x45d0], R38 ;  /* 0x0045d02601007387 */ /* 0x000fe20000100800 */
[----:B------:R-:W-:Y:S02]  /*a4880*/  IMAD.X R35, R35, 0x1, R0, P4 ;  /* 0x0000000123237824 */ /* 0x000fe400020e0600 */
[----:B------:R-:W-:Y:S02]  /*a4890*/  IMAD.MOV.U32 R6, RZ, RZ, R37 ;  /* 0x000000ffff067224 */ /* 0x000fe400078e0025 */
[----:B------:R-:W-:Y:S01]  /*a48a0*/  IMAD.MOV.U32 R7, RZ, RZ, R38 ;  /* 0x000000ffff077224 */ /* 0x000fe200078e0026 */
[----:B------:R1:W-:Y:S04]  /*a48b0*/  STL [R1+0x463c], R25 ;  /* 0x00463c1901007387 */ /* 0x0003e80000100800 */
[----:B------:R-:W-:Y:S04]  /*a48c0*/  STL [R1+0x4638], R35 ;  /* 0x0046382301007387 */ /* 0x000fe80000100800 */
[----:B------:R-:W3:Y:S04]  /*a48d0*/  LDL.LU R30, [R1+0x46c0] ;  /* 0x0046c000011e7983 */ /* 0x000ee80000300800 */
[----:B------:R-:W3:Y:S04]  /*a48e0*/  LDL.LU R27, [R1+0x46c4] ;  /* 0x0046c400011b7983 */ /* 0x000ee80000300800 */
[----:B------:R1:W-:Y:S04]  /*a48f0*/  LDGSTS.E [R5+0x20580], desc[UR32][R6.64], P1 ;  /* 0x2058000006057fae */ /* 0x0003e80008921860 */
[----:B------:R-:W3:Y:S01]  /*a4900*/  LDL.LU R26, [R1+0x46c8] ;  /* 0x0046c800011a7983 */ /* 0x000ee20000300800 */
[----:B-1----:R-:W-:-:S03]  /*a4910*/  IMAD.MOV.U32 R6, RZ, RZ, R25 ;  /* 0x000000ffff067224 */ /* 0x002fc600078e0019 */
[----:B------:R-:W3:Y:S01]  /*a4920*/  LDL.LU R25, [R1+0x46cc] ;  /* 0x0046cc0001197983 */ /* 0x000ee20000300800 */
[----:B------:R-:W-:-:S05]  /*a4930*/  IMAD.MOV.U32 R7, RZ, RZ, R35 ;  /* 0x000000ffff077224 */ /* 0x000fca00078e0023 */
[----:B------:R1:W-:Y:S01]  /*a4940*/  LDGSTS.E [R5+0x20c00], desc[UR32][R6.64], P2 ;  /* 0x20c0000006057fae */ /* 0x0003e20009121860 */
[-C--:B------:R-:W-:Y:S02]  /*a4950*/  IADD3 R13, P1, R13, R16.reuse, RZ ;  /* 0x000000100d0d7210 */ /* 0x080fe40007f3e0ff */
        /* <DEDUP_REMOVED lines=39> */
[----:B---3--:R-:W-:-:S05]  /*a4bd0*/  IADD3 R27, P2, R27, R16, RZ ;  /* 0x000000101b1b7210 */ /* 0x008fca0007f5e0ff */
[----:B------:R-:W-:Y:S02]  /*a4be0*/  IMAD.X R30, R30, 0x1, R0, P2 ;  /* 0x000000011e1e7824 */ /* 0x000fe400010e0600 */
[----:B-1----:R-:W-:Y:S01]  /*a4bf0*/  IMAD.MOV.U32 R6, RZ, RZ, R27 ;  /* 0x000000ffff067224 */ /* 0x002fe200078e001b */
[----:B------:R-:W-:Y:S01]  /*a4c00*/  STL [R1+0x46c4], R27 ;  /* 0x0046c41b01007387 */ /* 0x000fe20000100800 */
[----:B------:R-:W-:Y:S01]  /*a4c10*/  IMAD.MOV.U32 R7, RZ, RZ, R30 ;  /* 0x000000ffff077224 */ /* 0x000fe200078e001e */
[----:B------:R-:W-:Y:S02]  /*a4c20*/  IADD3 R25, P3, R25, R16, RZ ;  /* 0x0000001019197210 */ /* 0x000fe40007f7e0ff */
[----:B------:R1:W-:Y:S04]  /*a4c30*/  STL [R1+0x46c0], R30 ;  /* 0x0046c01e01007387 */ /* 0x0003e80000100800 */
[----:B------:R3:W-:Y:S01]  /*a4c40*/  LDGSTS.E [R5+0x21480], desc[UR32][R6.64], P1 ;  /* 0x2148000006057fae */ /* 0x0007e20008921860 */
[----:B------:R-:W-:-:S03]  /*a4c50*/  IMAD.X R26, R26, 0x1, R0, P3 ;  /* 0x000000011a1a7824 */ /* 0x000fc600018e0600 */
[----:B------:R-:W-:Y:S04]  /*a4c60*/  STL [R1+0x46cc], R25 ;  /* 0x0046cc1901007387 */ /* 0x000fe80000100800 */
[----:B------:R3:W-:Y:S04]  /*a4c70*/  STL [R1+0x46c8], R26 ;  /* 0x0046c81a01007387 */ /* 0x0007e80000100800 */
[----:B-1----:R-:W2:Y:S01]  /*a4c80*/  LDL.LU R30, [R1+0x4750] ;  /* 0x00475000011e7983 */ /* 0x002ea20000300800 */
[----:B---3--:R-:W-:-:S03]  /*a4c90*/  IMAD.MOV.U32 R6, RZ, RZ, R25 ;  /* 0x000000ffff067224 */ /* 0x008fc600078e0019 */
[----:B------:R-:W3:Y:S01]  /*a4ca0*/  LDL.LU R27, [R1+0x4754] ;  /* 0x00475400011b7983 */ /* 0x000ee20000300800 */
[----:B------:R-:W-:Y:S01]  /*a4cb0*/  IMAD.MOV.U32 R7, RZ, RZ, R26 ;  /* 0x000000ffff077224 */ /* 0x000fe200078e001a */
[----:B------:R-:W-:-:S04]  /*a4cc0*/  ISETP.GT.AND P2, PT, R4, 0xe, PT ;  /* 0x0000000e0400780c */ /* 0x000fc80003f44270 */
[----:B------:R1:W-:Y:S04]  /*a4cd0*/  LDGSTS.E [R5+0x21500], desc[UR32][R6.64], P1 ;  /* 0x2150000006057fae */ /* 0x0003e80008921860 */
[----:B------:R-:W3:Y:S04]  /*a4ce0*/  LDL.LU R26, [R1+0x47b8] ;  /* 0x0047b800011a7983 */ /* 0x000ee80000300800 */
[----:B------:R-:W3:Y:S01]  /*a4cf0*/  LDL.LU R25, [R1+0x47bc] ;  /* 0x0047bc0001197983 */ /* 0x000ee20000300800 */
        /* <DEDUP_REMOVED lines=22> */
[----:B------:R-:W-:Y:S02]  /*a4e60*/  IMAD.X R34, R34, 0x1, R0, P1 ;  /* 0x0000000122227824 */ /* 0x000fe400008e0600 */
[----:B-1----:R-:W-:Y:S02]  /*a4e70*/  IMAD.MOV.U32 R6, RZ, RZ, R31 ;  /* 0x000000ffff067224 */ /* 0x002fe400078e001f */
[----:B------:R-:W-:Y:S01]  /*a4e80*/  IMAD.MOV.U32 R7, RZ, RZ, R34 ;  /* 0x000000ffff077224 */ /* 0x000fe200078e0022 */
[----:B----4-:R-:W-:Y:S01]  /*a4e90*/  IADD3 R11, P3, R11, R16, RZ ;  /* 0x000000100b0b7210 */ /* 0x010fe20007f7e0ff */
[----:B------:R-:W-:Y:S04]  /*a4ea0*/  STL [R1+0x4744], R31 ;  /* 0x0047441f01007387 */ /* 0x000fe80000100800 */
[----:B------:R-:W-:Y:S01]  /*a4eb0*/  STL [R1+0x4740], R34 ;  /* 0x0047402201007387 */ /* 0x000fe20000100800 */
[----:B--2---:R-:W-:-:S03]  /*a4ec0*/  IMAD.X R20, R20, 0x1, R0, P3 ;  /* 0x0000000114147824 */ /* 0x004fc600018e0600 */
[----:B------:R1:W-:Y:S04]  /*a4ed0*/  LDGSTS.E [R5+0x21c80], desc[UR32][R6.64], P2 ;  /* 0x21c8000006057fae */ /* 0x0003e80009121860 */
[----:B------:R-:W-:Y:S04]  /*a4ee0*/  STL [R1+0x474c], R11 ;  /* 0x00474c0b01007387 */ /* 0x000fe80000100800 */
[----:B------:R2:W-:Y:S01]  /*a4ef0*/  STL [R1+0x4748], R20 ;  /* 0x0047481401007387 */ /* 0x0005e20000100800 */
[----:B-1----:R-:W-:Y:S02]  /*a4f00*/  IMAD.MOV.U32 R7, RZ, RZ, R20 ;  /* 0x000000ffff077224 */ /* 0x002fe400078e0014 */
[----:B------:R-:W-:Y:S01]  /*a4f10*/  IMAD.MOV.U32 R6, RZ, RZ, R11 ;  /* 0x000000ffff067224 */ /* 0x000fe200078e000b */
[----:B--2---:R-:W2:Y:S04]  /*a4f20*/  LDL.LU R20, [R1+0x47d0] ;  /* 0x0047d00001147983 */ /* 0x004ea80000300800 */
[----:B------:R-:W4:Y:S04]  /*a4f30*/  LDL.LU R11, [R1+0x47d4] ;  /* 0x0047d400010b7983 */ /* 0x000f280000300800 */
[----:B------:R-:W2:Y:S04]  /*a4f40*/  LDL.LU R37, [R1+0x4838] ;  /* 0x0048380001257983 */ /* 0x000ea80000300800 */
[----:B------:R-:W2:Y:S01]  /*a4f50*/  LDL.LU R35, [R1+0x483c] ;  /* 0x00483c0001237983 */ /* 0x000ea20000300800 */
[----:B------:R-:W-:-:S03]  /*a4f60*/  ISETP.GT.AND P1, PT, R4, 0x12, PT ;  /* 0x000000120400780c */ /* 0x000fc60003f24270 */
[----:B------:R1:W-:Y:S02]  /*a4f70*/  LDGSTS.E [R5+0x21d00], desc[UR32][R6.64], P2 ;  /* 0x21d0000006057fae */ /* 0x0003e40009121860 */
[----:B-1----:R-:W-:-:S04]  /*a4f80*/  SEL R6, RZ, 0x4, !P1 ;  /* 0x00000004ff067807 */ /* 0x002fc80004800000 */
[----:B------:R-:W-:-:S04]  /*a4f90*/  SEL R6, R6, RZ, !P0 ;  /* 0x000000ff06067207 */ /* 0x000fc80004000000 */
[----:B------:R-:W-:Y:S02]  /*a4fa0*/  ISETP.NE.U32.AND P1, PT, R6, RZ, PT ;  /* 0x000000ff0600720c */ /* 0x000fe40003f25070 */
[----:B---3--:R-:W-:-:S05]  /*a4fb0*/  IADD3 R27, P3, R27, R16, RZ ;  /* 0x000000101b1b7210 */ /* 0x008fca0007f7e0ff */
[--C-:B------:R-:W-:Y:S01]  /*a4fc0*/  IMAD.X R30, R30, 0x1, R0.reuse, P3 ;  /* 0x000000011e1e7824 */ /* 0x100fe200018e0600 */
[----:B------:R-:W-:Y:S01]  /*a4fd0*/  IADD3 R25, P4, R25, R16, RZ ;  /* 0x0000001019197210 */ /* 0x000fe20007f9e0ff */
[----:B------:R1:W-:Y:S04]  /*a4fe0*/  STL [R1+0x4754], R27 ;  /* 0x0047541b01007387 */ /* 0x0003e80000100800 */
[----:B------:R-:W-:Y:S01]  /*a4ff0*/  STL [R1+0x4750], R30 ;  /* 0x0047501e01007387 */ /* 0x000fe20000100800 */
[----:B------:R-:W-:-:S03]  /*a5000*/  IMAD.X R26, R26, 0x1, R0, P4 ;  /* 0x000000011a1a7824 */ /* 0x000fc600020e0600 */
[----:B------:R-:W-:Y:S04]  /*a5010*/  STL [R1+0x47bc], R25 ;  /* 0x0047bc1901007387 */ /* 0x000fe80000100800 */
[----:B------:R3:W-:Y:S01]  /*a5020*/  STL [R1+0x47b8], R26 ;  /* 0x0047b81a01007387 */ /* 0x0007e20000100800 */
[----:B------:R-:W-:Y:S02]  /*a5030*/  IMAD.MOV.U32 R6, RZ, RZ, R27 ;  /* 0x000000ffff067224 */ /* 0x000fe400078e001b */
[----:B------:R-:W-:Y:S01]  /*a5040*/  IMAD.MOV.U32 R7, RZ, RZ, R30 ;  /* 0x000000ffff077224 */ /* 0x000fe200078e001e */
[----:B------:R-:W2:Y:S04]  /*a5050*/  LDL.LU R34, [R1+0x4840] ;  /* 0x0048400001227983 */ /* 0x000ea80000300800 */
[----:B------:R-:W2:Y:S04]  /*a5060*/  LDL.LU R31, [R1+0x4844] ;  /* 0x00484400011f7983 */ /* 0x000ea80000300800 */
[----:B-1----:R-:W2:Y:S04]  /*a5070*/  LDL.LU R27, [R1+0x4848] ;  /* 0x00484800011b7983 */ /* 0x002ea80000300800 */
[----:B------:R1:W-:Y:S02]  /*a5080*/  LDGSTS.E [R5+0x21d80], desc[UR32][R6.64], P2 ;  /* 0x21d8000006057fae */ /* 0x0003e40009121860 */
[----:B-1----:R-:W-:-:S02]  /*a5090*/  IMAD.MOV.U32 R7, RZ, RZ, R26 ;  /* 0x000000ffff077224 */ /* 0x002fc400078e001a */
[----:B---3--:R-:W3:Y:S01]  /*a50a0*/  LDL.LU R26, [R1+0x484c] ;  /* 0x00484c00011a7983 */ /* 0x008ee20000300800 */
[----:B------:R-:W-:-:S05]  /*a50b0*/  IMAD.MOV.U32 R6, RZ, RZ, R25 ;  /* 0x000000ffff067224 */ /* 0x000fca00078e0019 */
[----:B------:R1:W-:Y:S01]  /*a50c0*/  LDGSTS.E [R5+0x22400], desc[UR32][R6.64], P1 ;  /* 0x2240000006057fae */ /* 0x0003e20008921860 */
[-C--:B------:R-:W-:Y:S02]  /*a50d0*/  IADD3 R13, P2, R13, R16.reuse, RZ ;  /* 0x000000100d0d7210 */ /* 0x080fe40007f5e0ff */
[----:B------:R-:W-:-:S03]  /*a50e0*/  IADD3 R10, P3, R10, R16, RZ ;  /* 0x000000100a0a7210 */ /* 0x000fc60007f7e0ff */
[--C-:B------:R-:W-:Y:S01]  /*a50f0*/  IMAD.X R24, R24, 0x1, R0.reuse, P2 ;  /* 0x0000000118187824 */ /* 0x100fe200010e0600 */
[----:B------:R-:W-:Y:S01]  /*a5100*/  STL [R1+0x47c4], R13 ;  /* 0x0047c40d01007387 */ /* 0x000fe20000100800 */
[----:B------:R-:W-:-:S03]  /*a5110*/  IMAD.X R12, R12, 0x1, R0, P3 ;  /* 0x000000010c0c7824 */ /* 0x000fc600018e0600 */
[----:B------:R1:W-:Y:S04]  /*a5120*/  STL [R1+0x47c0], R24 ;  /* 0x0047c01801007387 */ /* 0x0003e80000100800 */
[----:B------:R-:W-:Y:S04]  /*a5130*/  STL [R1+0x47cc], R10 ;  /* 0x0047cc0a01007387 */ /* 0x000fe80000100800 */
[----:B------:R1:W-:Y:S04]  /*a5140*/  STL [R1+0x47c8], R12 ;  /* 0x0047c80c01007387 */ /* 0x0003e80000100800 */
[----:B------:R-:W3:Y:S04]  /*a5150*/  LDL.LU R30, [R1+0x4850] ;  /* 0x00485000011e7983 */ /* 0x000ee80000300800 */
[----:B------:R-:W3:Y:S01]  /*a5160*/  LDL.LU R25, [R1+0x4854] ;  /* 0x0048540001197983 */ /* 0x000ee20000300800 */
[----:B-1----:R-:W-:-:S02]  /*a5170*/  IMAD.MOV.U32 R6, RZ, RZ, R13 ;  /* 0x000000ffff067224 */ /* 0x002fc400078e000d */
[----:B------:R-:W-:Y:S01]  /*a5180*/  IMAD.MOV.U32 R7, RZ, RZ, R24 ;  /* 0x000000ffff077224 */ /* 0x000fe200078e0018 */
[----:B------:R-:W-:Y:S01]  /*a5190*/  ISETP.GT.AND P2, PT, R4, 0x16, PT ;  /* 0x000000160400780c */ /* 0x000fe20003f44270 */
[----:B------:R-:W3:Y:S04]  /*a51a0*/  LDL.LU R24, [R1+0x48b8] ;  /* 0x0048b80001187983 */ /* 0x000ee80000300800 */
[----:B------:R1:W-:Y:S04]  /*a51b0*/  LDGSTS.E [R5+0x22480], desc[UR32][R6.64], P1 ;  /* 0x2248000006057fae */ /* 0x0003e80008921860 */
[----:B------:R-:W3:Y:S01]  /*a51c0*/  LDL.LU R13, [R1+0x48bc] ;  /* 0x0048bc00010d7983 */ /* 0x000ee20000300800 */
[----:B-1----:R-:W-:-:S02]  /*a51d0*/  IMAD.MOV.U32 R6, RZ, RZ, R10 ;  /* 0x000000ffff067224 */ /* 0x002fc400078e000a */
[----:B------:R-:W-:Y:S02]  /*a51e0*/  IMAD.MOV.U32 R7, RZ, RZ, R12 ;  /* 0x000000ffff077224 */ /* 0x000fe400078e000c */
[----:B------:R-:W3:Y:S04]  /*a51f0*/  LDL.LU R12, [R1+0x48c4] ;  /* 0x0048c400010c7983 */ /* 0x000ee80000300800 */
[----:B------:R1:W-:Y:S04]  /*a5200*/  LDGSTS.E [R5+0x22500], desc[UR32][R6.64], P1 ;  /* 0x2250000006057fae */ /* 0x0003e80008921860 */
[----:B------:R-:W3:Y:S01]  /*a5210*/  LDL.LU R10, [R1+0x48cc] ;  /* 0x0048cc00010a7983 */ /* 0x000ee20000300800 */
[----:B-1----:R-:W-:-:S04]  /*a5220*/  SEL R6, RZ, 0x4, !P2 ;  /* 0x00000004ff067807 */ /* 0x002fc80005000000 */
[----:B------:R-:W-:-:S04]  /*a5230*/  SEL R6, R6, RZ, !P0 ;  /* 0x000000ff06067207 */ /* 0x000fc80004000000 */
[----:B------:R-:W-:Y:S02]  /*a5240*/  ISETP.NE.U32.AND P2, PT, R6, RZ, PT ;  /* 0x000000ff0600720c */ /* 0x000fe40003f45070 */
[-C--:B----4-:R-:W-:Y:S02]  /*a5250*/  IADD3 R11, P3, R11, R16.reuse, RZ ;  /* 0x000000100b0b7210 */ /* 0x090fe40007f7e0ff */
[----:B--2---:R-:W-:-:S03]  /*a5260*/  IADD3 R35, P4, R35, R16, RZ ;  /* 0x0000001023237210 */ /* 0x004fc60007f9e0ff */
[--C-:B------:R-:W-:Y:S01]  /*a5270*/  IMAD.X R20, R20, 0x1, R0.reuse, P3 ;  /* 0x0000000114147824 */ /* 0x100fe200018e0600 */
[----:B------:R-:W-:Y:S01]  /*a5280*/  STL [R1+0x47d4], R11 ;  /* 0x0047d40b01007387 */ /* 0x000fe20000100800 */
[----:B------:R-:W-:Y:S02]  /*a5290*/  IMAD.X R37, R37, 0x1, R0, P4 ;  /* 0x0000000125257824 */ /* 0x000fe400020e0600 */
[----:B------:R-:W-:Y:S01]  /*a52a0*/  IMAD.MOV.U32 R7, RZ, RZ, R20 ;  /* 0x000000ffff077224 */ /* 0x000fe200078e0014 */
[----:B------:R1:W-:Y:S04]  /*a52b0*/  STL [R1+0x47d0], R20 ;  /* 0x0047d01401007387 */ /* 0x0003e80000100800 */
[----:B------:R-:W-:Y:S01]  /*a52c0*/  STL [R1+0x483c], R35 ;  /* 0x00483c2301007387 */ /* 0x000fe20000100800 */
[----:B------:R-:W-:-:S05]  /*a52d0*/  IMAD.MOV.U32 R6, RZ, RZ, R11 ;  /* 0x000000ffff067224 */ /* 0x000fca00078e000b */
[----:B------:R2:W-:Y:S04]  /*a52e0*/  LDGSTS.E [R5+0x22580], desc[UR32][R6.64], P1 ;  /* 0x2258000006057fae */ /* 0x0005e80008921860 */
[----:B-1----:R-:W4:Y:S04]  /*a52f0*/  LDL.LU R20, [R1+0x48c0] ;  /* 0x0048c00001147983 */ /* 0x002f280000300800 */
[----:B------:R-:W-:Y:S04]  /*a5300*/  STL [R1+0x4838], R37 ;  /* 0x0048382501007387 */ /* 0x000fe80000100800 */
[----:B------:R-:W4:Y:S01]  /*a5310*/  LDL.LU R11, [R1+0x48c8] ;  /* 0x0048c800010b7983 */ /* 0x000f220000300800 */
[----:B--2---:R-:W-:-:S02]  /*a5320*/  IMAD.MOV.U32 R6, RZ, RZ, R35 ;  /* 0x000000ffff067224 */ /* 0x004fc400078e0023 */
[----:B------:R-:W-:-:S05]  /*a5330*/  IMAD.MOV.U32 R7, RZ, RZ, R37 ;  /* 0x000000ffff077224 */ /* 0x000fca00078e0025 */
[----:B------:R1:W-:Y:S01]  /*a5340*/  LDGSTS.E [R5+0x22c00], desc[UR32][R6.64], P2 ;  /* 0x22c0000006057fae */ /* 0x0003e20009121860 */
[----:B------:R-:W-:-:S05]  /*a5350*/  IADD3 R31, P1, R31, R16, RZ ;  /* 0x000000101f1f7210 */ /* 0x000fca0007f3e0ff */
[----:B------:R-:W-:Y:S02]  /*a5360*/  IMAD.X R34, R34, 0x1, R0, P1 ;  /* 0x0000000122227824 */ /* 0x000fe400008e0600 */
[----:B-1----:R-:W-:Y:S02]  /*a5370*/  IMAD.MOV.U32 R6, RZ, RZ, R31 ;  /* 0x000000ffff067224 */ /* 0x002fe400078e001f */
[----:B------:R-:W-:Y:S01]  /*a5380*/  IMAD.MOV.U32 R7, RZ, RZ, R34 ;  /* 0x000000ffff077224 */ /* 0x000fe200078e0022 */
[----:B---3--:R-:W-:-:S04]  /*a5390*/  IADD3 R26, P3, R26, R16, RZ ;  /* 0x000000101a1a7210 */ /* 0x008fc80007f7e0ff */
[----:B------:R1:W-:Y:S01]  /*a53a0*/  LDGSTS.E [R5+0x22c80], desc[UR32][R6.64], P2 ;  /* 0x22c8000006057fae */ /* 0x0003e20009121860 */
[----:B------:R-:W-:Y:S01]  /*a53b0*/  IMAD.X R27, R27, 0x1, R0, P3 ;  /* 0x000000011b1b7824 */ /* 0x000fe200018e0600 */
[----:B------:R-:W-:Y:S01]  /*a53c0*/  ISETP.GT.AND P1, PT, R4, 0x1a, PT ;  /* 0x0000001a0400780c */ /* 0x000fe20003f24270 */
[----:B-1----:R-:W-:Y:S02]  /*a53d0*/  IMAD.MOV.U32 R6, RZ, RZ, R26 ;  /* 0x000000ffff067224 */ /* 0x002fe400078e001a */
[----:B------:R-:W-:Y:S01]  /*a53e0*/  IMAD.MOV.U32 R7, RZ, RZ, R27 ;  /* 0x000000ffff077224 */ /* 0x000fe200078e001b */
[----:B------:R-:W-:Y:S04]  /*a53f0*/  STL [R1+0x4844], R31 ;  /* 0x0048441f01007387 */ /* 0x000fe80000100800 */
[----:B------:R1:W-:Y:S04]  /*a5400*/  LDGSTS.E [R5+0x22d00], desc[UR32][R6.64], P2 ;  /* 0x22d0000006057fae */ /* 0x0003e80009121860 */
[----:B------:R-:W-:Y:S04]  /*a5410*/  STL [R1+0x4840], R34 ;  /* 0x0048402201007387 */ /* 0x000fe80000100800 */
[----:B------:R-:W-:Y:S04]  /*a5420*/  STL [R1+0x484c], R26 ;  /* 0x00484c1a01007387 */ /* 0x000fe80000100800 */
[----:B------:R2:W-:Y:S01]  /*a5430*/  STL [R1+0x4848], R27 ;  /* 0x0048481b01007387 */ /* 0x0005e20000100800 */
[----:B-1----:R-:W-:-:S03]  /*a5440*/  SEL R6, RZ, 0x4, !P1 ;  /* 0x00000004ff067807 */ /* 0x002fc60004800000 */
[----:B--2---:R-:W2:Y:S04]  /*a5450*/  LDL.LU R27, [R1+0x48d0] ;  /* 0x0048d000011b7983 */ /* 0x004ea80000300800 */
[----:B------:R-:W3:Y:S01]  /*a5460*/  LDL.LU R26, [R1+0x48d4] ;  /* 0x0048d400011a7983 */ /* 0x000ee20000300800 */
[----:B------:R-:W-:-:S04]  /*a5470*/  SEL R6, R6, RZ, !P0 ;  /* 0x000000ff06067207 */ /* 0x000fc80004000000 */
[----:B------:R-:W-:Y:S02]  /*a5480*/  ISETP.NE.U32.AND P1, PT, R6, RZ, PT ;  /* 0x000000ff0600720c */ /* 0x000fe40003f25070 */
[----:B------:R-:W-:-:S05]  /*a5490*/  IADD3 R25, P3, R25, R16, RZ ;  /* 0x0000001019197210 */ /* 0x000fca0007f7e0ff */
[----:B------:R-:W-:Y:S02]  /*a54a0*/  IMAD.X R30, R30, 0x1, R0, P3 ;  /* 0x000000011e1e7824 */ /* 0x000fe400018e0600 */
[----:B------:R-:W-:Y:S01]  /*a54b0*/  IMAD.MOV.U32 R6, RZ, RZ, R25 ;  /* 0x000000ffff067224 */ /* 0x000fe200078e0019 */
[-C--:B------:R-:W-:Y:S01]  /*a54c0*/  IADD3 R13, P4, R13, R16.reuse, RZ ;  /* 0x000000100d0d7210 */ /* 0x080fe20007f9e0ff */
[----:B------:R-:W-:Y:S01]  /*a54d0*/  IMAD.MOV.U32 R7, RZ, RZ, R30 ;  /* 0x000000ffff077224 */ /* 0x000fe200078e001e */
[----:B------:R-:W-:Y:S03]  /*a54e0*/  STL [R1+0x4854], R25 ;  /* 0x0048541901007387 */ /* 0x000fe60000100800 */
[----:B------:R-:W-:Y:S01]  /*a54f0*/  IMAD.X R24, R24, 0x1, R0, P4 ;  /* 0x0000000118187824 */ /* 0x000fe200020e0600 */
[----:B------:R1:W-:Y:S04]  /*a5500*/  LDGSTS.E [R5+0x22d80], desc[UR32][R6.64], P2 ;  /* 0x22d8000006057fae */ /* 0x0003e80009121860 */
[----:B------:R-:W-:Y:S01]  /*a5510*/  STL [R1+0x4850], R30 ;  /* 0x0048501e01007387 */ /* 0x000fe20000100800 */
[----:B------:R-:W-:-:S02]  /*a5520*/  IADD3 R12, P2, R12, R16, RZ ;  /* 0x000000100c0c7210 */ /* 0x000fc40007f5e0ff */
[----:B------:R-:W-:Y:S01]  /*a5530*/  IADD3 R10, P3, R10, R16, RZ ;  /* 0x000000100a0a7210 */ /* 0x000fe20007f7e0ff */
[----:B------:R-:W-:Y:S04]  /*a5540*/  STL [R1+0x48bc], R13 ;  /* 0x0048bc0d01007387 */ /* 0x000fe80000100800 */
[----:B------:R1:W-:Y:S02]  /*a5550*/  STL [R1+0x48b8], R24 ;  /* 0x0048b81801007387 */ /* 0x0003e40000100800 */
[----:B-1----:R-:W-:Y:S02]  /*a5560*/  IMAD.MOV.U32 R7, RZ, RZ, R24 ;  /* 0x000000ffff077224 */ /* 0x002fe400078e0018 */
[----:B------:R-:W-:-:S05]  /*a5570*/  IMAD.MOV.U32 R6, RZ, RZ, R13 ;  /* 0x000000ffff067224 */ /* 0x000fca00078e000d */
[----:B------:R1:W-:Y:S04]  /*a5580*/  LDGSTS.E [R5+0x23400], desc[UR32][R6.64], P1 ;  /* 0x2340000006057fae */ /* 0x0003e80008921860 */
[----:B------:R-:W2:Y:S04]  /*a5590*/  LDL.LU R24, [R1+0x493c] ;  /* 0x00493c0001187983 */ /* 0x000ea80000300800 */
[----:B------:R-:W2:Y:S04]  /*a55a0*/  LDL.LU R13, [R1+0x4944] ;  /* 0x00494400010d7983 */ /* 0x000ea80000300800 */
[----:B------:R-:W-:Y:S01]  /*a55b0*/  STL [R1+0x48c4], R12 ;  /* 0x0048c40c01007387 */ /* 0x000fe20000100800 */
[----:B----4-:R-:W-:-:S02]  /*a55c0*/  IMAD.X R20, R20, 0x1, R0, P2 ;  /* 0x0000000114147824 */ /* 0x010fc400010e0600 */
[----:B------:R-:W-:-:S03]  /*a55d0*/  IMAD.X R11, R11, 0x1, R0, P3 ;  /* 0x000000010b0b7824 */ /* 0x000fc600018e0600 */
[----:B------:R4:W-:Y:S04]  /*a55e0*/  STL [R1+0x48c0], R20 ;  /* 0x0048c01401007387 */ /* 0x0009e80000100800 */
[----:B------:R4:W-:Y:S04]  /*a55f0*/  STL [R1+0x48cc], R10 ;  /* 0x0048cc0a01007387 */ /* 0x0009e80000100800 */
[----:B------:R-:W2:Y:S01]  /*a5600*/  LDL.LU R25, [R1+0x4938] ;  /* 0x0049380001197983 */ /* 0x000ea20000300800 */
[----:B-1----:R-:W-:-:S03]  /*a5610*/  IMAD.MOV.U32 R7, RZ, RZ, R20 ;  /* 0x000000ffff077224 */ /* 0x002fc600078e0014 */
[----:B------:R1:W-:Y:S04]  /*a5620*/  STL [R1+0x48c8], R11 ;  /* 0x0048c80b01007387 */ /* 0x0003e80000100800 */
[----:B----4-:R-:W4:Y:S01]  /*a5630*/  LDL.LU R20, [R1+0x4940] ;  /* 0x0049400001147983 */ /* 0x010f220000300800 */
[----:B------:R-:W-:-:S03]  /*a5640*/  IMAD.MOV.U32 R6, RZ, RZ, R12 ;  /* 0x000000ffff067224 */ /* 0x000fc600078e000c */
[----:B------:R-:W4:Y:S04]  /*a5650*/  LDL.LU R12, [R1+0x494c] ;  /* 0x00494c00010c7983 */ /* 0x000f280000300800 */
[----:B------:R1:W-:Y:S01]  /*a5660*/  LDGSTS.E [R5+0x23480], desc[UR32][R6.64], P1 ;  /* 0x2348000006057fae */ /* 0x0003e20008921860 */
[----:B------:R-:W-:Y:S02]  /*a5670*/  IMAD.MOV.U32 R251, RZ, RZ, R21 ;  /* 0x000000fffffb7224 */ /* 0x000fe400078e0015 */
[----:B-1----:R-:W-:Y:S02]  /*a5680*/  IMAD.MOV.U32 R6, RZ, RZ, R10 ;  /* 0x000000ffff067224 */ /* 0x002fe400078e000a */
[----:B------:R-:W4:Y:S04]  /*a5690*/  LDL.LU R10, [R1+0x4954] ;  /* 0x00495400010a7983 */ /* 0x000f280000300800 */
[----:B------:R-:W4:Y:S01]  /*a56a0*/  LDL.LU R21, [R1+0x4948] ;  /* 0x0049480001157983 */ /* 0x000f220000300800 */
[----:B------:R-:W-:-:S03]  /*a56b0*/  IMAD.MOV.U32 R7, RZ, RZ, R11 ;  /* 0x000000ffff077224 */ /* 0x000fc600078e000b */
[----:B------:R-:W4:Y:S01]  /*a56c0*/  LDL.LU R11, [R1+0x4950] ;  /* 0x00495000010b7983 */ /* 0x000f220000300800 */
[----:B------:R-:W-:-:S03]  /*a56d0*/  ISETP.GT.AND P2, PT, R4, 0x1e, PT ;  /* 0x0000001e0400780c */ /* 0x000fc60003f44270 */
[----:B------:R1:W-:Y:S02]  /*a56e0*/  LDGSTS.E [R5+0x23500], desc[UR32][R6.64], P1 ;  /* 0x2350000006057fae */ /* 0x0003e40008921860 */
[----:B-1----:R-:W-:-:S04]  /*a56f0*/  SEL R6, RZ, 0x4, !P2 ;  /* 0x00000004ff067807 */ /* 0x002fc80005000000 */
[----:B------:R-:W-:-:S04]  /*a5700*/  SEL R6, R6, RZ, !P0 ;  /* 0x000000ff06067207 */ /* 0x000fc80004000000 */
[----:B------:R-:W-:Y:S01]  /*a5710*/  ISETP.NE.U32.AND P2, PT, R6, RZ, PT ;  /* 0x000000ff0600720c */ /* 0x000fe20003f45070 */
[----:B------:R-:W-:Y:S02]  /*a5720*/  IMAD.MOV.U32 R65, RZ, RZ, R17 ;  /* 0x000000ffff417224 */ /* 0x000fe400078e0011 */
[----:B------:R-:W-:Y:S02]  /*a5730*/  IMAD.MOV.U32 R67, RZ, RZ, R8 ;  /* 0x000000ffff437224 */ /* 0x000fe400078e0008 */
[----:B------:R-:W-:Y:S01]  /*a5740*/  IMAD.MOV.U32 R66, RZ, RZ, R9 ;  /* 0x000000ffff427224 */ /* 0x000fe200078e0009 */
[----:B---3--:R-:W-:-:S05]  /*a5750*/  IADD3 R26, P3, R26, R16, RZ ;  /* 0x000000101a1a7210 */ /* 0x008fca0007f7e0ff */
[----:B--2---:R-:W-:Y:S02]  /*a5760*/  IMAD.X R27, R27, 0x1, R0, P3 ;  /* 0x000000011b1b7824 */ /* 0x004fe400018e0600 */
[----:B------:R-:W-:Y:S02]  /*a5770*/  IMAD.MOV.U32 R6, RZ, RZ, R26 ;  /* 0x000000ffff067224 */ /* 0x000fe400078e001a */
[----:B------:R-:W-:Y:S01]  /*a5780*/  IMAD.MOV.U32 R7, RZ, RZ, R27 ;  /* 0x000000ffff077224 */ /* 0x000fe200078e001b */
[----:B------:R-:W-:Y:S04]  /*a5790*/  STL [R1+0x48d4], R26 ;  /* 0x0048d41a01007387 */ /* 0x000fe80000100800 */
[----:B------:R-:W-:Y:S04]  /*a57a0*/  STL [R1+0x48d0], R27 ;  /* 0x0048d01b01007387 */ /* 0x000fe80000100800 */
[----:B------:R-:W2:Y:S04]  /*a57b0*/  LDL.LU R17, [R1+0x45d8] ;  /* 0x0045d80001117983 */ /* 0x000ea80000300800 */
[----:B------:R-:W3:Y:S04]  /*a57c0*/  LDL.LU R8, [R1+0x45dc] ;  /* 0x0045dc0001087983 */ /* 0x000ee80000300800 */
[----:B------:R1:W-:Y:S04]  /*a57d0*/  LDGSTS.E [R5+0x23580], desc[UR32][R6.64], P1 ;  /* 0x2358000006057fae */ /* 0x0003e80008921860 */
[----:B------:R-:W2:Y:S01]  /*a57e0*/  LDL.LU R9, [R1+0x45e4] ;  /* 0x0045e40001097983 */ /* 0x000ea20000300800 */
[----:B------:R-:W-:-:S02]  /*a57f0*/  IADD3 R24, P1, R24, R16, RZ ;  /* 0x0000001018187210 */ /* 0x000fc40007f3e0ff */
[----:B------:R-:W-:-:S03]  /*a5800*/  IADD3 R13, P3, R13, R16, RZ ;  /* 0x000000100d0d7210 */ /* 0x000fc60007f7e0ff */
[----:B------:R-:W-:Y:S01]  /*a5810*/  STL [R1+0x493c], R24 ;  /* 0x00493c1801007387 */ /* 0x000fe20000100800 */
[----:B-1----:R-:W-:Y:S02]  /*a5820*/  IMAD.MOV.U32 R6, RZ, RZ, R24 ;  /* 0x000000ffff067224 */ /* 0x002fe400078e0018 */
[----:B------:R-:W-:-:S05]  /*a5830*/  IMAD.X R25, R25, 0x1, R0, P1 ;  /* 0x0000000119197824 */ /* 0x000fca00008e0600 */
[----:B------:R1:W-:Y:S01]  /*a5840*/  STL [R1+0x4938], R25 ;  /* 0x0049381901007387 */ /* 0x0003e20000100800 */
[----:B----4-:R-:W-:-:S03]  /*a5850*/  IMAD.X R20, R20, 0x1, R0, P3 ;  /* 0x0000000114147824 */ /* 0x010fc600018e0600 */
[----:B------:R-:W-:Y:S01]  /*a5860*/  STL [R1+0x4944], R13 ;  /* 0x0049440d01007387 */ /* 0x000fe20000100800 */
[----:B------:R-:W-:-:S03]  /*a5870*/  IMAD.MOV.U32 R7, RZ, RZ, R25 ;  /* 0x000000ffff077224 */ /* 0x000fc600078e0019 */
[----:B------:R4:W-:Y:S04]  /*a5880*/  STL [R1+0x4940], R20 ;  /* 0x0049401401007387 */ /* 0x0009e80000100800 */
[----:B-1----:R-:W2:Y:S04]  /*a5890*/  LDL.LU R25, [R1+0x45e0] ;  /* 0x0045e00001197983 */ /* 0x002ea80000300800 */
[----:B------:R1:W-:Y:S02]  /*a58a0*/  LDGSTS.E [R5+0x23c00], desc[UR32][R6.64], P2 ;  /* 0x23c0000006057fae */ /* 0x0003e40009121860 */
[----:B-1----:R-:W-:-:S02]  /*a58b0*/  IMAD.MOV.U32 R7, RZ, RZ, R20 ;  /* 0x000000ffff077224 */ /* 0x002fc400078e0014 */
[----:B------:R-:W-:Y:S01]  /*a58c0*/  IMAD.MOV.U32 R6, RZ, RZ, R13 ;  /* 0x000000ffff067224 */ /* 0x000fe200078e000d */
[----:B----4-:R-:W4:Y:S04]  /*a58d0*/  LDL.LU R20, [R1+0x45e8] ;  /* 0x0045e80001147983 */ /* 0x010f280000300800 */
[----:B------:R-:W4:Y:S01]  /*a58e0*/  LDL.LU R13, [R1+0x45ec] ;  /* 0x0045ec00010d7983 */ /* 0x000f220000300800 */
[----:B------:R-:W-:Y:S02]  /*a58f0*/  IMAD.MOV.U32 R248, RZ, RZ, R36 ;  /* 0x000000fffff87224 */ /* 0x000fe400078e0024 */
[----:B------:R-:W-:Y:S02]  /*a5900*/  IMAD.MOV.U32 R249, RZ, RZ, R33 ;  /* 0x000000fffff97224 */ /* 0x000fe400078e0021 */
[----:B------:R-:W-:Y:S01]  /*a5910*/  IMAD.MOV.U32 R250, RZ, RZ, R32 ;  /* 0x000000fffffa7224 */ /* 0x000fe200078e0020 */
[----:B------:R-:W-:-:S02]  /*a5920*/  IADD3 R12, P1, R12, R16, RZ ;  /* 0x000000100c0c7210 */ /* 0x000fc40007f3e0ff */
[----:B------:R-:W-:Y:S01]  /*a5930*/  IADD3 R10, P3, R10, R16, RZ ;  /* 0x000000100a0a7210 */ /* 0x000fe20007f7e0ff */
[----:B------:R1:W-:Y:S03]  /*a5940*/  LDGSTS.E [R5+0x23c80], desc[UR32][R6.64], P2 ;  /* 0x23c8000006057fae */ /* 0x0003e60009121860 */
[----:B------:R-:W-:Y:S01]  /*a5950*/  HMMA.1688.F32.TF32 R32, R240, R22, R248 ;  /* 0x00000016f020723c */ /* 0x000fe200000810f8 */
[--C-:B------:R-:W-:Y:S02]  /*a5960*/  IMAD.X R21, R21, 0x1, R0.reuse, P1 ;  /* 0x0000000115157824 */ /* 0x100fe400008e0600 */
[----:B------:R-:W-:Y:S01]  /*a5970*/  IMAD.X R11, R11, 0x1, R0, P3 ;  /* 0x000000010b0b7824 */ /* 0x000fe200018e0600 */
[----:B------:R-:W-:Y:S04]  /*a5980*/  STL [R1+0x494c], R12 ;  /* 0x00494c0c01007387 */ /* 0x000fe80000100800 */
[----:B------:R1:W-:Y:S04]  /*a5990*/  STL [R1+0x4948], R21 ;  /* 0x0049481501007387 */ /* 0x0003e80000100800 */
[----:B------:R-:W-:Y:S01]  /*a59a0*/  STL [R1+0x4954], R10 ;  /* 0x0049540a01007387 */ /* 0x000fe20000100800 */
[----:B-1----:R-:W-:-:S03]  /*a59b0*/  IMAD.MOV.U32 R6, RZ, RZ, R12 ;  /* 0x000000ffff067224 */ /* 0x002fc600078e000c */
[----:B------:R1:W-:Y:S01]  /*a59c0*/  STL [R1+0x4950], R11 ;  /* 0x0049500b01007387 */ /* 0x0003e20000100800 */
[----:B------:R-:W-:Y:S02]  /*a59d0*/  IMAD.MOV.U32 R7, RZ, RZ, R21 ;  /* 0x000000ffff077224 */ /* 0x000fe400078e0015 */
[----:B------:R-:W-:Y:S01]  /*a59e0*/  IMAD.MOV.U32 R64, RZ, RZ, R29 ;  /* 0x000000ffff407224 */ /* 0x000fe200078e001d */
[----:B------:R-:W4:Y:S01]  /*a59f0*/  LDL.LU R24, [R1+0x45f0] ;  /* 0x0045f00001187983 */ /* 0x000f220000300800 */
[----:B------:R-:W-:Y:S01]  /*a5a00*/  LOP3.LUT R26, R28, 0x60, RZ, 0x3c, !PT ;  /* 0x000000601c1a7812 */ /* 0x000fe200078e3cff */
[----:B------:R-:W4:Y:S02]  /*a5a10*/  LDC R249, c[0x0][0x23c] ;  /* 0x00008f00fff97b82 */ /* 0x000f240000000800 */
[----:B------:R1:W-:Y:S04]  /*a5a20*/  LDGSTS.E [R5+0x23d00], desc[UR32][R6.64], P2 ;  /* 0x23d0000006057fae */ /* 0x0003e80009121860 */
[----:B------:R-:W4:Y:S01]  /*a5a30*/  LDL.LU R21, [R1+0x45f4] ;  /* 0x0045f40001157983 */ /* 0x000f220000300800 */
[----:B------:R-:W-:Y:S03]  /*a5a40*/  HMMA.1688.F32.TF32 R28, R240, R18, R64 ;  /* 0x00000012f01c723c */ /* 0x000fe60000081040 */
[----:B------:R-:W-:Y:S04]  /*a5a50*/  STL.64 [R1+0x70], R32 ;  /* 0x0000702001007387 */ /* 0x000fe80000100a00 */
[----:B------:R-:W-:Y:S01]  /*a5a60*/  STL.64 [R1+0x78], R34 ;  /* 0x0000782201007387 */ /* 0x000fe20000100a00 */
[----:B-1----:R-:W-:-:S02]  /*a5a70*/  IMAD.MOV.U32 R7, RZ, RZ, R11 ;  /* 0x000000ffff077224 */ /* 0x002fc400078e000b */
[----:B------:R-:W-:Y:S01]  /*a5a80*/  IMAD.MOV.U32 R6, RZ, RZ, R10 ;  /* 0x000000ffff067224 */ /* 0x000fe200078e000a */
[----:B------:R-:W4:Y:S04]  /*a5a90*/  LDL.LU R11, [R1+0x4658] ;  /* 0x00465800010b7983 */ /* 0x000f280000300800 */
[----:B------:R-:W4:Y:S01]  /*a5aa0*/  LDL.LU R10, [R1+0x465c] ;  /* 0x00465c00010a7983 */ /* 0x000f220000300800 */
[----:B------:R-:W-:-:S03]  /*a5ab0*/  ISETP.GT.AND P1, PT, R4, 0x3, PT ;  /* 0x000000030400780c */ /* 0x000fc60003f24270 */
[----:B------:R-:W4:Y:S04]  /*a5ac0*/  LDL.LU R12, [R1+0x4664] ;  /* 0x00466400010c7983 */ /* 0x000f280000300800 */
[----:B------:R1:W-:Y:S02]  /*a5ad0*/  LDGSTS.E [R5+0x23d80], desc[UR32][R6.64], P2 ;  /* 0x23d8000006057fae */ /* 0x0003e40009121860 */
[----:B-1----:R-:W-:-:S04]  /*a5ae0*/  SEL R5, RZ, 0x4, !P1 ;  /* 0x00000004ff057807 */ /* 0x002fc80004800000 */
[----:B------:R-:W-:Y:S02]  /*a5af0*/  SEL R5, R5, RZ, !P0 ;  /* 0x000000ff05057207 */ /* 0x000fe40004000000 */
[-C--:B---3--:R-:W-:Y:S02]  /*a5b00*/  IADD3 R8, P2, R8, R16.reuse, RZ ;  /* 0x0000001008087210 */ /* 0x088fe40007f5e0ff */
[----:B------:R-:W-:Y:S01]  /*a5b10*/  ISETP.NE.U32.AND P1, PT, R5, RZ, PT ;  /* 0x000000ff0500720c */ /* 0x000fe20003f25070 */
[----:B------:R-:W-:Y:S02]  /*a5b20*/  STL.64 [R1+0x60], R28 ;  /* 0x0000601c01007387 */ /* 0x000fe40000100a00 */
[----:B--2---:R-:W-:Y:S01]  /*a5b30*/  IMAD.X R17, R17, 0x1, R0, P2 ;  /* 0x0000000111117824 */ /* 0x004fe200010e0600 */
[----:B------:R-:W-:Y:S01]  /*a5b40*/  IADD3 R9, P2, R9, R16, RZ ;  /* 0x0000001009097210 */ /* 0x000fe20007f5e0ff */
[----:B------:R-:W-:Y:S04]  /*a5b50*/  STL.64 [R1+0x68], R30 ;  /* 0x0000681e01007387 */ /* 0x000fe80000100a00 */
[----:B------:R-:W-:Y:S01]  /*a5b60*/  STL [R1+0x45dc], R8 ;  /* 0x0045dc0801007387 */ /* 0x000fe20000100800 */
[----:B------:R-:W-:-:S03]  /*a5b70*/  VIADD R5, R26, UR7 ;  /* 0x000000071a057c36 */ /* 0x000fc60008000000 */
[----:B------:R1:W-:Y:S01]  /*a5b80*/  STL [R1+0x45d8], R17 ;  /* 0x0045d81101007387 */ /* 0x0003e20000100800 */
[----:B------:R-:W-:Y:S02]  /*a5b90*/  IMAD.MOV.U32 R6, RZ, RZ, R8 ;  /* 0x000000ffff067224 */ /* 0x000fe400078e0008 */
[----:B------:R-:W-:-:S05]  /*a5ba0*/  IMAD.MOV.U32 R7, RZ, RZ, R17 ;  /* 0x000000ffff077224 */ /* 0x000fca00078e0011 */
[----:B------:R2:W-:Y:S04]  /*a5bb0*/  LDGSTS.E [R5+0x20600], desc[UR32][R6.64], P1 ;  /* 0x2060000006057fae */ /* 0x0005e80008921860 */
[----:B-1----:R-:W3:Y:S04]  /*a5bc0*/  LDL.LU R17, [R1+0x4660] ;  /* 0x0046600001117983 */ /* 0x002ee80000300800 */
[----:B------:R-:W3:Y:S04]  /*a5bd0*/  LDL.LU R8, [R1+0x466c] ;  /* 0x00466c0001087983 */ /* 0x000ee80000300800 */
[----:B------:R1:W-:Y:S01]  /*a5be0*/  STL [R1+0x45e4], R9 ;  /* 0x0045e40901007387 */ /* 0x0003e20000100800 */
[----:B--2---:R-:W-:-:S02]  /*a5bf0*/  IMAD.MOV.U32 R6, RZ, RZ, R9 ;  /* 0x000000ffff067224 */ /* 0x004fc400078e0009 */
[----:B------:R-:W-:-:S05]  /*a5c00*/  IMAD.X R25, R25, 0x1, R0, P2 ;  /* 0x0000000119197824 */ /* 0x000fca00010e0600 */
[----:B------:R-:W-:Y:S04]  /*a5c10*/  STL [R1+0x45e0], R25 ;  /* 0x0045e01901007387 */ /* 0x000fe80000100800 */
[----:B-1----:R-:W2:Y:S01]  /*a5c20*/  LDL.LU R9, [R1+0x4668] ;  /* 0x0046680001097983 */ /* 0x002ea20000300800 */
[----:B------:R-:W-:-:S05]  /*a5c30*/  IMAD.MOV.U32 R7, RZ, RZ, R25 ;  /* 0x000000ffff077224 */ /* 0x000fca00078e0019 */
[----:B------:R1:W-:Y:S01]  /*a5c40*/  LDGSTS.E [R5+0x20680], desc[UR32][R6.64], P1 ;  /* 0x2068000006057fae */ /* 0x0003e20008921860 */
[----:B----4-:R-:W-:-:S05]  /*a5c50*/  IADD3 R13, P2, R13, R16, RZ ;  /* 0x000000100d0d7210 */ /* 0x010fca0007f5e0ff */
[----:B------:R-:W-:Y:S01]  /*a5c60*/  IMAD.X R20, R20, 0x1, R0, P2 ;  /* 0x0000000114147824 */ /* 0x000fe200010e0600 */
[----:B------:R4:W-:Y:S01]  /*a5c70*/  STL [R1+0x45ec], R13 ;  /* 0x0045ec0d01007387 */ /* 0x0009e20000100800 */
[----:B-1----:R-:W-:-:S03]  /*a5c80*/  IMAD.MOV.U32 R6, RZ, RZ, R13 ;  /* 0x000000ffff067224 */ /* 0x002fc600078e000d */
[----:B------:R1:W-:Y:S04]  /*a5c90*/  STL [R1+0x45e8], R20 ;  /* 0x0045e81401007387 */ /* 0x0003e80000100800 */
[----:B------:R-:W2:Y:S01]  /*a5ca0*/  LDL.LU R22, [R1+0x4670] ;  /* 0x0046700001167983 */ /* 0x000ea20000300800 */
[----:B------:R-:W-:-:S03]  /*a5cb0*/  IMAD.MOV.U32 R7, RZ, RZ, R20 ;  /* 0x000000ffff077224 */ /* 0x000fc600078e0014 */
[----:B----4-:R-:W4:Y:S01]  /*a5cc0*/  LDL.LU R13, [R1+0x4674] ;  /* 0x00467400010d7983 */ /* 0x010f220000300800 */
[----:B------:R-:W-:-:S03]  /*a5cd0*/  ISETP.GT.AND P2, PT, R4, 0x7, PT ;  /* 0x000000070400780c */ /* 0x000fc60003f44270 */
[----:B------:R1:W-:Y:S04]  /*a5ce0*/  LDGSTS.E [R5+0x20700], desc[UR32][R6.64], P1 ;  /* 0x2070000006057fae */ /* 0x0003e80008921860 */
[----:B-1----:R-:W4:Y:S04]  /*a5cf0*/  LDL.LU R20, [R1+0x46d8] ;  /* 0x0046d80001147983 */ /* 0x002f280000300800 */
[----:B------:R-:W4:Y:S01]  /*a5d00*/  LDL.LU R18, [R1+0x46dc] ;  /* 0x0046dc0001127983 */ /* 0x000f220000300800 */
[----:B------:R-:W-:Y:S02]  /*a5d10*/  IADD3 R21, P3, R21, R16, RZ ;  /* 0x0000001015157210 */ /* 0x000fe40007f7e0ff */
[----:B------:R-:W-:-:S03]  /*a5d20*/  SEL R6, RZ, 0x4, !P2 ;  /* 0x00000004ff067807 */ /* 0x000fc60005000000 */
[----:B------:R-:W-:Y:S01]  /*a5d30*/  IMAD.X R24, R24, 0x1, R0, P3 ;  /* 0x0000000118187824 */ /* 0x000fe200018e0600 */
[----:B------:R-:W-:Y:S02]  /*a5d40*/  SEL R6, R6, RZ, !P0 ;  /* 0x000000ff06067207 */ /* 0x000fe40004000000 */
[-C--:B------:R-:W-:Y:S02]  /*a5d50*/  IADD3 R10, P3, R10, R16.reuse, RZ ;  /* 0x000000100a0a7210 */ /* 0x080fe40007f7e0ff */
[----:B------:R-:W-:Y:S01]  /*a5d60*/  ISETP.NE.U32.AND P2, PT, R6, RZ, PT ;  /* 0x000000ff0600720c */ /* 0x000fe20003f45070 */
[----:B------:R-:W-:Y:S02]  /*a5d70*/  IMAD.MOV.U32 R6, RZ, RZ, R21 ;  /* 0x000000ffff067224 */ /* 0x000fe400078e0015 */
[----:B------:R-:W-:Y:S02]  /*a5d80*/  IMAD.MOV.U32 R7, RZ, RZ, R24 ;  /* 0x000000ffff077224 */ /* 0x000fe400078e0018 */
[----:B------:R-:W-:Y:S01]  /*a5d90*/  IMAD.X R11, R11, 0x1, R0, P3 ;  /* 0x000000010b0b7824 */ /* 0x000fe200018e0600 */
[----:B------:R1:W-:Y:S04]  /*a5da0*/  STL [R1+0x45f4], R21 ;  /* 0x0045f41501007387 */ /* 0x0003e80000100800 */
[----:B------:R-:W-:Y:S04]  /*a5db0*/  STL [R1+0x45f0], R24 ;  /* 0x0045f01801007387 */ /* 0x000fe80000100800 */
[----:B------:R-:W-:Y:S04]  /*a5dc0*/  STL [R1+0x465c], R10 ;  /* 0x00465c0a01007387 */ /* 0x000fe80000100800 */
[----:B------:R1:W-:Y:S04]  /*a5dd0*/  LDGSTS.E [R5+0x20780], desc[UR32][R6.64], P1 ;  /* 0x2078000006057fae */ /* 0x0003e80008921860 */
[----:B------:R1:W-:Y:S01]  /*a5de0*/  STL [R1+0x4658], R11 ;  /* 0x0046580b01007387 */ /* 0x0003e20000100800 */
[----:B------:R-:W-:-:S03]  /*a5df0*/  IADD3 R12, P1, R12, R16, RZ ;  /* 0x000000100c0c7210 */ /* 0x000fc60007f3e0ff */
[----:B-1----:R-:W4:Y:S04]  /*a5e00*/  LDL.LU R21, [R1+0x46e0] ;  /* 0x0046e00001157983 */ /* 0x002f280000300800 */
[----:B------:R-:W4:Y:S04]  /*a5e10*/  LDL.LU R19, [R1+0x46e4] ;  /* 0x0046e40001137983 */ /* 0x000f280000300800 */
[----:B------:R-:W-:Y:S01]  /*a5e20*/  STL [R1+0x4664], R12 ;  /* 0x0046640c01007387 */ /* 0x000fe20000100800 */
[----:B------:R-:W-:Y:S02]  /*a5e30*/  IMAD.MOV.U32 R7, RZ, RZ, R11 ;  /* 0x000000ffff077224 */ /* 0x000fe400078e000b */
[----:B------:R-:W-:Y:S01]  /*a5e40*/  IMAD.MOV.U32 R6, RZ, RZ, R10 ;  /* 0x000000ffff067224 */ /* 0x000fe200078e000a */
[----:B------:R-:W4:Y:S04]  /*a5e50*/  LDL.LU R11, [R1+0x46e8] ;  /* 0x0046e800010b7983 */ /* 0x000f280000300800 */
[----:B------:R-:W4:Y:S04]  /*a5e60*/  LDL.LU R10, [R1+0x46ec] ;  /* 0x0046ec00010a7983 */ /* 0x000f280000300800 */
[----:B------:R1:W-:Y:S01]  /*a5e70*/  LDGSTS.E [R5+0x20e00], desc[UR32][R6.64], P2 ;  /* 0x20e0000006057fae */ /* 0x0003e20009121860 */
[----:B---3--:R-:W-:Y:S01]  /*a5e80*/  IMAD.X R17, R17, 0x1, R0, P1 ;  /* 0x0000000111117824 */ /* 0x008fe200008e0600 */
[----:B------:R-:W-:Y:S01]  /*a5e90*/  IADD3 R8, P1, R8, R16, RZ ;  /* 0x0000001008087210 */ /* 0x000fe20007f3e0ff */
[----:B-1----:R-:W-:-:S02]  /*a5ea0*/  IMAD.MOV.U32 R6, RZ, RZ, R12 ;  /* 0x000000ffff067224 */ /* 0x002fc400078e000c */
[----:B------:R-:W-:Y:S01]  /*a5eb0*/  IMAD.MOV.U32 R7, RZ, RZ, R17 ;  /* 0x000000ffff077224 */ /* 0x000fe200078e0011 */
[----:B------:R-:W-:Y:S04]  /*a5ec0*/  STL [R1+0x4660], R17 ;  /* 0x0046601101007387 */ /* 0x000fe80000100800 */
[----:B------:R-:W-:Y:S04]  /*a5ed0*/  STL [R1+0x466c], R8 ;  /* 0x00466c0801007387 */ /* 0x000fe80000100800 */
[----:B------:R1:W-:Y:S02]  /*a5ee0*/  LDGSTS.E [R5+0x20e80], desc[UR32][R6.64], P2 ;  /* 0x20e8000006057fae */ /* 0x0003e40009121860 */
[----:B-1----:R-:W-:-:S02]  /*a5ef0*/  IMAD.MOV.U32 R6, RZ, RZ, R8 ;  /* 0x000000ffff067224 */ /* 0x002fc400078e0008 */
[----:B--2---:R-:W-:-:S04]  /*a5f00*/  IMAD.X R9, R9, 0x1, R0, P1 ;  /* 0x0000000109097824 */ /* 0x004fc800008e0600 */
[----:B------:R-:W-:Y:S01]  /*a5f10*/  IMAD.MOV.U32 R7, RZ, RZ, R9 ;  /* 0x000000ffff077224 */ /* 0x000fe200078e0009 */
[----:B------:R1:W-:Y:S01]  /*a5f20*/  STL [R1+0x4668], R9 ;  /* 0x0046680901007387 */ /* 0x0003e20000100800 */
[----:B------:R-:W-:-:S03]  /*a5f30*/  ISETP.GT.AND P1, PT, R4, 0xb, PT ;  /* 0x0000000b0400780c */ /* 0x000fc60003f24270 */
[----:B------:R2:W-:Y:S04]  /*a5f40*/  LDGSTS.E [R5+0x20f00], desc[UR32][R6.64], P2 ;  /* 0x20f0000006057fae */ /* 0x0005e80009121860 */
[----:B-1----:R-:W3:Y:S04]  /*a5f50*/  LDL.LU R9, [R1+0x46f0] ;  /* 0x0046f00001097983 */ /* 0x002ee80000300800 */
[----:B------:R-:W3:Y:S04]  /*a5f60*/  LDL.LU R8, [R1+0x46f4] ;  /* 0x0046f40001087983 */ /* 0x000ee80000300800 */
[----:B------:R-:W3:Y:S04]  /*a5f70*/  LDL.LU R12, [R1+0x475c] ;  /* 0x00475c00010c7983 */ /* 0x000ee80000300800 */
[----:B------:R-:W3:Y:S01]  /*a5f80*/  LDL.LU R17, [R1+0x4764] ;  /* 0x0047640001117983 */ /* 0x000ee20000300800 */
[----:B--2---:R-:W-:-:S02]  /*a5f90*/  SEL R6, RZ, 0x4, !P1 ;  /* 0x00000004ff067807 */ /* 0x004fc40004800000 */
[-C--:B----4-:R-:W-:Y:S02]  /*a5fa0*/  IADD3 R13, P3, R13, R16.reuse, RZ ;  /* 0x000000100d0d7210 */ /* 0x090fe40007f7e0ff */
[----:B------:R-:W-:Y:S02]  /*a5fb0*/  SEL R6, R6, RZ, !P0 ;  /* 0x000000ff06067207 */ /* 0x000fe40004000000 */
[----:B------:R-:W-:Y:S01]  /*a5fc0*/  IADD3 R18, P4, R18, R16, RZ ;  /* 0x0000001012127210 */ /* 0x000fe20007f9e0ff */
[----:B------:R-:W-:Y:S01]  /*a5fd0*/  IMAD.X R22, R22, 0x1, R0, P3 ;  /* 0x0000000116167824 */ /* 0x000fe200018e0600 */
[----:B------:R1:W-:Y:S01]  /*a5fe0*/  STL [R1+0x4674], R13 ;  /* 0x0046740d01007387 */ /* 0x0003e20000100800 */
[----:B------:R-:W-:Y:S01]  /*a5ff0*/  ISETP.NE.U32.AND P1, PT, R6, RZ, PT ;  /* 0x000000ff0600720c */ /* 0x000fe20003f25070 */
[----:B------:R-:W-:Y:S02]  /*a6000*/  IMAD.MOV.U32 R6, RZ, RZ, R13 ;  /* 0x000000ffff067224 */ /* 0x000fe400078e000d */
[----:B------:R2:W-:Y:S04]  /*a6010*/  STL [R1+0x4670], R22 ;  /* 0x0046701601007387 */ /* 0x0005e80000100800 */
[----:B------:R4:W-:Y:S04]  /*a6020*/  STL [R1+0x46dc], R18 ;  /* 0x0046dc1201007387 */ /* 0x0009e80000100800 */
[----:B-1----:R-:W3:Y:S01]  /*a6030*/  LDL.LU R13, [R1+0x4758] ;  /* 0x00475800010d7983 */ /* 0x002ee20000300800 */
[----:B------:R-:W-:-:S02]  /*a6040*/  IMAD.MOV.U32 R7, RZ, RZ, R22 ;  /* 0x000000ffff077224 */ /* 0x000fc400078e0016 */
[----:B------:R-:W-:-:S03]  /*a6050*/  IMAD.X R20, R20, 0x1, R0, P4 ;  /* 0x0000000114147824 */ /* 0x000fc600020e0600 */
[----:B------:R1:W-:Y:S04]  /*a6060*/  LDGSTS.E [R5+0x20f80], desc[UR32][R6.64], P2 ;  /* 0x20f8000006057fae */ /* 0x0003e80009121860 */
[----:B------:R4:W-:Y:S04]  /*a6070*/  STL [R1+0x46d8], R20 ;  /* 0x0046d81401007387 */ /* 0x0009e80000100800 */
[----:B--2---:R-:W2:Y:S01]  /*a6080*/  LDL.LU R22, [R1+0x4760] ;  /* 0x0047600001167983 */ /* 0x004ea20000300800 */
[----:B-1----:R-:W-:Y:S02]  /*a6090*/  IMAD.MOV.U32 R6, RZ, RZ, R18 ;  /* 0x000000ffff067224 */ /* 0x002fe400078e0012 */
[----:B------:R-:W-:Y:S01]  /*a60a0*/  IMAD.MOV.U32 R7, RZ, RZ, R20 ;  /* 0x000000ffff077224 */ /* 0x000fe200078e0014 */
[----:B----4-:R-:W4:Y:S04]  /*a60b0*/  LDL.LU R18, [R1+0x476c] ;  /* 0x00476c0001127983 */ /* 0x010f280000300800 */
[----:B------:R-:W4:Y:S01]  /*a60c0*/  LDL.LU R20, [R1+0x4774] ;  /* 0x0047740001147983 */ /* 0x000f220000300800 */
[----:B------:R-:W-:-:S03]  /*a60d0*/  IADD3 R19, P2, R19, R16, RZ ;  /* 0x0000001013137210 */ /* 0x000fc60007f5e0ff */
[----:B------:R1:W-:Y:S02]  /*a60e0*/  LDGSTS.E [R5+0x21600], desc[UR32][R6.64], P1 ;  /* 0x2160000006057fae */ /* 0x0003e40008921860 */
[----:B------:R-:W-:Y:S01]  /*a60f0*/  IMAD.X R21, R21, 0x1, R0, P2 ;  /* 0x0000000115157824 */ /* 0x000fe200010e0600 */
[----:B------:R-:W-:Y:S01]  /*a6100*/  IADD3 R10, P3, R10, R16, RZ ;  /* 0x000000100a0a7210 */ /* 0x000fe20007f7e0ff */
[----:B------:R1:W-:Y:S04]  /*a6110*/  STL [R1+0x46e4], R19 ;  /* 0x0046e41301007387 */ /* 0x0003e80000100800 */
[----:B------:R1:W-:Y:S04]  /*a6120*/  STL [R1+0x46e0], R21 ;  /* 0x0046e01501007387 */ /* 0x0003e80000100800 */
[----:B------:R-:W-:Y:S01]  /*a6130*/  STL [R1+0x46ec], R10 ;  /* 0x0046ec0a01007387 */ /* 0x000fe20000100800 */
[----:B-1----:R-:W-:-:S03]  /*a6140*/  IMAD.MOV.U32 R6, RZ, RZ, R19 ;  /* 0x000000ffff067224 */ /* 0x002fc600078e0013 */
[----:B------:R-:W4:Y:S01]  /*a6150*/  LDL.LU R19, [R1+0x4768] ;  /* 0x0047680001137983 */ /* 0x000f220000300800 */
[----:B------:R-:W-:Y:S02]  /*a6160*/  IMAD.MOV.U32 R7, RZ, RZ, R21 ;  /* 0x000000ffff077224 */ /* 0x000fe400078e0015 */
[----:B------:R-:W-:Y:S01]  /*a6170*/  IMAD.X R11, R11, 0x1, R0, P3 ;  /* 0x000000010b0b7824 */ /* 0x000fe200018e0600 */
[----:B------:R-:W-:Y:S02]  /*a6180*/  ISETP.GT.AND P2, PT, R4, 0xf, PT ;  /* 0x0000000f0400780c */ /* 0x000fe40003f44270 */
[----:B------:R1:W-:Y:S04]  /*a6190*/  LDGSTS.E [R5+0x21680], desc[UR32][R6.64], P1 ;  /* 0x2168000006057fae */ /* 0x0003e80008921860 */
[----:B------:R-:W-:Y:S04]  /*a61a0*/  STL [R1+0x46e8], R11 ;  /* 0x0046e80b01007387 */ /* 0x000fe80000100800 */
[----:B------:R-:W4:Y:S01]  /*a61b0*/  LDL.LU R21, [R1+0x4770] ;  /* 0x0047700001157983 */ /* 0x000f220000300800 */
[----:B-1----:R-:W-:-:S02]  /*a61c0*/  IMAD.MOV.U32 R6, RZ, RZ, R10 ;  /* 0x000000ffff067224 */ /* 0x002fc400078e000a */
[----:B------:R-:W-:-:S05]  /*a61d0*/  IMAD.MOV.U32 R7, RZ, RZ, R11 ;  /* 0x000000ffff077224 */ /* 0x000fca00078e000b */
[----:B------:R1:W-:Y:S02]  /*a61e0*/  LDGSTS.E [R5+0x21700], desc[UR32][R6.64], P1 ;  /* 0x2170000006057fae */ /* 0x0003e40008921860 */
[----:B-1----:R-:W-:-:S04]  /*a61f0*/  SEL R6, RZ, 0x4, !P2 ;  /* 0x00000004ff067807 */ /* 0x002fc80005000000 */
[----:B------:R-:W-:-:S04]  /*a6200*/  SEL R6, R6, RZ, !P0 ;  /* 0x000000ff06067207 */ /* 0x000fc80004000000 */
[----:B------:R-:W-:Y:S02]  /*a6210*/  ISETP.NE.U32.AND P2, PT, R6, RZ, PT ;  /* 0x000000ff0600720c */ /* 0x000fe40003f45070 */
[----:B---3--:R-:W-:-:S05]  /*a6220*/  IADD3 R8, P3, R8, R16, RZ ;  /* 0x0000001008087210 */ /* 0x008fca0007f7e0ff */
[----:B------:R-:W-:Y:S02]  /*a6230*/  IMAD.X R9, R9, 0x1, R0, P3 ;  /* 0x0000000109097824 */ /* 0x000fe400018e0600 */
[----:B------:R-:W-:Y:S02]  /*a6240*/  IMAD.MOV.U32 R6, RZ, RZ, R8 ;  /* 0x000000ffff067224 */ /* 0x000fe400078e0008 */
[----:B------:R-:W-:Y:S01]  /*a6250*/  IMAD.MOV.U32 R7, RZ, RZ, R9 ;  /* 0x000000ffff077224 */ /* 0x000fe200078e0009 */
[----:B------:R-:W-:Y:S04]  /*a6260*/  STL [R1+0x46f4], R8 ;  /* 0x0046f40801007387 */ /* 0x000fe80000100800 */
[----:B------:R1:W-:Y:S04]  /*a6270*/  STL [R1+0x46f0], R9 ;  /* 0x0046f00901007387 */ /* 0x0003e80000100800 */
[----:B------:R3:W-:Y:S01]  /*a6280*/  LDGSTS.E [R5+0x21780], desc[UR32][R6.64], P1 ;  /* 0x2178000006057fae */ /* 0x0007e20008921860 */
[----:B------:R-:W-:-:S03]  /*a6290*/  IADD3 R12, P1, R12, R16, RZ ;  /* 0x000000100c0c7210 */ /* 0x000fc60007f3e0ff */
[----:B-1----:R-:W4:Y:S04]  /*a62a0*/  LDL.LU.64 R8, [R1+0x4568] ;  /* 0x0045680001087983 */ /* 0x002f280000300a00 */
[----:B------:R-:W4:Y:S01]  /*a62b0*/  LDL.LU.64 R24, [R1+0x4560] ;  /* 0x0045600001187983 */ /* 0x000f220000300a00 */
[----:B------:R-:W-:-:S03]  /*a62c0*/  IADD3 R17, P3, R17, R16, RZ ;  /* 0x0000001011117210 */ /* 0x000fc60007f7e0ff */
[----:B------:R-:W4:Y:S01]  /*a62d0*/  LDL.LU.64 R10, [R1+0x4558] ;  /* 0x00455800010a7983 */ /* 0x000f220000300a00 */
[----:B------:R-:W-:-:S03]  /*a62e0*/  IMAD.X R13, R13, 0x1, R0, P1 ;  /* 0x000000010d0d7824 */ /* 0x000fc600008e0600 */
[----:B------:R-:W-:Y:S04]  /*a62f0*/  STL [R1+0x475c], R12 ;  /* 0x00475c0c01007387 */ /* 0x000fe80000100800 */
[----:B------:R1:W-:Y:S04]  /*a6300*/  STL [R1+0x4758], R13 ;  /* 0x0047580d01007387 */ /* 0x0003e80000100800 */
[----:B------:R4:W-:Y:S04]  /*a6310*/  STL [R1+0x4764], R17 ;  /* 0x0047641101007387 */ /* 0x0009e80000100800 */
[----:B------:R-:W4:Y:S01]  /*a6320*/  LDL.LU.64 R26, [R1+0x4550] ;  /* 0x00455000011a7983 */ /* 0x000f220000300a00 */
[----:B--2---:R-:W-:-:S02]  /*a6330*/  IMAD.X R22, R22, 0x1, R0, P3 ;  /* 0x0000000116167824 */ /* 0x004fc400018e0600 */
[----:B---3--:R-:W-:Y:S02]  /*a6340*/  IMAD.MOV.U32 R6, RZ, RZ, R12 ;  /* 0x000000ffff067224 */ /* 0x008fe400078e000c */
[----:B------:R-:W-:Y:S01]  /*a6350*/  IMAD.MOV.U32 R7, RZ, RZ, R13 ;  /* 0x000000ffff077224 */ /* 0x000fe200078e000d */
[----:B------:R-:W-:Y:S04]  /*a6360*/  STL [R1+0x4760], R22 ;  /* 0x0047601601007387 */ /* 0x000fe80000100800 */
[----:B-1----:R-:W2:Y:S04]  /*a6370*/  LDL.LU.64 R12, [R1+0x4548] ;  /* 0x00454800010c7983 */ /* 0x002ea80000300a00 */
[----:B------:R1:W-:Y:S04]  /*a6380*/  LDGSTS.E [R5+0x21e00], desc[UR32][R6.64], P2 ;  /* 0x21e0000006057fae */ /* 0x0003e80009121860 */
[----:B------:R-:W3:Y:S01]  /*a6390*/  LDL.LU.64 R28, [R1+0x4540] ;  /* 0x00454000011c7983 */ /* 0x000ee20000300a00 */
[----:B----4-:R-:W-:-:S02]  /*a63a0*/  IADD3 R18, P1, R18, R16, RZ ;  /* 0x0000001012127210 */ /* 0x010fc40007f3e0ff */
[----:B------:R-:W-:Y:S01]  /*a63b0*/  IADD3 R20, P3, R20, R16, RZ ;  /* 0x0000001014147210 */ /* 0x000fe20007f7e0ff */
[----:B-1----:R-:W-:Y:S02]  /*a63c0*/  IMAD.MOV.U32 R6, RZ, RZ, R17 ;  /* 0x000000ffff067224 */ /* 0x002fe400078e0011 */
[----:B------:R-:W4:Y:S04]  /*a63d0*/  LDL.LU.64 R16, [R1+0x4538] ;  /* 0x0045380001107983 */ /* 0x000f280000300a00 */
[----:B------:R-:W-:Y:S04]  /*a63e0*/  STL [R1+0x476c], R18 ;  /* 0x00476c1201007387 */ /* 0x000fe80000100800 */
[----:B------:R-:W-:Y:S01]  /*a63f0*/  STL [R1+0x4774], R20 ;  /* 0x0047741401007387 */ /* 0x000fe20000100800 */
[----:B------:R-:W-:-:S05]  /*a6400*/  IMAD.X R19, R19, 0x1, R0, P1 ;  /* 0x0000000113137824 */ /* 0x000fca00008e0600 */
[----:B------:R1:W-:Y:S04]  /*a6410*/  STL [R1+0x4768], R19 ;  /* 0x0047681301007387 */ /* 0x0003e80000100800 */
[----:B------:R-:W4:Y:S01]  /*a6420*/  LDL.LU.64 R30, [R1+0x4450] ;  /* 0x00445000011e7983 */ /* 0x000f220000300a00 */
[----:B------:R-:W-:Y:S02]  /*a6430*/  IMAD.MOV.U32 R7, RZ, RZ, R22 ;  /* 0x000000ffff077224 */ /* 0x000fe400078e0016 */
[----:B------:R-:W-:Y:S02]  /*a6440*/  IMAD.X R21, R21, 0x1, R0, P3 ;  /* 0x0000000115157824 */ /* 0x000fe400018e0600 */
[----:B------:R-:W-:Y:S02]  /*a6450*/  IMAD.SHL.U32 R54, R249, 0x20, RZ ;  /* 0x00000020f9367824 */ /* 0x000fe400078e00ff */
[----:B------:R-:W4:Y:S01]  /*a6460*/  LDC R249, c[0x0][0x23c] ;  /* 0x00008f00fff97b82 */ /* 0x000f220000000800 */
[----:B------:R1:W-:Y:S04]  /*a6470*/  LDGSTS.E [R5+0x21e80], desc[UR32][R6.64], P2 ;  /* 0x21e8000006057fae */ /* 0x0003e80009121860 */
[----:B------:R1:W-:Y:S01]  /*a6480*/  STL [R1+0x4770], R21 ;  /* 0x0047701501007387 */ /* 0x0003e20000100800 */
[----:B------:R-:W-:-:S02]  /*a6490*/  IMAD.SHL.U32 R54, R54, 0x4, RZ ;  /* 0x0000000436367824 */ /* 0x000fc400078e00ff */
[----:B-1----:R-:W-:Y:S02]  /*a64a0*/  IMAD.MOV.U32 R6, RZ, RZ, R18 ;  /* 0x000000ffff067224 */ /* 0x002fe400078e0012 */
[----:B------:R-:W-:Y:S02]  /*a64b0*/  IMAD.MOV.U32 R7, RZ, RZ, R19 ;  /* 0x000000ffff077224 */ /* 0x000fe400078e0013 */
[----:B------:R-:W4:Y:S04]  /*a64c0*/  LDL.LU.64 R18, [R1+0x4530] ;  /* 0x0045300001127983 */ /* 0x000f280000300a00 */
[----:B------:R1:W-:Y:S04]  /*a64d0*/  LDGSTS.E [R5+0x21f00], desc[UR32][R6.64], P2 ;  /* 0x21f0000006057fae */ /* 0x0003e80009121860 */
[----:B------:R-:W4:Y:S01]  /*a64e0*/  LDL.LU.64 R32, [R1+0x4528] ;  /* 0x0045280001207983 */ /* 0x000f220000300a00 */
[----:B-1----:R-:W-:-:S02]  /*a64f0*/  IMAD.MOV.U32 R6, RZ, RZ, R20 ;  /* 0x000000ffff067224 */ /* 0x002fc400078e0014 */
[----:B------:R-:W-:Y:S02]  /*a6500*/  IMAD.MOV.U32 R7, RZ, RZ, R21 ;  /* 0x000000ffff077224 */ /* 0x000fe400078e0015 */
[----:B------:R-:W4:Y:S04]  /*a6510*/  LDL.LU.64 R20, [R1+0x4520] ;  /* 0x0045200001147983 */ /* 0x000f280000300a00 */
[----:B------:R-:W4:Y:S04]  /*a6520*/  LDL.LU.64 R34, [R1+0x4518] ;  /* 0x0045180001227983 */ /* 0x000f280000300a00 */
[----:B------:R-:W4:Y:S04]  /*a6530*/  LDL.LU.64 R22, [R1+0x4510] ;  /* 0x0045100001167983 */ /* 0x000f280000300a00 */
[----:B------:R1:W-:Y:S04]  /*a6540*/  LDGSTS.E [R5+0x21f80], desc[UR32][R6.64], P2 ;  /* 0x21f8000006057fae */ /* 0x0003e80009121860 */
[----:B------:R-:W4:Y:S01]  /*a6550*/  LDL.LU.64 R36, [R1+0x4508] ;  /* 0x0045080001247983 */ /* 0x000f220000300a00 */
[----:B------:R-:W-:-:S05]  /*a6560*/  IADD3 R70, P1, R8, R54, RZ ;  /* 0x0000003608467210 */ /* 0x000fca0007f3e0ff */
[----:B------:R-:W-:Y:S01]  /*a6570*/  IMAD.X R8, R9, 0x1, R2, P1 ;  /* 0x0000000109087824 */ /* 0x000fe200008e0602 */
[-C--:B------:R-:W-:Y:S02]  /*a6580*/  IADD3 R71, P1, R24, R54.reuse, RZ ;  /* 0x0000003618477210 */ /* 0x080fe40007f3e0ff */
[----:B------:R-:W-:-:S03]  /*a6590*/  IADD3 R72, P2, R10, R54, RZ ;  /* 0x000000360a487210 */ /* 0x000fc60007f5e0ff */
[--C-:B------:R-:W-:Y:S01]  /*a65a0*/  IMAD.X R9, R25, 0x1, R2.reuse, P1 ;  /* 0x0000000119097824 */ /* 0x100fe200008e0602 */
[----:B------:R-:W-:Y:S01]  /*a65b0*/  IADD3 R73, P1, R26, R54, RZ ;  /* 0x000000361a497210 */ /* 0x000fe20007f3e0ff */
[----:B------:R-:W4:Y:S01]  /*a65c0*/  LDL.LU.64 R24, [R1+0x4500] ;  /* 0x0045000001187983 */ /* 0x000f220000300a00 */
[----:B------:R-:W-:-:S03]  /*a65d0*/  IMAD.X R10, R11, 0x1, R2, P2 ;  /* 0x000000010b0a7824 */ /* 0x000fc600010e0602 */
[--C-:B------:R-:W-:Y:S02]  /*a65e0*/  IMAD.X R11, R27, 0x1, R2.reuse, P1 ;  /* 0x000000011b0b7824 */ /* 0x100fe400008e0602 */
[----:B------:R-:W4:Y:S04]  /*a65f0*/  LDL.LU.64 R26, [R1+0x44f8] ;  /* 0x0044f800011a7983 */ /* 0x000f280000300a00 */
[----:B------:R-:W4:Y:S01]  /*a6600*/  LDL.LU.64 R6, [R1+0x44f0] ;  /* 0x0044f00001067983 */ /* 0x000f220000300a00 */
[-C--:B--2---:R-:W-:Y:S02]  /*a6610*/  IADD3 R74, P2, R12, R54.reuse, RZ ;  /* 0x000000360c4a7210 */ /* 0x084fe40007f5e0ff */
[----:B---3--:R-:W-:Y:S01]  /*a6620*/  IADD3 R75, P1, R28, R54, RZ ;  /* 0x000000361c4b7210 */ /* 0x008fe20007f3e0ff */
[----:B------:R-:W2:Y:S02]  /*a6630*/  LDL.LU.64 R40, [R1+0x44e8] ;  /* 0x0044e80001287983 */ /* 0x000ea40000300a00 */
[----:B------:R-:W-:-:S02]  /*a6640*/  IMAD.X R12, R13, 0x1, R2, P2 ;  /* 0x000000010d0c7824 */ /* 0x000fc400010e0602 */
[----:B------:R-:W-:Y:S02]  /*a6650*/  IMAD.X R13, R29, 0x1, R2, P1 ;  /* 0x000000011d0d7824 */ /* 0x000fe400008e0602 */
[----:B------:R-:W3:Y:S04]  /*a6660*/  LDL.LU.64 R28, [R1+0x44e0] ;  /* 0x0044e000011c7983 */ /* 0x000ee80000300a00 */
[----:B------:R-:W3:Y:S01]  /*a6670*/  LDL.LU.64 R42, [R1+0x44d8] ;  /* 0x0044d800012a7983 */ /* 0x000ee20000300a00 */
[----:B----4-:R-:W-:-:S05]  /*a6680*/  IADD3 R76, P2, R16, R54, RZ ;  /* 0x00000036104c7210 */ /* 0x010fca0007f5e0ff */
[----:B------:R-:W-:Y:S01]  /*a6690*/  IMAD.X R16, R17, 0x1, R2, P2 ;  /* 0x0000000111107824 */ /* 0x000fe200010e0602 */
[----:B------:R-:W-:-:S05]  /*a66a0*/  IADD3 R77, P1, R30, R54, RZ ;  /* 0x000000361e4d7210 */ /* 0x000fca0007f3e0ff */
[----:B------:R-:W-:Y:S02]  /*a66b0*/  IMAD.X R17, R31, 0x1, R2, P1 ;  /* 0x000000011f117824 */ /* 0x000fe400008e0602 */
[----:B------:R-:W4:Y:S04]  /*a66c0*/  LDL.LU.64 R30, [R1+0x44d0] ;  /* 0x0044d000011e7983 */ /* 0x000f280000300a00 */
[----:B------:R-:W4:Y:S01]  /*a66d0*/  LDL.LU.64 R44, [R1+0x44c8] ;  /* 0x0044c800012c7983 */ /* 0x000f220000300a00 */
[-C--:B------:R-:W-:Y:S02]  /*a66e0*/  IADD3 R78, P2, R18, R54.reuse, RZ ;  /* 0x00000036124e7210 */ /* 0x080fe40007f5e0ff */
[----:B------:R-:W-:-:S03]  /*a66f0*/  IADD3 R79, P1, R32, R54, RZ ;  /* 0x00000036204f7210 */ /* 0x000fc60007f3e0ff */
[--C-:B------:R-:W-:Y:S02]  /*a6700*/  IMAD.X R18, R19, 0x1, R2.reuse, P2 ;  /* 0x0000000113127824 */ /* 0x100fe400010e0602 */
[----:B------:R-:W-:Y:S02]  /*a6710*/  IMAD.X R19, R33, 0x1, R2, P1 ;  /* 0x0000000121137824 */ /* 0x000fe400008e0602 */
[----:B------:R-:W4:Y:S04]  /*a6720*/  LDL.LU.64 R32, [R1+0x44c0] ;  /* 0x0044c00001207983 */ /* 0x000f280000300a00 */
[----:B------:R-:W4:Y:S01]  /*a6730*/  LDL.LU.64 R46, [R1+0x44b8] ;  /* 0x0044b800012e7983 */ /* 0x000f220000300a00 */
[----:B------:R-:W-:-:S05]  /*a6740*/  IADD3 R80, P2, R20, R54, RZ ;  /* 0x0000003614507210 */ /* 0x000fca0007f5e0ff */
[----:B------:R-:W-:Y:S01]  /*a6750*/  IMAD.X R20, R21, 0x1, R2, P2 ;  /* 0x0000000115147824 */ /* 0x000fe200010e0602 */
[-C--:B------:R-:W-:Y:S02]  /*a6760*/  IADD3 R82, P2, R22, R54.reuse, RZ ;  /* 0x0000003616527210 */ /* 0x080fe40007f5e0ff */
[----:B------:R-:W-:-:S03]  /*a6770*/  IADD3 R81, P1, R34, R54, RZ ;  /* 0x0000003622517210 */ /* 0x000fc60007f3e0ff */
[--C-:B------:R-:W-:Y:S02]  /*a6780*/  IMAD.X R22, R23, 0x1, R2.reuse, P2 ;  /* 0x0000000117167824 */ /* 0x100fe400010e0602 */
[--C-:B------:R-:W-:Y:S01]  /*a6790*/  IMAD.X R21, R35, 0x1, R2.reuse, P1 ;  /* 0x0000000123157824 */ /* 0x100fe200008e0602 */
[----:B------:R-:W-:Y:S01]  /*a67a0*/  IADD3 R83, P1, R36, R54, RZ ;  /* 0x0000003624537210 */ /* 0x000fe20007f3e0ff */
[----:B------:R-:W4:Y:S04]  /*a67b0*/  LDL.LU.64 R34, [R1+0x44b0] ;  /* 0x0044b00001227983 */ /* 0x000f280000300a00 */
[----:B------:R-:W4:Y:S01]  /*a67c0*/  LDL.LU.64 R60, [R1+0x44a8] ;  /* 0x0044a800013c7983 */ /* 0x000f220000300a00 */
[----:B------:R-:W-:-:S03]  /*a67d0*/  IMAD.X R23, R37, 0x1, R2, P1 ;  /* 0x0000000125177824 */ /* 0x000fc600008e0602 */
[----:B------:R-:W4:Y:S01]  /*a67e0*/  LDL.LU.64 R36, [R1+0x44a0] ;  /* 0x0044a00001247983 */ /* 0x000f220000300a00 */
[----:B------:R-:W-:-:S05]  /*a67f0*/  IADD3 R84, P2, R24, R54, RZ ;  /* 0x0000003618547210 */ /* 0x000fca0007f5e0ff */
[----:B------:R-:W-:Y:S01]  /*a6800*/  IMAD.X R24, R25, 0x1, R2, P2 ;  /* 0x0000000119187824 */ /* 0x000fe200010e0602 */
[-C--:B------:R-:W-:Y:S02]  /*a6810*/  IADD3 R86, P2, R6, R54.reuse, RZ ;  /* 0x0000003606567210 */ /* 0x080fe40007f5e0ff */
[----:B------:R-:W-:-:S03]  /*a6820*/  IADD3 R85, P1, R26, R54, RZ ;  /* 0x000000361a557210 */ /* 0x000fc60007f3e0ff */
[--C-:B------:R-:W-:Y:S02]  /*a6830*/  IMAD.X R26, R7, 0x1, R2.reuse, P2 ;  /* 0x00000001071a7824 */ /* 0x100fe400010e0602 */
[----:B------:R-:W4:Y:S01]  /*a6840*/  LDL.LU.64 R6, [R1+0x4498] ;  /* 0x0044980001067983 */ /* 0x000f220000300a00 */
[----:B------:R-:W-:-:S03]  /*a6850*/  IMAD.X R25, R27, 0x1, R2, P1 ;  /* 0x000000011b197824 */ /* 0x000fc600008e0602 */
[----:B------:R-:W4:Y:S01]  /*a6860*/  LDL.LU.64 R38, [R1+0x4490] ;  /* 0x0044900001267983 */ /* 0x000f220000300a00 */
[-C--:B--2---:R-:W-:Y:S02]  /*a6870*/  IADD3 R87, P1, R40, R54.reuse, RZ ;  /* 0x0000003628577210 */ /* 0x084fe40007f3e0ff */
[-C--:B---3--:R-:W-:Y:S01]  /*a6880*/  IADD3 R88, P2, R28, R54.reuse, RZ ;  /* 0x000000361c587210 */ /* 0x088fe20007f5e0ff */
[----:B------:R-:W2:Y:S02]  /*a6890*/  LDL.LU.64 R58, [R1+0x4488] ;  /* 0x00448800013a7983 */ /* 0x000ea40000300a00 */
[--C-:B------:R-:W-:Y:S01]  /*a68a0*/  IMAD.X R27, R41, 0x1, R2.reuse, P1 ;  /* 0x00000001291b7824 */ /* 0x100fe200008e0602 */
[----:B------:R-:W-:Y:S01]  /*a68b0*/  IADD3 R89, P1, R42, R54, RZ ;  /* 0x000000362a597210 */ /* 0x000fe20007f3e0ff */
[----:B------:R-:W3:Y:S01]  /*a68c0*/  LDL.LU.64 R40, [R1+0x4480] ;  /* 0x0044800001287983 */ /* 0x000ee20000300a00 */
[----:B------:R-:W-:-:S03]  /*a68d0*/  IMAD.X R28, R29, 0x1, R2, P2 ;  /* 0x000000011d1c7824 */ /* 0x000fc600010e0602 */
[----:B------:R-:W3:Y:S01]  /*a68e0*/  LDL.LU.64 R48, [R1+0x4478] ;  /* 0x0044780001307983 */ /* 0x000ee20000300a00 */
[----:B------:R-:W-:-:S03]  /*a68f0*/  IMAD.X R29, R43, 0x1, R2, P1 ;  /* 0x000000012b1d7824 */ /* 0x000fc600008e0602 */
[----:B------:R-:W3:Y:S04]  /*a6900*/  LDL.LU.64 R42, [R1+0x4470] ;  /* 0x00447000012a7983 */ /* 0x000ee80000300a00 */
[----:B------:R-:W3:Y:S01]  /*a6910*/  LDL.LU.64 R52, [R1+0x4468] ;  /* 0x0044680001347983 */ /* 0x000ee20000300a00 */
[-C--:B----4-:R-:W-:Y:S02]  /*a6920*/  IADD3 R90, P2, R30, R54.reuse, RZ ;  /* 0x000000361e5a7210 */ /* 0x090fe40007f5e0ff */
[----:B------:R-:W-:-:S03]  /*a6930*/  IADD3 R91, P1, R44, R54, RZ ;  /* 0x000000362c5b7210 */ /* 0x000fc60007f3e0ff */
[--C-:B------:R-:W-:Y:S02]  /*a6940*/  IMAD.X R30, R31, 0x1, R2.reuse, P2 ;  /* 0x000000011f1e7824 */ /* 0x100fe400010e0602 */
[----:B------:R-:W-:Y:S02]  /*a6950*/  IMAD.X R31, R45, 0x1, R2, P1 ;  /* 0x000000012d1f7824 */ /* 0x000fe400008e0602 */
[----:B------:R-:W4:Y:S04]  /*a6960*/  LDL.LU.64 R44, [R1+0x4460] ;  /* 0x00446000012c7983 */ /* 0x000f280000300a00 */
[----:B------:R-:W4:Y:S04]  /*a6970*/  LDL.LU.64 R50, [R1+0x4458] ;  /* 0x0044580001327983 */ /* 0x000f280000300a00 */
[----:B------:R-:W4:Y:S01]  /*a6980*/  LDL.LU.64 R56, [R1+0x4448] ;  /* 0x0044480001387983 */ /* 0x000f220000300a00 */
[----:B------:R-:W-:-:S02]  /*a6990*/  IADD3 R92, P2, R32, R54, RZ ;  /* 0x00000036205c7210 */ /* 0x000fc40007f5e0ff */
[----:B------:R-:W-:-:S03]  /*a69a0*/  IADD3 R93, P1, R46, R54, RZ ;  /* 0x000000362e5d7210 */ /* 0x000fc60007f3e0ff */
[--C-:B------:R-:W-:Y:S02]  /*a69b0*/  IMAD.X R32, R33, 0x1, R2.reuse, P2 ;  /* 0x0000000121207824 */ /* 0x100fe400010e0602 */
[----:B------:R-:W-:Y:S02]  /*a69c0*/  IMAD.X R33, R47, 0x1, R2, P1 ;  /* 0x000000012f217824 */ /* 0x000fe400008e0602 */
[----:B------:R-:W4:Y:S01]  /*a69d0*/  LDL.LU.64 R46, [R1+0x4440] ;  /* 0x00444000012e7983 */ /* 0x000f220000300a00 */
[-C--:B------:R-:W-:Y:S02]  /*a69e0*/  IADD3 R94, P2, R34, R54.reuse, RZ ;  /* 0x00000036225e7210 */ /* 0x080fe40007f5e0ff */
[----:B------:R-:W-:-:S03]  /*a69f0*/  IADD3 R95, P1, R60, R54, RZ ;  /* 0x000000363c5f7210 */ /* 0x000fc60007f3e0ff */
[--C-:B------:R-:W-:Y:S01]  /*a6a00*/  IMAD.X R34, R35, 0x1, R2.reuse, P2 ;  /* 0x0000000123227824 */ /* 0x100fe200010e0602 */
[----:B------:R-:W-:Y:S01]  /*a6a10*/  IADD3 R96, P2, R36, R54, RZ ;  /* 0x0000003624607210 */ /* 0x000fe20007f5e0ff */
[----:B------:R-:W-:-:S04]  /*a6a20*/  IMAD.X R35, R61, 0x1, R2, P1 ;  /* 0x000000013d237824 */ /* 0x000fc800008e0602 */
[----:B------:R-:W-:Y:S01]  /*a6a30*/  IMAD.X R36, R37, 0x1, R2, P2 ;  /* 0x0000000125247824 */ /* 0x000fe200010e0602 */
[----:B------:R-:W-:-:S05]  /*a6a40*/  IADD3 R97, P1, R6, R54, RZ ;  /* 0x0000003606617210 */ /* 0x000fca0007f3e0ff */
[--C-:B------:R-:W-:Y:S02]  /*a6a50*/  IMAD.X R37, R7, 0x1, R2.reuse, P1 ;  /* 0x0000000107257824 */ /* 0x100fe400008e0602 */
[----:B------:R-:W4:Y:S01]  /*a6a60*/  LDL.LU.64 R6, [R1+0x4438] ;  /* 0x0044380001067983 */ /* 0x000f220000300a00 */
[-C--:B------:R-:W-:Y:S02]  /*a6a70*/  IADD3 R98, P2, R38, R54.reuse, RZ ;  /* 0x0000003626627210 */ /* 0x080fe40007f5e0ff */
[-C--:B--2---:R-:W-:Y:S01]  /*a6a80*/  IADD3 R99, P1, R58, R54.reuse, RZ ;  /* 0x000000363a637210 */ /* 0x084fe20007f3e0ff */
[----:B------:R-:W2:Y:S02]  /*a6a90*/  LDL.LU.64 R62, [R1+0x4430] ;  /* 0x00443000013e7983 */ /* 0x000ea40000300a00 */
[--C-:B------:R-:W-:Y:S01]  /*a6aa0*/  IMAD.X R38, R39, 0x1, R2.reuse, P2 ;  /* 0x0000000127267824 */ /* 0x100fe200010e0602 */
[-C--:B---3--:R-:W-:Y:S01]  /*a6ab0*/  IADD3 R100, P2, R40, R54.reuse, RZ ;  /* 0x0000003628647210 */ /* 0x088fe20007f5e0ff */
[----:B------:R-:W3:Y:S01]  /*a6ac0*/  LDL.LU.64 R60, [R1+0x4428] ;  /* 0x00442800013c7983 */ /* 0x000ee20000300a00 */
[----:B------:R-:W-:Y:S01]  /*a6ad0*/  IMAD.X R39, R59, 0x1, R2, P1 ;  /* 0x000000013b277824 */ /* 0x000fe200008e0602 */
[----:B------:R-:W-:-:S02]  /*a6ae0*/  IADD3 R101, P1, R48, R54, RZ ;  /* 0x0000003630657210 */ /* 0x000fc40007f3e0ff */
[----:B------:R-:W3:Y:S01]  /*a6af0*/  LDL.LU.64 R58, [R1+0x4420] ;  /* 0x00442000013a7983 */ /* 0x000ee20000300a00 */
[--C-:B------:R-:W-:Y:S01]  /*a6b00*/  IMAD.X R40, R41, 0x1, R2.reuse, P2 ;  /* 0x0000000129287824 */ /* 0x100fe200010e0602 */
[-C--:B------:R-:W-:Y:S01]  /*a6b10*/  IADD3 R102, P2, R42, R54.reuse, RZ ;  /* 0x000000362a667210 */ /* 0x080fe20007f5e0ff */
[--C-:B------:R-:W-:Y:S01]  /*a6b20*/  IMAD.X R41, R49, 0x1, R2.reuse, P1 ;  /* 0x0000000131297824 */ /* 0x100fe200008e0602 */
[-C--:B------:R-:W-:Y:S01]  /*a6b30*/  IADD3 R103, P1, R52, R54.reuse, RZ ;  /* 0x0000003634677210 */ /* 0x080fe20007f3e0ff */
[----:B------:R-:W3:Y:S02]  /*a6b40*/  LDL.LU.64 R48, [R1+0x4418] ;  /* 0x0044180001307983 */ /* 0x000ee40000300a00 */
[--C-:B------:R-:W-:Y:S02]  /*a6b50*/  IMAD.X R42, R43, 0x1, R2.reuse, P2 ;  /* 0x000000012b2a7824 */ /* 0x100fe400010e0602 */
[----:B------:R-:W-:Y:S02]  /*a6b60*/  IMAD.X R43, R53, 0x1, R2, P1 ;  /* 0x00000001352b7824 */ /* 0x000fe400008e0602 */
[----:B------:R-:W3:Y:S01]  /*a6b70*/  LDL.LU.64 R52, [R1+0x4410] ;  /* 0x0044100001347983 */ /* 0x000ee20000300a00 */
[----:B----4-:R-:W-:-:S05]  /*a6b80*/  IADD3 R104, P2, R44, R54, RZ ;  /* 0x000000362c687210 */ /* 0x010fca0007f5e0ff */
[----:B------:R-:W-:Y:S01]  /*a6b90*/  IMAD.X R44, R45, 0x1, R2, P2 ;  /* 0x000000012d2c7824 */ /* 0x000fe200010e0602 */
[----:B------:R-:W-:-:S05]  /*a6ba0*/  IADD3 R105, P2, R50, R54, RZ ;  /* 0x0000003632697210 */ /* 0x000fca0007f5e0ff */
[----:B------:R-:W-:Y:S02]  /*a6bb0*/  IMAD.X R45, R51, 0x1, R2, P2 ;  /* 0x00000001332d7824 */ /* 0x000fe400010e0602 */
[----:B------:R-:W4:Y:S01]  /*a6bc0*/  LDL.LU.64 R50, [R1+0x4408] ;  /* 0x0044080001327983 */ /* 0x000f220000300a00 */
[----:B------:R-:W-:-:S05]  /*a6bd0*/  IADD3 R178, P1, R56, R54, RZ ;  /* 0x0000003638b27210 */ /* 0x000fca0007f3e0ff */
[----:B------:R-:W-:Y:S01]  /*a6be0*/  IMAD.X R141, R57, 0x1, R2, P1 ;  /* 0x00000001398d7824 */ /* 0x000fe200008e0602 */
[----:B------:R-:W-:-:S05]  /*a6bf0*/  IADD3 R179, P1, R46, R54, RZ ;  /* 0x000000362eb37210 */ /* 0x000fca0007f3e0ff */
[----:B------:R1:W-:Y:S04]  /*a6c00*/  STL.64 [R1+0x58b8], R178 ;  /* 0x0058b8b201007387 */ /* 0x0003e80000100a00 */
[----:B------:R-:W4:Y:S04]  /*a6c10*/  LDL.LU.64 R56, [R1+0x4330] ;  /* 0x0043300001387983 */ /* 0x000f280000300a00 */
[----:B------:R-:W4:Y:S01]  /*a6c20*/  LDL.LU.64 R54, [R1+0x4400] ;  /* 0x0044000001367983 */ /* 0x000f220000300a00 */
[----:B-1----:R-:W-:-:S04]  /*a6c30*/  IMAD.SHL.U32 R179, R249, 0x20, RZ ;  /* 0x00000020f9b37824 */ /* 0x002fc800078e00ff */
[----:B------:R-:W-:Y:S02]  /*a6c40*/  IMAD.SHL.U32 R179, R179, 0x4, RZ ;  /* 0x00000004b3b37824 */ /* 0x000fe400078e00ff */
[----:B------:R-:W-:Y:S02]  /*a6c50*/  IMAD.X R142, R47, 0x1, R2, P1 ;  /* 0x000000012f8e7824 */ /* 0x000fe400008e0602 */
[----:B------:R-:W4:Y:S01]  /*a6c60*/  LDL.LU.64 R46, [R1+0x43f8] ;  /* 0x0043f800012e7983 */ /* 0x000f220000300a00 */
[----:B------:R-:W-:-:S05]  /*a6c70*/  IADD3 R180, P2, R6, R179, RZ ;  /* 0x000000b306b47210 */ /* 0x000fca0007f5e0ff */
[--C-:B------:R-:W-:Y:S02]  /*a6c80*/  IMAD.X R143, R7, 0x1, R2.reuse, P2 ;  /* 0x00000001078f7824 */ /* 0x100fe400010e0602 */
[----:B------:R-:W4:Y:S01]  /*a6c90*/  LDL.LU.64 R6, [R1+0x43f0] ;  /* 0x0043f00001067983 */ /* 0x000f220000300a00 */
[-C--:B--2---:R-:W-:Y:S02]  /*a6ca0*/  IADD3 R181, P1, R62, R179.reuse, RZ ;  /* 0x000000b33eb57210 */ /* 0x084fe40007f3e0ff */
[-C--:B---3--:R-:W-:Y:S01]  /*a6cb0*/  IADD3 R182, P2, R60, R179.reuse, RZ ;  /* 0x000000b33cb67210 */ /* 0x088fe20007f5e0ff */
[----:B------:R-:W-:Y:S02]  /*a6cc0*/  STL.64 [R1+0x58c0], R142 ;  /* 0x0058c08e01007387 */ /* 0x000fe40000100a00 */
[--C-:B------:R-:W-:Y:S01]  /*a6cd0*/  IMAD.X R144, R63, 0x1, R2.reuse, P1 ;  /* 0x000000013f907824 */ /* 0x100fe200008e0602 */
[-C--:B------:R-:W-:Y:S01]  /*a6ce0*/  IADD3 R183, P1, R58, R179.reuse, RZ ;  /* 0x000000b33ab77210 */ /* 0x080fe20007f3e0ff */
[--C-:B------:R-:W-:Y:S01]  /*a6cf0*/  IMAD.X R145, R61, 0x1, R2.reuse, P2 ;  /* 0x000000013d917824 */ /* 0x100fe200010e0602 */
[----:B------:R-:W-:Y:S01]  /*a6d00*/  IADD3 R184, P2, R48, R179, RZ ;  /* 0x000000b330b87210 */ /* 0x000fe20007f5e0ff */
[----:B------:R-:W-:Y:S04]  /*a6d10*/  STL.64 [R1+0x58c8], R180 ;  /* 0x0058c8b401007387 */ /* 0x000fe80000100a00 */
[----:B------:R-:W-:Y:S04]  /*a6d20*/  STL.64 [R1+0x58d0], R144 ;  /* 0x0058d09001007387 */ /* 0x000fe80000100a00 */
[----:B------:R-:W-:Y:S04]  /*a6d30*/  STL.64 [R1+0x58d8], R182 ;  /* 0x0058d8b601007387 */ /* 0x000fe80000100a00 */
[----:B------:R-:W2:Y:S01]  /*a6d40*/  LDL.LU.64 R60, [R1+0x43e8] ;  /* 0x0043e800013c7983 */ /* 0x000ea20000300a00 */
[----:B------:R-:W-:-:S02]  /*a6d50*/  IMAD.X R147, R49, 0x1, R2, P2 ;  /* 0x0000000131937824 */ /* 0x000fc400010e0602 */
[----:B------:R-:W-:Y:S01]  /*a6d60*/  IMAD.X R146, R59, 0x1, R2, P1 ;  /* 0x000000013b927824 */ /* 0x000fe200008e0602 */
[----:B------:R-:W3:Y:S01]  /*a6d70*/  LDL.LU.64 R48, [R1+0x43e0] ;  /* 0x0043e00001307983 */ /* 0x000ee20000300a00 */
[----:B------:R-:W-:-:S03]  /*a6d80*/  IADD3 R185, P1, R52, R179, RZ ;  /* 0x000000b334b97210 */ /* 0x000fc60007f3e0ff */
[----:B------:R-:W-:Y:S04]  /*a6d90*/  STL.64 [R1+0x58e0], R146 ;  /* 0x0058e09201007387 */ /* 0x000fe80000100a00 */
[----:B------:R-:W-:Y:S01]  /*a6da0*/  STL.64 [R1+0x58e8], R184 ;  /* 0x0058e8b801007387 */ /* 0x000fe20000100a00 */
[----:B------:R-:W-:-:S03]  /*a6db0*/  IMAD.X R148, R53, 0x1, R2, P1 ;  /* 0x0000000135947824 */ /* 0x000fc600008e0602 */
[----:B------:R-:W3:Y:S01]  /*a6dc0*/  LDL.LU.64 R52, [R1+0x43d8] ;  /* 0x0043d80001347983 */ /* 0x000ee20000300a00 */
[----:B----4-:R-:W-:-:S05]  /*a6dd0*/  IADD3 R186, P2, R50, R179, RZ ;  /* 0x000000b332ba7210 */ /* 0x010fca0007f5e0ff */
[----:B------:R-:W-:Y:S02]  /*a6de0*/  IMAD.X R149, R51, 0x1, R2, P2 ;  /* 0x0000000133957824 */ /* 0x000fe400010e0602 */
[----:B------:R-:W4:Y:S04]  /*a6df0*/  LDL.LU.64 R50, [R1+0x43d0] ;  /* 0x0043d00001327983 */ /* 0x000f280000300a00 */
[----:B------:R-:W-:Y:S01]  /*a6e00*/  STL.64 [R1+0x58f0], R148 ;  /* 0x0058f09401007387 */ /* 0x000fe20000100a00 */
[-C--:B------:R-:W-:Y:S02]  /*a6e10*/  IADD3 R187, P1, R56, R179.reuse, RZ ;  /* 0x000000b338bb7210 */ /* 0x080fe40007f3e0ff */
[----:B------:R-:W-:-:S03]  /*a6e20*/  IADD3 R188, P2, R54, R179, RZ ;  /* 0x000000b336bc7210 */ /* 0x000fc60007f5e0ff */
[----:B------:R-:W-:Y:S04]  /*a6e30*/  STL.64 [R1+0x58f8], R186 ;  /* 0x0058f8ba01007387 */ /* 0x000fe80000100a00 */
[----:B------:R-:W4:Y:S01]  /*a6e40*/  LDL.LU.64 R62, [R1+0x43c8] ;  /* 0x0043c800013e7983 */ /* 0x000f220000300a00 */
[--C-:B------:R-:W-:Y:S02]  /*a6e50*/  IMAD.X R151, R55, 0x1, R2.reuse, P2 ;  /* 0x0000000137977824 */ /* 0x100fe400010e0602 */
[----:B------:R-:W-:Y:S01]  /*a6e60*/  IMAD.X R150, R57, 0x1, R2, P1 ;  /* 0x0000000139967824 */ /* 0x000fe200008e0602 */
[----:B------:R-:W4:Y:S04]  /*a6e70*/  LDL.LU.64 R54, [R1+0x43c0] ;  /* 0x0043c00001367983 */ /* 0x000f280000300a00 */
[----:B------:R-:W-:Y:S01]  /*a6e80*/  STL.64 [R1+0x5900], R150 ;  /* 0x0059009601007387 */ /* 0x000fe20000100a00 */
[----:B------:R-:W-:-:S05]  /*a6e90*/  IADD3 R189, P1, R46, R179, RZ ;  /* 0x000000b32ebd7210 */ /* 0x000fca0007f3e0ff */
[----:B------:R-:W-:Y:S04]  /*a6ea0*/  STL.64 [R1+0x5908], R188 ;  /* 0x005908bc01007387 */ /* 0x000fe80000100a00 */
[----:B------:R-:W4:Y:S01]  /*a6eb0*/  LDL.LU.64 R56, [R1+0x43b8] ;  /* 0x0043b80001387983 */ /* 0x000f220000300a00 */
[----:B------:R-:W-:-:S05]  /*a6ec0*/  IADD3 R190, P2, R6, R179, RZ ;  /* 0x000000b306be7210 */ /* 0x000fca0007f5e0ff */
[--C-:B------:R-:W-:Y:S02]  /*a6ed0*/  IMAD.X R153, R7, 0x1, R2.reuse, P2 ;  /* 0x0000000107997824 */ /* 0x100fe400010e0602 */
[----:B------:R-:W4:Y:S01]  /*a6ee0*/  LDL.LU.64 R6, [R1+0x43b0] ;  /* 0x0043b00001067983 */ /* 0x000f220000300a00 */
[----:B------:R-:W-:-:S03]  /*a6ef0*/  IMAD.X R152, R47, 0x1, R2, P1 ;  /* 0x000000012f987824 */ /* 0x000fc600008e0602 */
[----:B------:R-:W4:Y:S04]  /*a6f00*/  LDL.LU.64 R58, [R1+0x43a8] ;  /* 0x0043a800013a7983 */ /* 0x000f280000300a00 */
[----:B------:R-:W4:Y:S01]  /*a6f10*/  LDL.LU.64 R46, [R1+0x43a0] ;  /* 0x0043a000012e7983 */ /* 0x000f220000300a00 */
[-C--:B--2---:R-:W-:Y:S02]  /*a6f20*/  IADD3 R191, P1, R60, R179.reuse, RZ ;  /* 0x000000b33cbf7210 */ /* 0x084fe40007f3e0ff */
[----:B---3--:R-:W-:Y:S01]  /*a6f30*/  IADD3 R192, P2, R48, R179, RZ ;  /* 0x000000b330c07210 */ /* 0x008fe20007f5e0ff */
[----:B------:R-:W-:Y:S04]  /*a6f40*/  STL.64 [R1+0x5910], R152 ;  /* 0x0059109801007387 */ /* 0x000fe80000100a00 */
[----:B------:R-:W-:Y:S01]  /*a6f50*/  STL.64 [R1+0x5918], R190 ;  /* 0x005918be01007387 */ /* 0x000fe20000100a00 */
[----:B------:R-:W-:-:S02]  /*a6f60*/  IMAD.X R154, R61, 0x1, R2, P1 ;  /* 0x000000013d9a7824 */ /* 0x000fc400008e0602 */
[----:B------:R-:W-:Y:S01]  /*a6f70*/  IMAD.X R155, R49, 0x1, R2, P2 ;  /* 0x00000001319b7824 */ /* 0x000fe200010e0602 */
[----:B------:R-:W2:Y:S04]  /*a6f80*/  LDL.LU.64 R60, [R1+0x4398] ;  /* 0x00439800013c7983 */ /* 0x000ea80000300a00 */
[----:B------:R-:W3:Y:S01]  /*a6f90*/  LDL.LU.64 R48, [R1+0x4390] ;  /* 0x0043900001307983 */ /* 0x000ee20000300a00 */
[----:B------:R-:W-:-:S03]  /*a6fa0*/  IADD3 R193, P1, R52, R179, RZ ;  /* 0x000000b334c17210 */ /* 0x000fc60007f3e0ff */
[----:B------:R-:W-:Y:S04]  /*a6fb0*/  STL.64 [R1+0x5920], R154 ;  /* 0x0059209a01007387 */ /* 0x000fe80000100a00 */
[----:B------:R-:W-:Y:S04]  /*a6fc0*/  STL.64 [R1+0x5928], R192 ;  /* 0x005928c001007387 */ /* 0x000fe80000100a00 */
[----:B------:R-:W3:Y:S01]  /*a6fd0*/  LDL.LU.64 R64, [R1+0x4388] ;  /* 0x0043880001407983 */ /* 0x000ee20000300a00 */
[----:B----4-:R-:W-:-:S05]  /*a6fe0*/  IADD3 R194, P2, R50, R179, RZ ;  /* 0x000000b332c27210 */ /* 0x010fca0007f5e0ff */
[--C-:B------:R-:W-:Y:S02]  /*a6ff0*/  IMAD.X R157, R51, 0x1, R2.reuse, P2 ;  /* 0x00000001339d7824 */ /* 0x100fe400010e0602 */
[----:B------:R-:W4:Y:S04]  /*a7000*/  LDL.LU.64 R50, [R1+0x4380] ;  /* 0x0043800001327983 */ /* 0x000f280000300a00 */
[----:B------:R-:W4:Y:S01]  /*a7010*/  LDL.LU.64 R66, [R1+0x4378] ;  /* 0x0043780001427983 */ /* 0x000f220000300a00 */
[----:B------:R-:W-:-:S03]  /*a7020*/  IMAD.X R156, R53, 0x1, R2, P1 ;  /* 0x00000001359c7824 */ /* 0x000fc600008e0602 */
[----:B------:R-:W4:Y:S01]  /*a7030*/  LDL.LU.64 R52, [R1+0x4370] ;  /* 0x0043700001347983 */ /* 0x000f220000300a00 */
[----:B------:R-:W-:-:S03]  /*a7040*/  IADD3 R195, P1, R62, R179, RZ ;  /* 0x000000b33ec37210 */ /* 0x000fc60007f3e0ff */
[----:B------:R-:W-:Y:S04]  /*a7050*/  STL.64 [R1+0x5930], R156 ;  /* 0x0059309c01007387 */ /* 0x000fe80000100a00 */
[----:B------:R-:W-:Y:S01]  /*a7060*/  STL.64 [R1+0x5938], R194 ;  /* 0x005938c201007387 */ /* 0x000fe20000100a00 */
[----:B------:R-:W-:-:S03]  /*a7070*/  IMAD.X R158, R63, 0x1, R2, P1 ;  /* 0x000000013f9e7824 */ /* 0x000fc600008e0602 */
[----:B------:R-:W4:Y:S01]  /*a7080*/  LDL.LU.64 R62, [R1+0x4368] ;  /* 0x00436800013e7983 */ /* 0x000f220000300a00 */
[----:B------:R-:W-:-:S05]  /*a7090*/  IADD3 R196, P2, R54, R179, RZ ;  /* 0x000000b336c47210 */ /* 0x000fca0007f5e0ff */
[----:B------:R-:W-:Y:S02]  /*a70a0*/  IMAD.X R159, R55, 0x1, R2, P2 ;  /* 0x00000001379f7824 */ /* 0x000fe400010e0602 */
[----:B------:R-:W4:Y:S01]  /*a70b0*/  LDL.LU.64 R54, [R1+0x4360] ;  /* 0x0043600001367983 */ /* 0x000f220000300a00 */
[----:B------:R-:W-:-:S05]  /*a70c0*/  IADD3 R197, P1, R56, R179, RZ ;  /* 0x000000b338c57210 */ /* 0x000fca0007f3e0ff */
[----:B------:R-:W-:Y:S02]  /*a70d0*/  IMAD.X R160, R57, 0x1, R2, P1 ;  /* 0x0000000139a07824 */ /* 0x000fe400008e0602 */
[----:B------:R-:W4:Y:S01]  /*a70e0*/  LDL.LU.64 R56, [R1+0x4358] ;  /* 0x0043580001387983 */ /* 0x000f220000300a00 */
[----:B------:R-:W-:-:S05]  /*a70f0*/  IADD3 R198, P2, R6, R179, RZ ;  /* 0x000000b306c67210 */ /* 0x000fca0007f5e0ff */
[----:B------:R-:W-:Y:S02]  /*a7100*/  IMAD.X R161, R7, 0x1, R2, P2 ;  /* 0x0000000107a17824 */ /* 0x000fe400010e0602 */
[----:B------:R-:W4:Y:S01]  /*a7110*/  LDL.LU.64 R6, [R1+0x4350] ;  /* 0x0043500001067983 */ /* 0x000f220000300a00 */
[-C--:B------:R-:W-:Y:S02]  /*a7120*/  IADD3 R199, P1, R58, R179.reuse, RZ ;  /* 0x000000b33ac77210 */ /* 0x080fe40007f3e0ff */
[----:B------:R-:W-:-:S03]  /*a7130*/  IADD3 R200, P2, R46, R179, RZ ;  /* 0x000000b32ec87210 */ /* 0x000fc60007f5e0ff */
[--C-:B------:R-:W-:Y:S02]  /*a7140*/  IMAD.X R162, R59, 0x1, R2.reuse, P1 ;  /* 0x000000013ba27824 */ /* 0x100fe400008e0602 */
[--C-:B------:R-:W-:Y:S01]  /*a7150*/  IMAD.X R163, R47, 0x1, R2.reuse, P2 ;  /* 0x000000012fa37824 */ /* 0x100fe200010e0602 */
[----:B------:R-:W4:Y:S01]  /*a7160*/  LDL.LU.64 R58, [R1+0x4348] ;  /* 0x00434800013a7983 */ /* 0x000f220000300a00 */
[-C--:B--2---:R-:W-:Y:S02]  /*a7170*/  IADD3 R201, P1, R60, R179.reuse, RZ ;  /* 0x000000b33cc97210 */ /* 0x084fe40007f3e0ff */
[----:B---3--:R-:W-:Y:S01]  /*a7180*/  IADD3 R202, P2, R48, R179, RZ ;  /* 0x000000b330ca7210 */ /* 0x008fe20007f5e0ff */
[----:B------:R-:W2:Y:S02]  /*a7190*/  LDL.LU.64 R46, [R1+0x4340] ;  /* 0x00434000012e7983 */ /* 0x000ea40000300a00 */
[--C-:B------:R-:W-:Y:S02]  /*a71a0*/  IMAD.X R164, R61, 0x1, R2.reuse, P1 ;  /* 0x000000013da47824 */ /* 0x100fe400008e0602 */
[----:B------:R-:W3:Y:S01]  /*a71b0*/  LDL.LU.64 R60, [R1+0x4338] ;  /* 0x00433800013c7983 */ /* 0x000ee20000300a00 */
[----:B------:R-:W-:-:S03]  /*a71c0*/  IMAD.X R165, R49, 0x1, R2, P2 ;  /* 0x0000000131a57824 */ /* 0x000fc600010e0602 */
[----:B------:R-:W3:Y:S01]  /*a71d0*/  LDL.LU.64 R48, [R1+0x4328] ;  /* 0x0043280001307983 */ /* 0x000ee20000300a00 */
[----:B------:R-:W-:-:S05]  /*a71e0*/  IADD3 R203, P1, R64, R179, RZ ;  /* 0x000000b340cb7210 */ /* 0x000fca0007f3e0ff */
[----:B------:R-:W-:Y:S02]  /*a71f0*/  IMAD.X R166, R65, 0x1, R2, P1 ;  /* 0x0000000141a67824 */ /* 0x000fe400008e0602 */
[----:B------:R-:W3:Y:S01]  /*a7200*/  LDL.LU.64 R64, [R1+0x4208] ;  /* 0x0042080001407983 */ /* 0x000ee20000300a00 */
[-C--:B----4-:R-:W-:Y:S02]  /*a7210*/  IADD3 R204, P2, R50, R179.reuse, RZ ;  /* 0x000000b332cc7210 */ /* 0x090fe40007f5e0ff */
[----:B------:R-:W-:-:S03]  /*a7220*/  IADD3 R205, P1, R66, R179, RZ ;  /* 0x000000b342cd7210 */ /* 0x000fc60007f3e0ff */
[--C-:B------:R-:W-:Y:S02]  /*a7230*/  IMAD.X R167, R51, 0x1, R2.reuse, P2 ;  /* 0x0000000133a77824 */ /* 0x100fe400010e0602 */
[----:B------:R-:W4:Y:S01]  /*a7240*/  LDL.LU.64 R50, [R1+0x40e8] ;  /* 0x0040e80001327983 */ /* 0x000f220000300a00 */
[--C-:B------:R-:W-:Y:S01]  /*a7250*/  IMAD.X R168, R67, 0x1, R2.reuse, P1 ;  /* 0x0000000143a87824 */ /* 0x100fe200008e0602 */
[-C--:B------:R-:W-:Y:S02]  /*a7260*/  IADD3 R206, P2, R52, R179.reuse, RZ ;  /* 0x000000b334ce7210 */ /* 0x080fe40007f5e0ff */
[----:B------:R-:W4:Y:S03]  /*a7270*/  LDL.LU.64 R66, [R1+0x3fc8] ;  /* 0x003fc80001427983 */ /* 0x000f260000300a00 */
[--C-:B------:R-:W-:Y:S01]  /*a7280*/  IMAD.X R169, R53, 0x1, R2.reuse, P2 ;  /* 0x0000000135a97824 */ /* 0x100fe200010e0602 */
[----:B------:R-:W-:Y:S01]  /*a7290*/  IADD3 R207, P1, R62, R179, RZ ;  /* 0x000000b33ecf7210 */ /* 0x000fe20007f3e0ff */
[----:B------:R-:W4:Y:S04]  /*a72a0*/  LDL.LU.64 R52, [R1+0x3ea8] ;  /* 0x003ea80001347983 */ /* 0x000f280000300a00 */
[----:B------:R-:W-:-:S02]  /*a72b0*/  IMAD.X R170, R63, 0x1, R2, P1 ;  /* 0x000000013faa7824 */ /* 0x000fc400008e0602 */
        /* <DEDUP_REMOVED lines=11> */
[----:B--2---:R-:W-:-:S03]  /*a7370*/  IADD3 R212, P2, R46, R179, RZ ;  /* 0x000000b32ed47210 */ /* 0x004fc60007f5e0ff */
[--C-:B------:R-:W-:Y:S02]  /*a7380*/  IMAD.X R174, R59, 0x1, R2.reuse, P1 ;  /* 0x000000013bae7824 */ /* 0x100fe400008e0602 */
[----:B------:R-:W2:Y:S01]  /*a7390*/  LDL.LU.64 R58, [R1+0x3fc0] ;  /* 0x003fc000013a7983 */ /* 0x000ea20000300a00 */
[-C--:B---3--:R-:W-:Y:S01]  /*a73a0*/  IADD3 R68, P1, R48, R179.reuse, RZ ;  /* 0x000000b330447210 */ /* 0x088fe20007f3e0ff */
[--C-:B------:R-:W-:Y:S01]  /*a73b0*/  IMAD.X R175, R47, 0x1, R2.reuse, P2 ;  /* 0x000000012faf7824 */ /* 0x100fe200010e0602 */
[----:B------:R-:W-:Y:S01]  /*a73c0*/  IADD3 R213, P2, R60, R179, RZ ;  /* 0x000000b33cd57210 */ /* 0x000fe20007f5e0ff */
[----:B------:R-:W3:Y:S04]  /*a73d0*/  LDL.LU.64 R46, [R1+0x3ea0] ;  /* 0x003ea000012e7983 */ /* 0x000ee80000300a00 */
[----:B------:R1:W-:Y:S01]  /*a73e0*/  STL [R1+0xff8], R68 ;  /* 0x000ff84401007387 */ /* 0x0003e20000100800 */
[----:B------:R-:W-:-:S02]  /*a73f0*/  IMAD.X R48, R49, 0x1, R2, P1 ;  /* 0x0000000131307824 */ /* 0x000fc400008e0602 */
[--C-:B------:R-:W-:Y:S02]  /*a7400*/  IMAD.X R176, R61, 0x1, R2.reuse, P2 ;  /* 0x000000013db07824 */ /* 0x100fe400010e0602 */
[----:B------:R-:W3:Y:S04]  /*a7410*/  LDL.LU.64 R60, [R1+0x3d00] ;  /* 0x003d0000013c7983 */ /* 0x000ee80000300a00 */
[----:B------:R1:W-:Y:S02]  /*a7420*/  STL [R1+0xff0], R48 ;  /* 0x000ff03001007387 */ /* 0x0003e40000100800 */
[-C--:B-1----:R-:W-:Y:S02]  /*a7430*/  IADD3 R68, P1, R64, R179.reuse, RZ ;  /* 0x000000b340447210 */ /* 0x082fe40007f3e0ff */
[----:B------:R-:W3:Y:S04]  /*a7440*/  LDL.LU.64 R48, [R1+0x4318] ;  /* 0x0043180001307983 */ /* 0x000ee80000300a00 */
[----:B------:R4:W-:Y:S01]  /*a7450*/  STL [R1+0x1454], R68 ;  /* 0x0014544401007387 */ /* 0x0009e20000100800 */
[----:B------:R-:W-:Y:S01]  /*a7460*/  IMAD.X R64, R65, 0x1, R2, P1 ;  /* 0x0000000141407824 */ /* 0x000fe200008e0602 */
[----:B----4-:R-:W-:-:S05]  /*a7470*/  IADD3 R68, P2, R50, R179, RZ ;  /* 0x000000b332447210 */ /* 0x010fca0007f5e0ff */
[----:B------:R-:W-:Y:S01]  /*a7480*/  IMAD.X R50, R51, 0x1, R2, P2 ;  /* 0x0000000133327824 */ /* 0x000fe200010e0602 */
[----:B------:R1:W-:Y:S04]  /*a7490*/  STL [R1+0x1ea4], R68 ;  /* 0x001ea44401007387 */ /* 0x0003e80000100800 */
[----:B------:R4:W-:Y:S01]  /*a74a0*/  STL [R1+0x1450], R64 ;  /* 0x0014504001007387 */ /* 0x0009e20000100800 */
[----:B-1----:R-:W-:-:S03]  /*a74b0*/  IADD3 R68, P1, R66, R179, RZ ;  /* 0x000000b342447210 */ /* 0x002fc60007f3e0ff */
[----:B----4-:R-:W4:Y:S04]  /*a74c0*/  LDL.LU.64 R64, [R1+0x41f8] ;  /* 0x0041f80001407983 */ /* 0x010f280000300a00 */
[----:B------:R1:W-:Y:S01]  /*a74d0*/  STL [R1+0x1ea0], R50 ;  /* 0x001ea03201007387 */ /* 0x0003e20000100800 */
[----:B------:R-:W-:-:S03]  /*a74e0*/  IMAD.X R66, R67, 0x1, R2, P1 ;  /* 0x0000000143427824 */ /* 0x000fc600008e0602 */
[----:B-1----:R-:W4:Y:S04]  /*a74f0*/  LDL.LU.64 R50, [R1+0x40d8] ;  /* 0x0040d80001327983 */ /* 0x002f280000300a00 */
[----:B------:R1:W-:Y:S02]  /*a7500*/  STL [R1+0x1fc4], R68 ;  /* 0x001fc44401007387 */ /* 0x0003e40000100800 */
[-C--:B-1----:R-:W-:Y:S02]  /*a7510*/  IADD3 R68, P2, R52, R179.reuse, RZ ;  /* 0x000000b334447210 */ /* 0x082fe40007f5e0ff */
[----:B------:R-:W-:-:S03]  /*a7520*/  IADD3 R52, P1, R62, R179, RZ ;  /* 0x000000b33e347210 */ /* 0x000fc60007f3e0ff */
[--C-:B------:R-:W-:Y:S01]  /*a7530*/  IMAD.X R53, R53, 0x1, R2.reuse, P2 ;  /* 0x0000000135357824 */ /* 0x100fe200010e0602 */
[----:B------:R-:W-:Y:S04]  /*a7540*/  STL [R1+0x2454], R68 ;  /* 0x0024544401007387 */ /* 0x000fe80000100800 */
[----:B------:R1:W-:Y:S01]  /*a7550*/  STL [R1+0x1fc0], R66 ;  /* 0x001fc04201007387 */ /* 0x0003e20000100800 */
[----:B------:R-:W-:-:S03]  /*a7560*/  IMAD.X R62, R63, 0x1, R2, P1 ;  /* 0x000000013f3e7824 */ /* 0x000fc600008e0602 */
[----:B-1----:R-:W4:Y:S04]  /*a7570*/  LDL.LU.64 R66, [R1+0x3fb8] ;  /* 0x003fb80001427983 */ /* 0x002f280000300a00 */
[----:B------:R-:W-:Y:S04]  /*a7580*/  STL [R1+0x244c], R53 ;  /* 0x00244c3501007387 */ /* 0x000fe80000100800 */
[----:B------:R1:W-:Y:S01]  /*a7590*/  STL [R1+0x2530], R52 ;  /* 0x0025303401007387 */ /* 0x0003e20000100800 */
[----:B------:R-:W-:-:S03]  /*a75a0*/  IADD3 R68, P2, R54, R179, RZ ;  /* 0x000000b336447210 */ /* 0x000fc60007f5e0ff */
[----:B-1----:R-:W4:Y:S02]  /*a75b0*/  LDL.LU.64 R52, [R1+0x3e98] ;  /* 0x003e980001347983 */ /* 0x002f240000300a00 */
[----:B------:R-:W-:Y:S02]  /*a75c0*/  IMAD.X R54, R55, 0x1, R2, P2 ;  /* 0x0000000137367824 */ /* 0x000fe400010e0602 */
[----:B------:R1:W-:Y:S04]  /*a75d0*/  STL [R1+0xfe8], R68 ;  /* 0x000fe84401007387 */ /* 0x0003e80000100800 */
[----:B------:R1:W-:Y:S02]  /*a75e0*/  STL [R1+0x24cc], R62 ;  /* 0x0024cc3e01007387 */ /* 0x0003e40000100800 */
[----:B-1----:R-:W-:-:S02]  /*a75f0*/  IADD3 R68, P1, R56, R179, RZ ;  /* 0x000000b338447210 */ /* 0x002fc40007f3e0ff */
[----:B------:R-:W4:Y:S04]  /*a7600*/  LDL.LU.64 R62, [R1+0x3cf8] ;  /* 0x003cf800013e7983 */ /* 0x000f280000300a00 */
[----:B------:R1:W-:Y:S04]  /*a7610*/  STL [R1+0xfe0], R54 ;  /* 0x000fe03601007387 */ /* 0x0003e80000100800 */
[----:B-1----:R-:W4:Y:S04]  /*a7620*/  LDL.LU.64 R54, [R1+0x4310] ;  /* 0x0043100001367983 */ /* 0x002f280000300a00 */
[----:B------:R1:W-:Y:S02]  /*a7630*/  STL [R1+0x1434], R68 ;  /* 0x0014344401007387 */ /* 0x0003e40000100800 */
[----:B-1----:R-:W-:Y:S01]  /*a7640*/  IMAD.X R68, R57, 0x1, R2, P1 ;  /* 0x0000000139447824 */ /* 0x002fe200008e0602 */
[----:B------:R-:W-:-:S05]  /*a7650*/  IADD3 R69, P2, R6, R179, RZ ;  /* 0x000000b306457210 */ /* 0x000fca0007f5e0ff */
[----:B------:R-:W-:Y:S01]  /*a7660*/  IMAD.X R6, R7, 0x1, R2, P2 ;  /* 0x0000000107067824 */ /* 0x000fe200010e0602 */
[----:B------:R-:W-:Y:S04]  /*a7670*/  STL [R1+0x1e9c], R69 ;  /* 0x001e9c4501007387 */ /* 0x000fe80000100800 */
[----:B------:R-:W4:Y:S04]  /*a7680*/  LDL.LU.64 R56, [R1+0x41f0] ;  /* 0x0041f00001387983 */ /* 0x000f280000300a00 */
[----:B------:R-:W-:Y:S04]  /*a7690*/  STL [R1+0x108c], R68 ;  /* 0x00108c4401007387 */ /* 0x000fe80000100800 */
[----:B------:R1:W-:Y:S04]  /*a76a0*/  STL [R1+0x1e98], R6 ;  /* 0x001e980601007387 */ /* 0x0003e80000100800 */
[----:B-1----:R-:W4:Y:S01]  /*a76b0*/  LDL.LU.64 R6, [R1+0x40d0] ;  /* 0x0040d00001067983 */ /* 0x002f220000300a00 */
[----:B--2---:R-:W-:-:S02]  /*a76c0*/  IADD3 R68, P1, R58, R179, RZ ;  /* 0x000000b33a447210 */ /* 0x004fc40007f3e0ff */
[----:B---3--:R-:W-:-:S03]  /*a76d0*/  IADD3 R69, P2, R46, R179, RZ ;  /* 0x000000b32e457210 */ /* 0x008fc60007f5e0ff */
[----:B------:R1:W-:Y:S04]  /*a76e0*/  STL [R1+0x1fbc], R68 ;  /* 0x001fbc4401007387 */ /* 0x0003e80000100800 */
[----:B------:R2:W-:Y:S01]  /*a76f0*/  STL [R1+0x2450], R69 ;  /* 0x0024504501007387 */ /* 0x0005e20000100800 */
[--C-:B------:R-:W-:Y:S02]  /*a7700*/  IMAD.X R46, R47, 0x1, R2.reuse, P2 ;  /* 0x000000012f2e7824 */ /* 0x100fe400010e0602 */
[----:B-1----:R-:W-:Y:S02]  /*a7710*/  IMAD.X R68, R59, 0x1, R2, P1 ;  /* 0x000000013b447824 */ /* 0x002fe400008e0602 */
[----:B------:R-:W3:Y:S04]  /*a7720*/  LDL.LU.64 R58, [R1+0x3fb0] ;  /* 0x003fb000013a7983 */ /* 0x000ee80000300a00 */
[----:B------:R1:W-:Y:S04]  /*a7730*/  STL [R1+0x1fb8], R68 ;  /* 0x001fb84401007387 */ /* 0x0003e80000100800 */
[----:B------:R1:W-:Y:S01]  /*a7740*/  STL [R1+0x2444], R46 ;  /* 0x0024442e01007387 */ /* 0x0003e20000100800 */
[----:B--2---:R-:W-:-:S02]  /*a7750*/  IADD3 R69, P2, R48, R179, RZ ;  /* 0x000000b330457210 */ /* 0x004fc40007f5e0ff */
[----:B-1----:R-:W-:Y:S01]  /*a7760*/  IADD3 R68, P1, R60, R179, RZ ;  /* 0x000000b33c447210 */ /* 0x002fe20007f3e0ff */
[----:B------:R-:W2:Y:S04]  /*a7770*/  LDL.LU.64 R46, [R1+0x3e90] ;  /* 0x003e9000012e7983 */ /* 0x000ea80000300a00 */
[----:B------:R1:W-:Y:S04]  /*a7780*/  STL [R1+0x2534], R68 ;  /* 0x0025344401007387 */ /* 0x0003e80000100800 */
[----:B------:R4:W-:Y:S01]  /*a7790*/  STL [R1+0xfd4], R69 ;  /* 0x000fd44501007387 */ /* 0x0009e20000100800 */
[----:B------:R-:W-:-:S02]  /*a77a0*/  IMAD.X R48, R49, 0x1, R2, P2 ;  /* 0x0000000131307824 */ /* 0x000fc400010e0602 */
[----:B-1----:R-:W-:Y:S02]  /*a77b0*/  IMAD.X R68, R61, 0x1, R2, P1 ;  /* 0x000000013d447824 */ /* 0x002fe400008e0602 */
[----:B------:R-:W2:Y:S04]  /*a77c0*/  LDL.LU.64 R60, [R1+0x3cf0] ;  /* 0x003cf000013c7983 */ /* 0x000ea80000300a00 */
[----:B------:R1:W-:Y:S01]  /*a77d0*/  STL [R1+0x24d0], R68 ;  /* 0x0024d04401007387 */ /* 0x0003e20000100800 */
[----:B----4-:R-:W-:-:S03]  /*a77e0*/  IADD3 R69, P2, R50, R179, RZ ;  /* 0x000000b332457210 */ /* 0x010fc60007f5e0ff */
[----:B------:R4:W-:Y:S01]  /*a77f0*/  STL [R1+0xfd0], R48 ;  /* 0x000fd03001007387 */ /* 0x0009e20000100800 */
[----:B-1----:R-:W-:-:S03]  /*a7800*/  IADD3 R68, P1, R64, R179, RZ ;  /* 0x000000b340447210 */ /* 0x002fc60007f3e0ff */
[----:B----4-:R-:W4:Y:S04]  /*a7810*/  LDL.LU.64 R48, [R1+0x4308] ;  /* 0x0043080001307983 */ /* 0x010f280000300a00 */
[----:B------:R1:W-:Y:S01]  /*a7820*/  STL [R1+0x1024], R68 ;  /* 0x0010244401007387 */ /* 0x0003e20000100800 */
[----:B------:R-:W-:-:S03]  /*a7830*/  IMAD.X R50, R51, 0x1, R2, P2 ;  /* 0x0000000133327824 */ /* 0x000fc600010e0602 */
[----:B------:R-:W-:Y:S01]  /*a7840*/  STL [R1+0x1e94], R69 ;  /* 0x001e944501007387 */ /* 0x000fe20000100800 */
[----:B-1----:R-:W-:-:S03]  /*a7850*/  IMAD.X R68, R65, 0x1, R2, P1 ;  /* 0x0000000141447824 */ /* 0x002fc600008e0602 */
[----:B------:R-:W4:Y:S04]  /*a7860*/  LDL.LU.64 R64, [R1+0x41e8] ;  /* 0x0041e80001407983 */ /* 0x000f280000300a00 */
[----:B------:R1:W-:Y:S04]  /*a7870*/  STL [R1+0x1020], R68 ;  /* 0x0010204401007387 */ /* 0x0003e80000100800 */
[----:B------:R1:W-:Y:S02]  /*a7880*/  STL [R1+0x1e90], R50 ;  /* 0x001e903201007387 */ /* 0x0003e40000100800 */
[----:B-1----:R-:W-:-:S02]  /*a7890*/  IADD3 R68, P1, R66, R179, RZ ;  /* 0x000000b342447210 */ /* 0x002fc40007f3e0ff */
[----:B------:R-:W4:Y:S01]  /*a78a0*/  LDL.LU.64 R50, [R1+0x40c8] ;  /* 0x0040c80001327983 */ /* 0x000f220000300a00 */
[----:B------:R-:W-:-:S03]  /*a78b0*/  IADD3 R69, P2, R52, R179, RZ ;  /* 0x000000b334457210 */ /* 0x000fc60007f5e0ff */
[----:B------:R1:W-:Y:S02]  /*a78c0*/  STL [R1+0x1fb4], R68 ;  /* 0x001fb44401007387 */ /* 0x0003e40000100800 */
[--C-:B------:R-:W-:Y:S02]  /*a78d0*/  IMAD.X R52, R53, 0x1, R2.reuse, P2 ;  /* 0x0000000135347824 */ /* 0x100fe400010e0602 */
[----:B------:R1:W-:Y:S02]  /*a78e0*/  STL [R1+0x2448], R69 ;  /* 0x0024484501007387 */ /* 0x0003e40000100800 */
[----:B-1----:R-:W-:Y:S02]  /*a78f0*/  IMAD.X R68, R67, 0x1, R2, P1 ;  /* 0x0000000143447824 */ /* 0x002fe400008e0602 */
[----:B------:R-:W4:Y:S04]  /*a7900*/  LDL.LU.64 R66, [R1+0x3fa8] ;  /* 0x003fa80001427983 */ /* 0x000f280000300a00 */
[----:B------:R-:W-:Y:S04]  /*a7910*/  STL [R1+0x1fb0], R68 ;  /* 0x001fb04401007387 */ /* 0x000fe80000100800 */
[----:B------:R1:W-:Y:S01]  /*a7920*/  STL [R1+0x243c], R52 ;  /* 0x00243c3401007387 */ /* 0x0003e20000100800 */
[----:B------:R-:W-:-:S03]  /*a7930*/  IADD3 R69, P1, R62, R179, RZ ;  /* 0x000000b33e457210 */ /* 0x000fc60007f3e0ff */
[----:B-1----:R-:W4:Y:S01]  /*a7940*/  LDL.LU.64 R52, [R1+0x3e88] ;  /* 0x003e880001347983 */ /* 0x002f220000300a00 */
[-C--:B------:R-:W-:Y:S01]  /*a7950*/  IADD3 R68, P2, R54, R179.reuse, RZ ;  /* 0x000000b336447210 */ /* 0x080fe20007f5e0ff */
[--C-:B------:R-:W-:Y:S02]  /*a7960*/  IMAD.X R62, R63, 0x1, R2.reuse, P1 ;  /* 0x000000013f3e7824 */ /* 0x100fe400008e0602 */
[----:B------:R-:W-:Y:S02]  /*a7970*/  STL [R1+0x2538], R69 ;  /* 0x0025384501007387 */ /* 0x000fe40000100800 */
[----:B------:R-:W-:Y:S02]  /*a7980*/  IMAD.X R55, R55, 0x1, R2, P2 ;  /* 0x0000000137377824 */ /* 0x000fe400010e0602 */
[----:B------:R-:W-:Y:S04]  /*a7990*/  STL [R1+0xfc4], R68 ;  /* 0x000fc44401007387 */ /* 0x000fe80000100800 */
[----:B------:R1:W-:Y:S04]  /*a79a0*/  STL [R1+0x24d4], R62 ;  /* 0x0024d43e01007387 */ /* 0x0003e80000100800 */
[----:B-1----:R-:W4:Y:S04]  /*a79b0*/  LDL.LU.64 R62, [R1+0x3ce8] ;  /* 0x003ce800013e7983 */ /* 0x002f280000300a00 */
[----:B------:R-:W-:Y:S01]  /*a79c0*/  STL [R1+0xfbc], R55 ;  /* 0x000fbc3701007387 */ /* 0x000fe20000100800 */
[----:B------:R-:W-:-:S05]  /*a79d0*/  IADD3 R54, P1, R56, R179, RZ ;  /* 0x000000b338367210 */ /* 0x000fca0007f3e0ff */
[----:B------:R-:W-:Y:S01]  /*a79e0*/  IMAD.X R56, R57, 0x1, R2, P1 ;  /* 0x0000000139387824 */ /* 0x000fe200008e0602 */
[----:B------:R1:W-:Y:S01]  /*a79f0*/  STL [R1+0x101c], R54 ;  /* 0x00101c3601007387 */ /* 0x0003e20000100800 */
[----:B------:R-:W-:-:S03]  /*a7a00*/  IADD3 R68, P2, R6, R179, RZ ;  /* 0x000000b306447210 */ /* 0x000fc60007f5e0ff */
[----:B-1----:R-:W4:Y:S04]  /*a7a10*/  LDL.LU.64 R54, [R1+0x4300] ;  /* 0x0043000001367983 */ /* 0x002f280000300a00 */
[----:B------:R-:W-:Y:S01]  /*a7a20*/  STL [R1+0x1e8c], R68 ;  /* 0x001e8c4401007387 */ /* 0x000fe20000100800 */
[----:B------:R-:W-:-:S03]  /*a7a30*/  IMAD.X R6, R7, 0x1, R2, P2 ;  /* 0x0000000107067824 */ /* 0x000fc600010e0602 */
[----:B------:R1:W-:Y:S04]  /*a7a40*/  STL [R1+0x1018], R56 ;  /* 0x0010183801007387 */ /* 0x0003e80000100800 */
[----:B-1----:R-:W4:Y:S04]  /*a7a50*/  LDL.LU.64 R56, [R1+0x41e0] ;  /* 0x0041e00001387983 */ /* 0x002f280000300a00 */
[----:B------:R1:W-:Y:S04]  /*a7a60*/  STL [R1+0x1e88], R6 ;  /* 0x001e880601007387 */ /* 0x0003e80000100800 */
[----:B-1----:R-:W4:Y:S01]  /*a7a70*/  LDL.LU.64 R6, [R1+0x40c0] ;  /* 0x0040c00001067983 */ /* 0x002f220000300a00 */
[----:B---3--:R-:W-:-:S05]  /*a7a80*/  IADD3 R68, P1, R58, R179, RZ ;  /* 0x000000b33a447210 */ /* 0x008fca0007f3e0ff */
[----:B------:R2:W-:Y:S01]  /*a7a90*/  STL [R1+0x1fac], R68 ;  /* 0x001fac4401007387 */ /* 0x0005e20000100800 */
[----:B------:R-:W-:Y:S01]  /*a7aa0*/  IMAD.X R58, R59, 0x1, R2, P1 ;  /* 0x000000013b3a7824 */ /* 0x000fe200008e0602 */
[----:B--2---:R-:W-:-:S05]  /*a7ab0*/  IADD3 R68, P2, R46, R179, RZ ;  /* 0x000000b32e447210 */ /* 0x004fca0007f5e0ff */
[----:B------:R-:W-:Y:S01]  /*a7ac0*/  IMAD.X R46, R47, 0x1, R2, P2 ;  /* 0x000000012f2e7824 */ /* 0x000fe200010e0602 */
[----:B------:R1:W-:Y:S04]  /*a7ad0*/  STL [R1+0x2440], R68 ;  /* 0x0024404401007387 */ /* 0x0003e80000100800 */
[----:B------:R2:W-:Y:S01]  /*a7ae0*/  STL [R1+0x1fa8], R58 ;  /* 0x001fa83a01007387 */ /* 0x0005e20000100800 */
[----:B-1----:R-:W-:-:S03]  /*a7af0*/  IADD3 R68, P1, R60, R179, RZ ;  /* 0x000000b33c447210 */ /* 0x002fc60007f3e0ff */
[----:B--2---:R-:W2:Y:S04]  /*a7b00*/  LDL.LU.64 R58, [R1+0x3fa0] ;  /* 0x003fa000013a7983 */ /* 0x004ea80000300a00 */
[----:B------:R1:W-:Y:S01]  /*a7b10*/  STL [R1+0x2434], R46 ;  /* 0x0024342e01007387 */ /* 0x0003e20000100800 */
[----:B------:R-:W-:Y:S01]  /*a7b20*/  IMAD.X R60, R61, 0x1, R2, P1 ;  /* 0x000000013d3c7824 */ /* 0x000fe200008e0602 */
[-C--:B----4-:R-:W-:Y:S02]  /*a7b30*/  IADD3 R217, P2, R48, R179.reuse, RZ ;  /* 0x000000b330d97210 */ /* 0x090fe40007f5e0ff */
[----:B-1----:R-:W3:Y:S04]  /*a7b40*/  LDL.LU.64 R46, [R1+0x3e80] ;  /* 0x003e8000012e7983 */ /* 0x002ee80000300a00 */
[----:B------:R-:W-:Y:S01]  /*a7b50*/  STL [R1+0x253c], R68 ;  /* 0x00253c4401007387 */ /* 0x000fe20000100800 */
[----:B------:R-:W-:-:S03]  /*a7b60*/  IADD3 R48, P1, R64, R179, RZ ;  /* 0x000000b340307210 */ /* 0x000fc60007f3e0ff */
[----:B------:R1:W-:Y:S01]  /*a7b70*/  STL [R1+0x24d8], R60 ;  /* 0x0024d83c01007387 */ /* 0x0003e20000100800 */
[--C-:B------:R-:W-:Y:S02]  /*a7b80*/  IMAD.X R216, R49, 0x1, R2.reuse, P2 ;  /* 0x0000000131d87824 */ /* 0x100fe400010e0602 */
[----:B------:R-:W-:Y:S01]  /*a7b90*/  IMAD.X R64, R65, 0x1, R2, P1 ;  /* 0x0000000141407824 */ /* 0x000fe200008e0602 */
[----:B-1----:R-:W4:Y:S01]  /*a7ba0*/  LDL.LU.64 R60, [R1+0x3ce0] ;  /* 0x003ce000013c7983 */ /* 0x002f220000300a00 */
[----:B------:R-:W-:-:S03]  /*a7bb0*/  IADD3 R68, P2, R50, R179, RZ ;  /* 0x000000b332447210 */ /* 0x000fc60007f5e0ff */
[----:B------:R1:W-:Y:S02]  /*a7bc0*/  STL [R1+0x1014], R48 ;  /* 0x0010143001007387 */ /* 0x0003e40000100800 */
[----:B------:R-:W-:Y:S02]  /*a7bd0*/  IMAD.X R50, R51, 0x1, R2, P2 ;  /* 0x0000000133327824 */ /* 0x000fe400010e0602 */
[----:B-1----:R-:W4:Y:S04]  /*a7be0*/  LDL.LU.64 R48, [R1+0x42f8] ;  /* 0x0042f80001307983 */ /* 0x002f280000300a00 */
[----:B------:R-:W-:Y:S04]  /*a7bf0*/  STL [R1+0x1e84], R68 ;  /* 0x001e844401007387 */ /* 0x000fe80000100800 */
[----:B------:R1:W-:Y:S04]  /*a7c00*/  STL [R1+0x1010], R64 ;  /* 0x0010104001007387 */ /* 0x0003e80000100800 */
[----:B-1----:R-:W4:Y:S04]  /*a7c10*/  LDL.LU.64 R64, [R1+0x41d8] ;  /* 0x0041d80001407983 */ /* 0x002f280000300a00 */
[----:B------:R1:W-:Y:S01]  /*a7c20*/  STL [R1+0x1e80], R50 ;  /* 0x001e803201007387 */ /* 0x0003e20000100800 */
[----:B------:R-:W-:-:S02]  /*a7c30*/  IADD3 R68, P1, R66, R179, RZ ;  /* 0x000000b342447210 */ /* 0x000fc40007f3e0ff */
[----:B------:R-:W-:Y:S01]  /*a7c40*/  IADD3 R69, P2, R52, R179, RZ ;  /* 0x000000b334457210 */ /* 0x000fe20007f5e0ff */
[----:B-1----:R-:W4:Y:S04]  /*a7c50*/  LDL.LU.64 R50, [R1+0x40b8] ;  /* 0x0040b80001327983 */ /* 0x002f280000300a00 */
[----:B------:R1:W-:Y:S04]  /*a7c60*/  STL [R1+0x1fa4], R68 ;  /* 0x001fa44401007387 */ /* 0x0003e80000100800 */
[----:B------:R-:W-:Y:S01]  /*a7c70*/  STL [R1+0x2438], R69 ;  /* 0x0024384501007387 */ /* 0x000fe20000100800 */
[----:B------:R-:W-:-:S02]  /*a7c80*/  IMAD.X R52, R53, 0x1, R2, P2 ;  /* 0x0000000135347824 */ /* 0x000fc400010e0602 */
[----:B-1----:R-:W-:Y:S02]  /*a7c90*/  IMAD.X R68, R67, 0x1, R2, P1 ;  /* 0x0000000143447824 */ /* 0x002fe400008e0602 */
[----:B------:R-:W4:Y:S04]  /*a7ca0*/  LDL.LU.64 R66, [R1+0x3f98] ;  /* 0x003f980001427983 */ /* 0x000f280000300a00 */
[----:B------:R1:W-:Y:S04]  /*a7cb0*/  STL [R1+0x1fa0], R68 ;  /* 0x001fa04401007387 */ /* 0x0003e80000100800 */
[----:B------:R1:W-:Y:S02]  /*a7cc0*/  STL [R1+0x242c], R52 ;  /* 0x00242c3401007387 */ /* 0x0003e40000100800 */
[----:B-1----:R-:W-:-:S02]  /*a7cd0*/  IADD3 R68, P1, R62, R179, RZ ;  /* 0x000000b33e447210 */ /* 0x002fc40007f3e0ff */
[----:B------:R-:W4:Y:S04]  /*a7ce0*/  LDL.LU.64 R52, [R1+0x3e78] ;  /* 0x003e780001347983 */ /* 0x000f280000300a00 */
[----:B------:R1:W-:Y:S02]  /*a7cf0*/  STL [R1+0x2540], R68 ;  /* 0x0025404401007387 */ /* 0x0003e40000100800 */
[----:B-1----:R-:W-:Y:S02]  /*a7d00*/  IMAD.X R68, R63, 0x1, R2, P1 ;  /* 0x000000013f447824 */ /* 0x002fe400008e0602 */
[----:B------:R-:W4:Y:S04]  /*a7d10*/  LDL.LU.64 R62, [R1+0x3cd8] ;  /* 0x003cd800013e7983 */ /* 0x000f280000300a00 */
[----:B------:R1:W-:Y:S01]  /*a7d20*/  STL [R1+0x24dc], R68 ;  /* 0x0024dc4401007387 */ /* 0x0003e20000100800 */
[----:B------:R-:W-:-:S05]  /*a7d30*/  IADD3 R215, P2, R54, R179, RZ ;  /* 0x000000b336d77210 */ /* 0x000fca0007f5e0ff */
[----:B------:R-:W-:Y:S02]  /*a7d40*/  IMAD.X R214, R55, 0x1, R2, P2 ;  /* 0x0000000137d67824 */ /* 0x000fe400010e0602 */
[----:B------:R-:W4:Y:S01]  /*a7d50*/  LDL.LU.64 R54, [R1+0x42f0] ;  /* 0x0042f00001367983 */ /* 0x000f220000300a00 */
[----:B------:R-:W-:-:S05]  /*a7d60*/  IADD3 R69, P1, R56, R179, RZ ;  /* 0x000000b338457210 */ /* 0x000fca0007f3e0ff */
[----:B------:R1:W-:Y:S02]  /*a7d70*/  STL [R1+0x100c], R69 ;  /* 0x00100c4501007387 */ /* 0x0003e40000100800 */
[----:B-1----:R-:W-:Y:S01]  /*a7d80*/  IADD3 R68, P2, R6, R179, RZ ;  /* 0x000000b306447210 */ /* 0x002fe20007f5e0ff */
[----:B------:R-:W-:-:S04]  /*a7d90*/  IMAD.X R69, R57, 0x1, R2, P1 ;  /* 0x0000000139457824 */ /* 0x000fc800008e0602 */
[----:B------:R1:W-:Y:S04]  /*a7da0*/  STL [R1+0x1e7c], R68 ;  /* 0x001e7c4401007387 */ /* 0x0003e80000100800 */
[----:B------:R-:W4:Y:S04]  /*a7db0*/  LDL.LU.64 R56, [R1+0x41d0] ;  /* 0x0041d00001387983 */ /* 0x000f280000300a00 */
[----:B------:R-:W-:Y:S01]  /*a7dc0*/  STL [R1+0x1008], R69 ;  /* 0x0010084501007387 */ /* 0x000fe20000100800 */
[----:B-1----:R-:W-:-:S03]  /*a7dd0*/  IMAD.X R68, R7, 0x1, R2, P2 ;  /* 0x0000000107447824 */ /* 0x002fc600010e0602 */
[----:B------:R-:W4:Y:S04]  /*a7de0*/  LDL.LU.64 R6, [R1+0x40b0] ;  /* 0x0040b00001067983 */ /* 0x000f280000300a00 */
[----:B------:R1:W-:Y:S01]  /*a7df0*/  STL [R1+0x1e78], R68 ;  /* 0x001e784401007387 */ /* 0x0003e20000100800 */
[----:B--2---:R-:W-:-:S05]  /*a7e00*/  IADD3 R106, P1, R58, R179, RZ ;  /* 0x000000b33a6a7210 */ /* 0x004fca0007f3e0ff */
[----:B-1----:R-:W-:Y:S01]  /*a7e10*/  IMAD.X R68, R59, 0x1, R2, P1 ;  /* 0x000000013b447824 */ /* 0x002fe200008e0602 */
[----:B------:R-:W-:Y:S01]  /*a7e20*/  STL [R1+0x1f9c], R106 ;  /* 0x001f9c6a01007387 */ /* 0x000fe20000100800 */
[----:B---3--:R-:W-:-:S05]  /*a7e30*/  IADD3 R69, P2, R46, R179, RZ ;  /* 0x000000b32e457210 */ /* 0x008fca0007f5e0ff */
[----:B------:R-:W-:Y:S01]  /*a7e40*/  STL [R1+0x2430], R69 ;  /* 0x0024304501007387 */ /* 0x000fe20000100800 */
[----:B------:R-:W-:-:S03]  /*a7e50*/  IMAD.X R46, R47, 0x1, R2, P2 ;  /* 0x000000012f2e7824 */ /* 0x000fc600010e0602 */
[----:B------:R-:W2:Y:S04]  /*a7e60*/  LDL.LU.64 R58, [R1+0x3f90] ;  /* 0x003f9000013a7983 */ /* 0x000ea80000300a00 */
[----:B------:R4:W-:Y:S04]  /*a7e70*/  STL [R1+0x1f98], R68 ;  /* 0x001f984401007387 */ /* 0x0009e80000100800 */
[----:B------:R1:W-:Y:S01]  /*a7e80*/  STL [R1+0x2424], R46 ;  /* 0x0024242e01007387 */ /* 0x0003e20000100800 */
[----:B----4-:R-:W-:-:S03]  /*a7e90*/  IADD3 R68, P1, R60, R179, RZ ;  /* 0x000000b33c447210 */ /* 0x010fc60007f3e0ff */
[----:B-1----:R-:W3:Y:S04]  /*a7ea0*/  LDL.LU.64 R46, [R1+0x3e70] ;  /* 0x003e7000012e7983 */ /* 0x002ee80000300a00 */
[----:B------:R1:W-:Y:S01]  /*a7eb0*/  STL [R1+0x2544], R68 ;  /* 0x0025444401007387 */ /* 0x0003e20000100800 */
[----:B------:R-:W-:Y:S01]  /*a7ec0*/  IADD3 R177, P2, R48, R179, RZ ;  /* 0x000000b330b17210 */ /* 0x000fe20007f5e0ff */
[----:B-1----:R-:W-:-:S04]  /*a7ed0*/  IMAD.X R68, R61, 0x1, R2, P1 ;  /* 0x000000013d447824 */ /* 0x002fc800008e0602 */
[----:B------:R-:W-:Y:S01]  /*a7ee0*/  IMAD.X R140, R49, 0x1, R2, P2 ;  /* 0x00000001318c7824 */ /* 0x000fe200010e0602 */
[----:B------:R-:W4:Y:S04]  /*a7ef0*/  LDL.LU.64 R60, [R1+0x3cd0] ;  /* 0x003cd000013c7983 */ /* 0x000f280000300a00 */
[----:B------:R1:W-:Y:S04]  /*a7f00*/  STL [R1+0x24e0], R68 ;  /* 0x0024e04401007387 */ /* 0x0003e80000100800 */
[----:B------:R-:W4:Y:S01]  /*a7f10*/  LDL.LU.64 R48, [R1+0x42e8] ;  /* 0x0042e80001307983 */ /* 0x000f220000300a00 */
[----:B------:R-:W-:-:S05]  /*a7f20*/  IADD3 R69, P1, R64, R179, RZ ;  /* 0x000000b340457210 */ /* 0x000fca0007f3e0ff */
[--C-:B------:R-:W-:Y:S01]  /*a7f30*/  IMAD.X R64, R65, 0x1, R2.reuse, P1 ;  /* 0x0000000141407824 */ /* 0x100fe200008e0602 */
[-C--:B-1----:R-:W-:Y:S01]  /*a7f40*/  IADD3 R68, P2, R50, R179.reuse, RZ ;  /* 0x000000b332447210 */ /* 0x082fe20007f5e0ff */
[----:B------:R-:W-:Y:S04]  /*a7f50*/  STL [R1+0x1004], R69 ;  /* 0x0010044501007387 */ /* 0x000fe80000100800 */
[----:B------:R-:W-:Y:S01]  /*a7f60*/  IMAD.X R50, R51, 0x1, R2, P2 ;  /* 0x0000000133327824 */ /* 0x000fe200010e0602 */
[----:B------:R1:W-:Y:S04]  /*a7f70*/  STL [R1+0x1e74], R68 ;  /* 0x001e744401007387 */ /* 0x0003e80000100800 */
[----:B------:R1:W-:Y:S02]  /*a7f80*/  STL [R1+0x1000], R64 ;  /* 0x0010004001007387 */ /* 0x0003e40000100800 */
[----:B-1----:R-:W-:-:S02]  /*a7f90*/  IADD3 R68, P1, R66, R179, RZ ;  /* 0x000000b342447210 */ /* 0x002fc40007f3e0ff */
[----:B------:R-:W4:Y:S04]  /*a7fa0*/  LDL.LU.64 R64, [R1+0x41c8] ;  /* 0x0041c80001407983 */ /* 0x000f280000300a00 */
[----:B------:R1:W-:Y:S01]  /*a7fb0*/  STL [R1+0x1e70], R50 ;  /* 0x001e703201007387 */ /* 0x0003e20000100800 */
[----:B------:R-:W-:-:S03]  /*a7fc0*/  IMAD.X R66, R67, 0x1, R2, P1 ;  /* 0x0000000143427824 */ /* 0x000fc600008e0602 */
[----:B-1----:R-:W4:Y:S04]  /*a7fd0*/  LDL.LU.64 R50, [R1+0x40a8] ;  /* 0x0040a80001327983 */ /* 0x002f280000300a00 */
[----:B------:R1:W-:Y:S02]  /*a7fe0*/  STL [R1+0x1f94], R68 ;  /* 0x001f944401007387 */ /* 0x0003e40000100800 */
[----:B-1----:R-:W-:-:S05]  /*a7ff0*/  IADD3 R68, P2, R52, R179, RZ ;  /* 0x000000b334447210 */ /* 0x002fca0007f5e0ff */
[--C-:B------:R-:W-:Y:S01]  /*a8000*/  IMAD.X R52, R53, 0x1, R2.reuse, P2 ;  /* 0x0000000135347824 */ /* 0x100fe200010e0602 */
[----:B------:R1:W-:Y:S04]  /*a8010*/  STL [R1+0x2428], R68 ;  /* 0x0024284401007387 */ /* 0x0003e80000100800 */
[----:B------:R1:W-:Y:S02]  /*a8020*/  STL [R1+0x1f90], R66 ;  /* 0x001f904201007387 */ /* 0x0003e40000100800 */
[----:B-1----:R-:W-:Y:S02]  /*a8030*/  IADD3 R68, P1, R62, R179, RZ ;  /* 0x000000b33e447210 */ /* 0x002fe40007f3e0ff */
[----:B------:R-:W4:Y:S04]  /*a8040*/  LDL.LU.64 R66, [R1+0x3f88] ;  /* 0x003f880001427983 */ /* 0x000f280000300a00 */
[----:B------:R1:W-:Y:S01]  /*a8050*/  STL [R1+0x241c], R52 ;  /* 0x00241c3401007387 */ /* 0x0003e20000100800 */
[----:B------:R-:W-:-:S03]  /*a8060*/  IMAD.X R62, R63, 0x1, R2, P1 ;  /* 0x000000013f3e7824 */ /* 0x000fc600008e0602 */
[----:B-1----:R-:W4:Y:S04]  /*a8070*/  LDL.LU.64 R52, [R1+0x3e68] ;  /* 0x003e680001347983 */ /* 0x002f280000300a00 */
[----:B------:R-:W-:Y:S04]  /*a8080*/  STL [R1+0x2548], R68 ;  /* 0x0025484401007387 */ /* 0x000fe80000100800 */
[----:B------:R1:W-:Y:S04]  /*a8090*/  STL [R1+0x24e4], R62 ;  /* 0x0024e43e01007387 */ /* 0x0003e80000100800 */
[----:B-1----:R-:W4:Y:S01]  /*a80a0*/  LDL.LU.64 R62, [R1+0x3cc8] ;  /* 0x003cc800013e7983 */ /* 0x002f220000300a00 */
[----:B------:R-:W-:-:S05]  /*a80b0*/  IADD3 R139, P2, R54, R179, RZ ;  /* 0x000000b3368b7210 */ /* 0x000fca0007f5e0ff */
[----:B------:R-:W-:Y:S01]  /*a80c0*/  IMAD.X R138, R55, 0x1, R2, P2 ;  /* 0x00000001378a7824 */ /* 0x000fe200010e0602 */
[----:B------:R-:W-:-:S05]  /*a80d0*/  IADD3 R54, P1, R56, R179, RZ ;  /* 0x000000b338367210 */ /* 0x000fca0007f3e0ff */
[----:B------:R-:W-:Y:S01]  /*a80e0*/  IMAD.X R56, R57, 0x1, R2, P1 ;  /* 0x0000000139387824 */ /* 0x000fe200008e0602 */
[----:B------:R1:W-:Y:S01]  /*a80f0*/  STL [R1+0xffc], R54 ;  /* 0x000ffc3601007387 */ /* 0x0003e20000100800 */
[----:B------:R-:W-:-:S03]  /*a8100*/  IADD3 R68, P2, R6, R179, RZ ;  /* 0x000000b306447210 */ /* 0x000fc60007f5e0ff */
[----:B-1----:R-:W4:Y:S02]  /*a8110*/  LDL.LU.64 R54, [R1+0x42e0] ;  /* 0x0042e00001367983 */ /* 0x002f240000300a00 */
[----:B------:R-:W-:Y:S02]  /*a8120*/  IMAD.X R6, R7, 0x1, R2, P2 ;  /* 0x0000000107067824 */ /* 0x000fe400010e0602 */
[----:B------:R-:W-:Y:S04]  /*a8130*/  STL [R1+0x147c], R68 ;  /* 0x00147c4401007387 */ /* 0x000fe80000100800 */
[----:B------:R1:W-:Y:S04]  /*a8140*/  STL [R1+0xff4], R56 ;  /* 0x000ff43801007387 */ /* 0x0003e80000100800 */
[----:B-1----:R-:W4:Y:S04]  /*a8150*/  LDL.LU.64 R56, [R1+0x41c0] ;  /* 0x0041c00001387983 */ /* 0x002f280000300a00 */
[----:B------:R1:W-:Y:S04]  /*a8160*/  STL [R1+0x1478], R6 ;  /* 0x0014780601007387 */ /* 0x0003e80000100800 */
[----:B-1----:R-:W4:Y:S01]  /*a8170*/  LDL.LU.64 R6, [R1+0x40a0] ;  /* 0x0040a00001067983 */ /* 0x002f220000300a00 */
[----:B--2---:R-:W-:-:S05]  /*a8180*/  IADD3 R68, P1, R58, R179, RZ ;  /* 0x000000b33a447210 */ /* 0x004fca0007f3e0ff */
[----:B------:R3:W-:Y:S01]  /*a8190*/  STL [R1+0x1f8c], R68 ;  /* 0x001f8c4401007387 */ /* 0x0007e20000100800 */
[----:B------:R-:W-:Y:S01]  /*a81a0*/  IMAD.X R58, R59, 0x1, R2, P1 ;  /* 0x000000013b3a7824 */ /* 0x000fe200008e0602 */
[----:B---3--:R-:W-:-:S05]  /*a81b0*/  IADD3 R68, P2, R46, R179, RZ ;  /* 0x000000b32e447210 */ /* 0x008fca0007f5e0ff */
[----:B------:R-:W-:Y:S01]  /*a81c0*/  IMAD.X R46, R47, 0x1, R2, P2 ;  /* 0x000000012f2e7824 */ /* 0x000fe200010e0602 */
[----:B------:R4:W-:Y:S04]  /*a81d0*/  STL [R1+0x2420], R68 ;  /* 0x0024204401007387 */ /* 0x0009e80000100800 */
[----:B------:R1:W-:Y:S01]  /*a81e0*/  STL [R1+0x1f88], R58 ;  /* 0x001f883a01007387 */ /* 0x0003e20000100800 */
[----:B----4-:R-:W-:-:S03]  /*a81f0*/  IADD3 R68, P1, R60, R179, RZ ;  /* 0x000000b33c447210 */ /* 0x010fc60007f3e0ff */
[----:B-1----:R-:W2:Y:S04]  /*a8200*/  LDL.LU.64 R58, [R1+0x3f80] ;  /* 0x003f8000013a7983 */ /* 0x002ea80000300a00 */
[----:B------:R1:W-:Y:S01]  /*a8210*/  STL [R1+0x2414], R46 ;  /* 0x0024142e01007387 */ /* 0x0003e20000100800 */
[----:B------:R-:W-:-:S03]  /*a8220*/  IADD3 R137, P2, R48, R179, RZ ;  /* 0x000000b330897210 */ /* 0x000fc60007f5e0ff */
[----:B-1----:R-:W3:Y:S04]  /*a8230*/  LDL.LU.64 R46, [R1+0x3e60] ;  /* 0x003e6000012e7983 */ /* 0x002ee80000300a00 */
[----:B------:R1:W-:Y:S01]  /*a8240*/  STL [R1+0x254c], R68 ;  /* 0x00254c4401007387 */ /* 0x0003e20000100800 */
[--C-:B------:R-:W-:Y:S02]  /*a8250*/  IMAD.X R136, R49, 0x1, R2.reuse, P2 ;  /* 0x0000000131887824 */ /* 0x100fe400010e0602 */
[----:B-1----:R-:W-:Y:S02]  /*a8260*/  IMAD.X R68, R61, 0x1, R2, P1 ;  /* 0x000000013d447824 */ /* 0x002fe400008e0602 */
[----:B------:R-:W4:Y:S04]  /*a8270*/  LDL.LU.64 R60, [R1+0x3cc0] ;  /* 0x003cc000013c7983 */ /* 0x000f280000300a00 */
[----:B------:R1:W-:Y:S01]  /*a8280*/  STL [R1+0x24e8], R68 ;  /* 0x0024e84401007387 */ /* 0x0003e20000100800 */
[----:B------:R-:W-:-:S03]  /*a8290*/  IADD3 R69, P1, R64, R179, RZ ;  /* 0x000000b340457210 */ /* 0x000fc60007f3e0ff */
[----:B------:R-:W4:Y:S04]  /*a82a0*/  LDL.LU.64 R48, [R1+0x42d8] ;  /* 0x0042d80001307983 */ /* 0x000f280000300a00 */
        /* <DEDUP_REMOVED lines=8> */
[----:B------:R1:W-:Y:S02]  /*a8330*/  STL [R1+0x1470], R68 ;  /* 0x0014704401007387 */ /* 0x0003e40000100800 */
[----:B-1----:R-:W-:-:S05]  /*a8340*/  IADD3 R68, P1, R66, R179, RZ ;  /* 0x000000b342447210 */ /* 0x002fca0007f3e0ff */
[----:B------:R-:W-:Y:S01]  /*a8350*/  IMAD.X R69, R67, 0x1, R2, P1 ;  /* 0x0000000143457824 */ /* 0x000fe200008e0602 */
[----:B------:R1:W-:Y:S01]  /*a8360*/  STL [R1+0x1f84], R68 ;  /* 0x001f844401007387 */ /* 0x0003e20000100800 */
[----:B------:R-:W-:-:S05]  /*a8370*/  IADD3 R106, P2, R52, R179, RZ ;  /* 0x000000b3346a7210 */ /* 0x000fca0007f5e0ff */
[----:B------:R-:W-:Y:S04]  /*a8380*/  STL [R1+0x2418], R106 ;  /* 0x0024186a01007387 */ /* 0x000fe80000100800 */
[----:B------:R-:W4:Y:S01]  /*a8390*/  LDL.LU.64 R66, [R1+0x3f78] ;  /* 0x003f780001427983 */ /* 0x000f220000300a00 */
[----:B-1----:R-:W-:-:S03]  /*a83a0*/  IMAD.X R68, R53, 0x1, R2, P2 ;  /* 0x0000000135447824 */ /* 0x002fc600010e0602 */
[----:B------:R1:W-:Y:S04]  /*a83b0*/  STL [R1+0x1f80], R69 ;  /* 0x001f804501007387 */ /* 0x0003e80000100800 */
[----:B------:R-:W4:Y:S04]  /*a83c0*/  LDL.LU.64 R52, [R1+0x3e58] ;  /* 0x003e580001347983 */ /* 0x000f280000300a00 */
[----:B------:R1:W-:Y:S02]  /*a83d0*/  STL [R1+0x240c], R68 ;  /* 0x00240c4401007387 */ /* 0x0003e40000100800 */
[----:B-1----:R-:W-:-:S05]  /*a83e0*/  IADD3 R69, P1, R62, R179, RZ ;  /* 0x000000b33e457210 */ /* 0x002fca0007f3e0ff */
[----:B------:R-:W-:Y:S01]  /*a83f0*/  IMAD.X R68, R63, 0x1, R2, P1 ;  /* 0x000000013f447824 */ /* 0x000fe200008e0602 */
[----:B------:R1:W-:Y:S04]  /*a8400*/  STL [R1+0x2550], R69 ;  /* 0x0025504501007387 */ /* 0x0003e80000100800 */
[----:B------:R-:W4:Y:S04]  /*a8410*/  LDL.LU.64 R62, [R1+0x3cb8] ;  /* 0x003cb800013e7983 */ /* 0x000f280000300a00 */
[----:B------:R1:W-:Y:S01]  /*a8420*/  STL [R1+0x24ec], R68 ;  /* 0x0024ec4401007387 */ /* 0x0003e20000100800 */
[----:B------:R-:W-:-:S05]  /*a8430*/  IADD3 R135, P2, R54, R179, RZ ;  /* 0x000000b336877210 */ /* 0x000fca0007f5e0ff */
[----:B------:R-:W-:Y:S02]  /*a8440*/  IMAD.X R134, R55, 0x1, R2, P2 ;  /* 0x0000000137867824 */ /* 0x000fe400010e0602 */
[----:B------:R-:W4:Y:S01]  /*a8450*/  LDL.LU.64 R54, [R1+0x42d0] ;  /* 0x0042d00001367983 */ /* 0x000f220000300a00 */
[----:B-1----:R-:W-:-:S05]  /*a8460*/  IADD3 R69, P1, R56, R179, RZ ;  /* 0x000000b338457210 */ /* 0x002fca0007f3e0ff */
[----:B------:R1:W-:Y:S01]  /*a8470*/  STL [R1+0xfdc], R69 ;  /* 0x000fdc4501007387 */ /* 0x0003e20000100800 */
[----:B------:R-:W-:Y:S01]  /*a8480*/  IADD3 R68, P2, R6, R179, RZ ;  /* 0x000000b306447210 */ /* 0x000fe20007f5e0ff */
[----:B-1----:R-:W-:-:S04]  /*a8490*/  IMAD.X R69, R57, 0x1, R2, P1 ;  /* 0x0000000139457824 */ /* 0x002fc800008e0602 */
[----:B------:R1:W-:Y:S04]  /*a84a0*/  STL [R1+0x145c], R68 ;  /* 0x00145c4401007387 */ /* 0x0003e80000100800 */
[----:B------:R-:W4:Y:S04]  /*a84b0*/  LDL.LU.64 R56, [R1+0x41b0] ;  /* 0x0041b00001387983 */ /* 0x000f280000300a00 */
[----:B------:R2:W-:Y:S01]  /*a84c0*/  STL [R1+0xfd8], R69 ;  /* 0x000fd84501007387 */ /* 0x0005e20000100800 */
[----:B-1----:R-:W-:-:S03]  /*a84d0*/  IMAD.X R68, R7, 0x1, R2, P2 ;  /* 0x0000000107447824 */ /* 0x002fc600010e0602 */
[----:B------:R-:W4:Y:S04]  /*a84e0*/  LDL.LU.64 R6, [R1+0x4090] ;  /* 0x0040900001067983 */ /* 0x000f280000300a00 */
[----:B------:R3:W-:Y:S01]  /*a84f0*/  STL [R1+0x1458], R68 ;  /* 0x0014584401007387 */ /* 0x0007e20000100800 */
[----:B--2---:R-:W-:-:S05]  /*a8500*/  IADD3 R69, P1, R58, R179, RZ ;  /* 0x000000b33a457210 */ /* 0x004fca0007f3e0ff */
[----:B------:R-:W-:Y:S01]  /*a8510*/  IMAD.X R59, R59, 0x1, R2, P1 ;  /* 0x000000013b3b7824 */ /* 0x000fe200008e0602 */
[----:B------:R-:W-:Y:S01]  /*a8520*/  STL [R1+0x1f7c], R69 ;  /* 0x001f7c4501007387 */ /* 0x000fe20000100800 */
[----:B---3--:R-:W-:-:S05]  /*a8530*/  IADD3 R68, P2, R46, R179, RZ ;  /* 0x000000b32e447210 */ /* 0x008fca0007f5e0ff */
[----:B------:R-:W-:Y:S01]  /*a8540*/  IMAD.X R58, R47, 0x1, R2, P2 ;  /* 0x000000012f3a7824 */ /* 0x000fe200010e0602 */
[----:B------:R4:W-:Y:S04]  /*a8550*/  STL [R1+0x2410], R68 ;  /* 0x0024104401007387 */ /* 0x0009e80000100800 */
[----:B------:R-:W-:Y:S04]  /*a8560*/  STL [R1+0x1f78], R59 ;  /* 0x001f783b01007387 */ /* 0x000fe80000100800 */
[----:B------:R-:W2:Y:S04]  /*a8570*/  LDL.LU.64 R46, [R1+0x42c8] ;  /* 0x0042c800012e7983 */ /* 0x000ea80000300a00 */
[----:B------:R1:W-:Y:S01]  /*a8580*/  STL [R1+0x2404], R58 ;  /* 0x0024043a01007387 */ /* 0x0003e20000100800 */
[----:B----4-:R-:W-:-:S02]  /*a8590*/  IADD3 R68, P1, R60, R179, RZ ;  /* 0x000000b33c447210 */ /* 0x010fc40007f3e0ff */
[----:B------:R-:W-:Y:S01]  /*a85a0*/  IADD3 R133, P2, R48, R179, RZ ;  /* 0x000000b330857210 */ /* 0x000fe20007f5e0ff */
[----:B-1----:R-:W3:Y:S02]  /*a85b0*/  LDL.LU.64 R58, [R1+0x42c0] ;  /* 0x0042c000013a7983 */ /* 0x002ee40000300a00 */
[--C-:B------:R-:W-:Y:S02]  /*a85c0*/  IMAD.X R61, R61, 0x1, R2.reuse, P1 ;  /* 0x000000013d3d7824 */ /* 0x100fe400008e0602 */
[----:B------:R1:W-:Y:S01]  /*a85d0*/  STL [R1+0x2554], R68 ;  /* 0x0025544401007387 */ /* 0x0003e20000100800 */
[----:B------:R-:W-:-:S03]  /*a85e0*/  IMAD.X R132, R49, 0x1, R2, P2 ;  /* 0x0000000131847824 */ /* 0x000fc600010e0602 */
[----:B------:R-:W-:Y:S04]  /*a85f0*/  STL [R1+0x24f0], R61 ;  /* 0x0024f03d01007387 */ /* 0x000fe80000100800 */
[----:B------:R-:W4:Y:S01]  /*a8600*/  LDL.LU.64 R48, [R1+0x42b8] ;  /* 0x0042b80001307983 */ /* 0x000f220000300a00 */
[----:B------:R-:W-:-:S05]  /*a8610*/  IADD3 R60, P1, R64, R179, RZ ;  /* 0x000000b3403c7210 */ /* 0x000fca0007f3e0ff */
[--C-:B------:R-:W-:Y:S01]  /*a8620*/  IMAD.X R65, R65, 0x1, R2.reuse, P1 ;  /* 0x0000000141417824 */ /* 0x100fe200008e0602 */
[-C--:B-1----:R-:W-:Y:S01]  /*a8630*/  IADD3 R68, P2, R50, R179.reuse, RZ ;  /* 0x000000b332447210 */ /* 0x082fe20007f5e0ff */
[----:B------:R1:W-:Y:S04]  /*a8640*/  STL [R1+0xfcc], R60 ;  /* 0x000fcc3c01007387 */ /* 0x0003e80000100800 */
[----:B------:R-:W-:Y:S01]  /*a8650*/  IMAD.X R50, R51, 0x1, R2, P2 ;  /* 0x0000000133327824 */ /* 0x000fe200010e0602 */
[----:B-1----:R-:W4:Y:S04]  /*a8660*/  LDL.LU.64 R60, [R1+0x42b0] ;  /* 0x0042b000013c7983 */ /* 0x002f280000300a00 */
[----:B------:R-:W-:Y:S04]  /*a8670*/  STL [R1+0x143c], R68 ;  /* 0x00143c4401007387 */ /* 0x000fe80000100800 */
[----:B------:R-:W-:Y:S04]  /*a8680*/  STL [R1+0xfc8], R65 ;  /* 0x000fc84101007387 */ /* 0x000fe80000100800 */
[----:B------:R1:W-:Y:S04]  /*a8690*/  STL [R1+0x1438], R50 ;  /* 0x0014383201007387 */ /* 0x0003e80000100800 */
[----:B-1----:R-:W4:Y:S01]  /*a86a0*/  LDL.LU.64 R50, [R1+0x42a8] ;  /* 0x0042a80001327983 */ /* 0x002f220000300a00 */
[----:B------:R-:W-:-:S02]  /*a86b0*/  IADD3 R64, P1, R66, R179, RZ ;  /* 0x000000b342407210 */ /* 0x000fc40007f3e0ff */
[----:B------:R-:W-:-:S03]  /*a86c0*/  IADD3 R68, P2, R52, R179, RZ ;  /* 0x000000b334447210 */ /* 0x000fc60007f5e0ff */
[----:B------:R1:W-:Y:S01]  /*a86d0*/  STL [R1+0x1f74], R64 ;  /* 0x001f744001007387 */ /* 0x0003e20000100800 */
[--C-:B------:R-:W-:Y:S02]  /*a86e0*/  IMAD.X R67, R67, 0x1, R2.reuse, P1 ;  /* 0x0000000143437824 */ /* 0x100fe400008e0602 */
[----:B------:R-:W-:Y:S01]  /*a86f0*/  IMAD.X R66, R53, 0x1, R2, P2 ;  /* 0x0000000135427824 */ /* 0x000fe200010e0602 */
[----:B-1----:R-:W4:Y:S04]  /*a8700*/  LDL.LU.64 R64, [R1+0x42a0] ;  /* 0x0042a00001407983 */ /* 0x002f280000300a00 */
[----:B------:R1:W-:Y:S04]  /*a8710*/  STL [R1+0x2408], R68 ;  /* 0x0024084401007387 */ /* 0x0003e80000100800 */
[----:B------:R-:W-:Y:S04]  /*a8720*/  STL [R1+0x1f70], R67 ;  /* 0x001f704301007387 */ /* 0x000fe80000100800 */
[----:B------:R-:W4:Y:S04]  /*a8730*/  LDL.LU.64 R52, [R1+0x4298] ;  /* 0x0042980001347983 */ /* 0x000f280000300a00 */
[----:B------:R1:W-:Y:S02]  /*a8740*/  STL [R1+0x202c], R66 ;  /* 0x00202c4201007387 */ /* 0x0003e40000100800 */
[----:B-1----:R-:W-:-:S02]  /*a8750*/  IADD3 R68, P1, R62, R179, RZ ;  /* 0x000000b33e447210 */ /* 0x002fc40007f3e0ff */
[----:B------:R-:W4:Y:S03]  /*a8760*/  LDL.LU.64 R66, [R1+0x4290] ;  /* 0x0042900001427983 */ /* 0x000f260000300a00 */
[----:B------:R-:W-:Y:S01]  /*a8770*/  IMAD.X R62, R63, 0x1, R2, P1 ;  /* 0x000000013f3e7824 */ /* 0x000fe200008e0602 */
[----:B------:R1:W-:Y:S04]  /*a8780*/  STL [R1+0x2558], R68 ;  /* 0x0025584401007387 */ /* 0x0003e80000100800 */
[----:B------:R1:W-:Y:S01]  /*a8790*/  STL [R1+0x24f4], R62 ;  /* 0x0024f43e01007387 */ /* 0x0003e20000100800 */
[----:B------:R-:W-:-:S05]  /*a87a0*/  IADD3 R131, P2, R54, R179, RZ ;  /* 0x000000b336837210 */ /* 0x000fca0007f5e0ff */
[----:B------:R-:W-:Y:S02]  /*a87b0*/  IMAD.X R130, R55, 0x1, R2, P2 ;  /* 0x0000000137827824 */ /* 0x000fe400010e0602 */
[----:B------:R-:W4:Y:S01]  /*a87c0*/  LDL.LU.64 R54, [R1+0x4288] ;  /* 0x0042880001367983 */ /* 0x000f220000300a00 */
[----:B------:R-:W-:-:S05]  /*a87d0*/  IADD3 R63, P1, R56, R179, RZ ;  /* 0x000000b3383f7210 */ /* 0x000fca0007f3e0ff */
[----:B------:R-:W-:Y:S04]  /*a87e0*/  STL [R1+0xfc0], R63 ;  /* 0x000fc03f01007387 */ /* 0x000fe80000100800 */
[----:B-1----:R-:W4:Y:S01]  /*a87f0*/  LDL.LU.64 R68, [R1+0x4280] ;  /* 0x0042800001447983 */ /* 0x002f220000300a00 */
[----:B------:R-:W-:Y:S01]  /*a8800*/  IADD3 R62, P2, R6, R179, RZ ;  /* 0x000000b3063e7210 */ /* 0x000fe20007f5e0ff */
[----:B------:R-:W-:-:S04]  /*a8810*/  IMAD.X R246, R57, 0x1, R2, P1 ;  /* 0x0000000139f67824 */ /* 0x000fc800008e0602 */
[----:B------:R1:W-:Y:S04]  /*a8820*/  STL [R1+0x1090], R62 ;  /* 0x0010903e01007387 */ /* 0x0003e80000100800 */
[----:B------:R-:W4:Y:S01]  /*a8830*/  LDL.LU.64 R56, [R1+0x4278] ;  /* 0x0042780001387983 */ /* 0x000f220000300a00 */
[----:B-1----:R-:W-:-:S03]  /*a8840*/  IMAD.X R62, R7, 0x1, R2, P2 ;  /* 0x00000001073e7824 */ /* 0x002fc600010e0602 */
[----:B------:R-:W4:Y:S04]  /*a8850*/  LDL.LU.64 R6, [R1+0x4270] ;  /* 0x0042700001067983 */ /* 0x000f280000300a00 */
[----:B------:R1:W-:Y:S01]  /*a8860*/  STL [R1+0x1028], R62 ;  /* 0x0010283e01007387 */ /* 0x0003e20000100800 */
[----:B--2---:R-:W-:-:S05]  /*a8870*/  IADD3 R106, P1, R46, R179, RZ ;  /* 0x000000b32e6a7210 */ /* 0x004fca0007f3e0ff */
[----:B------:R-:W-:Y:S01]  /*a8880*/  IMAD.X R46, R47, 0x1, R2, P1 ;  /* 0x000000012f2e7824 */ /* 0x000fe200008e0602 */
[----:B---3--:R-:W-:-:S05]  /*a8890*/  IADD3 R107, P2, R58, R179, RZ ;  /* 0x000000b33a6b7210 */ /* 0x008fca0007f5e0ff */
[--C-:B------:R-:W-:Y:S01]  /*a88a0*/  IMAD.X R47, R59, 0x1, R2.reuse, P2 ;  /* 0x000000013b2f7824 */ /* 0x100fe200010e0602 */
[-C--:B----4-:R-:W-:Y:S01]  /*a88b0*/  IADD3 R108, P1, R48, R179.reuse, RZ ;  /* 0x000000b3306c7210 */ /* 0x090fe20007f3e0ff */
[----:B------:R-:W2:Y:S04]  /*a88c0*/  LDL.LU.64 R58, [R1+0x4268] ;  /* 0x00426800013a7983 */ /* 0x000ea80000300a00 */
[----:B------:R-:W3:Y:S01]  /*a88d0*/  LDL.LU.64 R120, [R1+0x4260] ;  /* 0x0042600001787983 */ /* 0x000ee20000300a00 */
[----:B------:R-:W-:Y:S01]  /*a88e0*/  IMAD.X R48, R49, 0x1, R2, P1 ;  /* 0x0000000131307824 */ /* 0x000fe200008e0602 */
[----:B------:R-:W-:-:S05]  /*a88f0*/  IADD3 R109, P2, R60, R179, RZ ;  /* 0x000000b33c6d7210 */ /* 0x000fca0007f5e0ff */
[----:B------:R-:W-:Y:S02]  /*a8900*/  IMAD.X R49, R61, 0x1, R2, P2 ;  /* 0x000000013d317824 */ /* 0x000fe400010e0602 */
[----:B------:R-:W4:Y:S04]  /*a8910*/  LDL.LU.64 R60, [R1+0x4258] ;  /* 0x00425800013c7983 */ /* 0x000f280000300a00 */
[----:B-1----:R-:W4:Y:S04]  /*a8920*/  LDL.LU.64 R62, [R1+0x4248] ;  /* 0x00424800013e7983 */ /* 0x002f280000300a00 */
        /* <DEDUP_REMOVED lines=9> */
[----:B------:R-:W-:-:S05]  /*a89c0*/  IADD3 R113, P2, R66, R179, RZ ;  /* 0x000000b342717210 */ /* 0x000fca0007f5e0ff */
[----:B------:R-:W-:Y:S02]  /*a89d0*/  IMAD.X R53, R67, 0x1, R2, P2 ;  /* 0x0000000143357824 */ /* 0x000fe400010e0602 */
[----:B------:R-:W4:Y:S04]  /*a89e0*/  LDL.LU.64 R66, [R1+0x4228] ;  /* 0x0042280001427983 */ /* 0x000f280000300a00 */
[----:B------:R-:W4:Y:S01]  /*a89f0*/  LDL.LU.64 R148, [R1+0x4220] ;  /* 0x0042200001947983 */ /* 0x000f220000300a00 */
[----:B------:R-:W-:-:S05]  /*a8a00*/  IADD3 R114, P1, R54, R179, RZ ;  /* 0x000000b336727210 */ /* 0x000fca0007f3e0ff */
[----:B------:R-:W-:Y:S01]  /*a8a10*/  IMAD.X R54, R55, 0x1, R2, P1 ;  /* 0x0000000137367824 */ /* 0x000fe200008e0602 */
        /* <DEDUP_REMOVED lines=18> */
[----:B--2---:R-:W-:-:S02]  /*a8b40*/  IADD3 R118, P1, R58, R179, RZ ;  /* 0x000000b33a767210 */ /* 0x004fc40007f3e0ff */
[----:B---3--:R-:W-:-:S03]  /*a8b50*/  IADD3 R119, P2, R120, R179, RZ ;  /* 0x000000b378777210 */ /* 0x008fc60007f5e0ff */
[--C-:B------:R-:W-:Y:S02]  /*a8b60*/  IMAD.X R58, R59, 0x1, R2.reuse, P1 ;  /* 0x000000013b3a7824 */ /* 0x100fe400008e0602 */
[----:B------:R-:W-:Y:S01]  /*a8b70*/  IMAD.X R59, R121, 0x1, R2, P2 ;  /* 0x00000001793b7824 */ /* 0x000fe200010e0602 */
[-C--:B----4-:R-:W-:Y:S02]  /*a8b80*/  IADD3 R120, P1, R60, R179.reuse, RZ ;  /* 0x000000b33c787210 */ /* 0x090fe40007f3e0ff */
[----:B------:R-:W-:-:S03]  /*a8b90*/  IADD3 R122, P2, R62, R179, RZ ;  /* 0x000000b33e7a7210 */ /* 0x000fc60007f5e0ff */
[--C-:B------:R-:W-:Y:S02]  /*a8ba0*/  IMAD.X R60, R61, 0x1, R2.reuse, P1 ;  /* 0x000000013d3c7824 */ /* 0x100fe400008e0602 */
[----:B------:R-:W-:Y:S01]  /*a8bb0*/  IMAD.X R62, R63, 0x1, R2, P2 ;  /* 0x000000013f3e7824 */ /* 0x000fe200010e0602 */
[----:B------:R-:W-:-:S05]  /*a8bc0*/  IADD3 R123, P1, R126, R179, RZ ;  /* 0x000000b37e7b7210 */ /* 0x000fca0007f3e0ff */
[----:B------:R-:W-:Y:S01]  /*a8bd0*/  IMAD.X R63, R127, 0x1, R2, P1 ;  /* 0x000000017f3f7824 */ /* 0x000fe200008e0602 */
[-C--:B------:R-:W-:Y:S02]  /*a8be0*/  IADD3 R124, P2, R64, R179.reuse, RZ ;  /* 0x000000b3407c7210 */ /* 0x080fe40007f5e0ff */
[----:B------:R-:W-:-:S03]  /*a8bf0*/  IADD3 R125, P1, R128, R179, RZ ;  /* 0x000000b3807d7210 */ /* 0x000fc60007f3e0ff */
[--C-:B------:R-:W-:Y:S02]  /*a8c00*/  IMAD.X R64, R65, 0x1, R2.reuse, P2 ;  /* 0x0000000141407824 */ /* 0x100fe400010e0602 */
[----:B------:R-:W-:Y:S01]  /*a8c10*/  IMAD.X R65, R129, 0x1, R2, P1 ;  /* 0x0000000181417824 */ /* 0x000fe200008e0602 */
[-C--:B------:R-:W-:Y:S02]  /*a8c20*/  IADD3 R126, P2, R66, R179.reuse, RZ ;  /* 0x000000b3427e7210 */ /* 0x080fe40007f5e0ff */
[----:B------:R-:W-:-:S03]  /*a8c30*/  IADD3 R127, P1, R148, R179, RZ ;  /* 0x000000b3947f7210 */ /* 0x000fc60007f3e0ff */
[--C-:B------:R-:W-:Y:S02]  /*a8c40*/  IMAD.X R66, R67, 0x1, R2.reuse, P2 ;  /* 0x0000000143427824 */ /* 0x100fe400010e0602 */
[----:B------:R-:W-:Y:S02]  /*a8c50*/  IMAD.X R67, R149, 0x1, R2, P1 ;  /* 0x0000000195437824 */ /* 0x000fe400008e0602 */
[----:B------:R-:W2:Y:S01]  /*a8c60*/  LDL.LU.64 R148, [R1+0x4168] ;  /* 0x0041680001947983 */ /* 0x000ea20000300a00 */
[----:B------:R-:W-:-:S05]  /*a8c70*/  IADD3 R128, P2, R68, R179, RZ ;  /* 0x000000b344807210 */ /* 0x000fca0007f5e0ff */
[----:B------:R-:W-:Y:S01]  /*a8c80*/  IMAD.X R68, R69, 0x1, R2, P2 ;  /* 0x0000000145447824 */ /* 0x000fe200010e0602 */
[----:B------:R-:W-:-:S05]  /*a8c90*/  IADD3 R129, P2, R180, R179, RZ ;  /* 0x000000b3b4817210 */ /* 0x000fca0007f5e0ff */
[----:B------:R-:W-:Y:S02]  /*a8ca0*/  IMAD.X R69, R181, 0x1, R2, P2 ;  /* 0x00000001b5457824 */ /* 0x000fe400010e0602 */
[----:B------:R-:W3:Y:S01]  /*a8cb0*/  LDL.LU.64 R180, [R1+0x4160] ;  /* 0x0041600001b47983 */ /* 0x000ee20000300a00 */
[-C--:B------:R-:W-:Y:S02]  /*a8cc0*/  IADD3 R121, P1, R6, R179.reuse, RZ ;  /* 0x000000b306797210 */ /* 0x080fe40007f3e0ff */
[----:B------:R-:W-:-:S03]  /*a8cd0*/  IADD3 R248, P2, R146, R179, RZ ;  /* 0x000000b392f87210 */ /* 0x000fc60007f5e0ff */
[--C-:B------:R-:W-:Y:S01]  /*a8ce0*/  IMAD.X R61, R7, 0x1, R2.reuse, P1 ;  /* 0x00000001073d7824 */ /* 0x100fe200008e0602 */
[-C--:B------:R-:W-:Y:S01]  /*a8cf0*/  IADD3 R247, P1, R150, R179.reuse, RZ ;  /* 0x000000b396f77210 */ /* 0x080fe20007f3e0ff */
[----:B------:R-:W4:Y:S01]  /*a8d00*/  LDL.LU.64 R6, [R1+0x4158] ;  /* 0x0041580001067983 */ /* 0x000f220000300a00 */
[--C-:B------:R-:W-:Y:S01]  /*a8d10*/  IMAD.X R219, R147, 0x1, R2.reuse, P2 ;  /* 0x0000000193db7824 */ /* 0x100fe200010e0602 */
[-C--:B------:R-:W-:Y:S02]  /*a8d20*/  IADD3 R250, P2, R144, R179.reuse, RZ ;  /* 0x000000b390fa7210 */ /* 0x080fe40007f5e0ff */
[--C-:B------:R-:W-:Y:S01]  /*a8d30*/  IMAD.X R218, R151, 0x1, R2.reuse, P1 ;  /* 0x0000000197da7824 */ /* 0x100fe200008e0602 */
[----:B------:R-:W-:Y:S01]  /*a8d40*/  IADD3 R249, P1, R184, R179, RZ ;  /* 0x000000b3b8f97210 */ /* 0x000fe20007f3e0ff */
[----:B------:R-:W4:Y:S01]  /*a8d50*/  LDL.LU.64 R150, [R1+0x4150] ;  /* 0x0041500001967983 */ /* 0x000f220000300a00 */
[----:B------:R-:W-:-:S03]  /*a8d60*/  IMAD.X R221, R145, 0x1, R2, P2 ;  /* 0x0000000191dd7824 */ /* 0x000fc600010e0602 */
[----:B------:R-:W4:Y:S01]  /*a8d70*/  LDL.LU.64 R146, [R1+0x4148] ;  /* 0x0041480001927983 */ /* 0x000f220000300a00 */
[--C-:B------:R-:W-:Y:S01]  /*a8d80*/  IMAD.X R220, R185, 0x1, R2.reuse, P1 ;  /* 0x00000001b9dc7824 */ /* 0x100fe200008e0602 */
[-C--:B------:R-:W-:Y:S02]  /*a8d90*/  IADD3 R251, P1, R154, R179.reuse, RZ ;  /* 0x000000b39afb7210 */ /* 0x080fe40007f3e0ff */
[-C--:B------:R-:W-:Y:S01]  /*a8da0*/  IADD3 R178, P2, R152, R179.reuse, RZ ;  /* 0x000000b398b27210 */ /* 0x080fe20007f5e0ff */
[----:B------:R-:W4:Y:S02]  /*a8db0*/  LDL.LU.64 R144, [R1+0x4140] ;  /* 0x0041400001907983 */ /* 0x000f240000300a00 */
[--C-:B------:R-:W-:Y:S02]  /*a8dc0*/  IMAD.X R222, R155, 0x1, R2.reuse, P1 ;  /* 0x000000019bde7824 */ /* 0x100fe400008e0602 */
[----:B------:R1:W-:Y:S04]  /*a8dd0*/  STL [R1], R178 ;  /* 0x000000b201007387 */ /* 0x0003e80000100800 */
[----:B------:R-:W4:Y:S01]  /*a8de0*/  LDL.LU.64 R154, [R1+0x4138] ;  /* 0x00413800019a7983 */ /* 0x000f220000300a00 */
[----:B------:R-:W-:Y:S01]  /*a8df0*/  IMAD.X R223, R153, 0x1, R2, P2 ;  /* 0x0000000199df7824 */ /* 0x000fe200010e0602 */
[----:B------:R-:W-:-:S02]  /*a8e00*/  IADD3 R184, P1, R182, R179, RZ ;  /* 0x000000b3b6b87210 */ /* 0x000fc40007f3e0ff */
[----:B------:R-:W4:Y:S01]  /*a8e10*/  LDL.LU.64 R152, [R1+0x4130] ;  /* 0x0041300001987983 */ /* 0x000f220000300a00 */
[----:B-1----:R-:W-:-:S03]  /*a8e20*/  IADD3 R178, P2, R142, R179, RZ ;  /* 0x000000b38eb27210 */ /* 0x002fc60007f5e0ff */
[----:B------:R-:W-:Y:S01]  /*a8e30*/  STL [R1+0x4], R184 ;  /* 0x000004b801007387 */ /* 0x000fe20000100800 */
[--C-:B------:R-:W-:Y:S01]  /*a8e40*/  IMAD.X R224, R183, 0x1, R2.reuse, P1 ;  /* 0x00000001b7e07824 */ /* 0x100fe200008e0602 */
[----:B------:R-:W-:Y:S02]  /*a8e50*/  IADD3 R182, P1, R156, R179, RZ ;  /* 0x000000b39cb67210 */ /* 0x000fe40007f3e0ff */
[----:B------:R2:W-:Y:S01]  /*a8e60*/  STL [R1+0x8], R178 ;  /* 0x000008b201007387 */ /* 0x0005e20000100800 */
[----:B------:R-:W-:-:S03]  /*a8e70*/  IMAD.X R225, R143, 0x1, R2, P2 ;  /* 0x000000018fe17824 */ /* 0x000fc600010e0602 */
[----:B------:R-:W4:Y:S04]  /*a8e80*/  LDL.LU.64 R142, [R1+0x4128] ;  /* 0x00412800018e7983 */ /* 0x000f280000300a00 */
[----:B------:R3:W-:Y:S01]  /*a8e90*/  STL [R1+0xc], R182 ;  /* 0x00000cb601007387 */ /* 0x0007e20000100800 */
[----:B------:R-:W-:Y:S01]  /*a8ea0*/  IMAD.X R226, R157, 0x1, R2, P1 ;  /* 0x000000019de27824 */ /* 0x000fe200008e0602 */
[----:B--2---:R-:W-:-:S05]  /*a8eb0*/  IADD3 R178, P2, R148, R179, RZ ;  /* 0x000000b394b27210 */ /* 0x004fca0007f5e0ff */
[----:B------:R4:W-:Y:S01]  /*a8ec0*/  STL [R1+0x10], R178 ;  /* 0x000010b201007387 */ /* 0x0009e20000100800 */
[----:B------:R-:W-:-:S03]  /*a8ed0*/  IMAD.X R227, R149, 0x1, R2, P2 ;  /* 0x0000000195e37824 */ /* 0x000fc600010e0602 */
[----:B------:R-:W2:Y:S04]  /*a8ee0*/  LDL.LU.64 R156, [R1+0x4120] ;  /* 0x00412000019c7983 */ /* 0x000ea80000300a00 */
[----:B------:R-:W2:Y:S01]  /*a8ef0*/  LDL.LU.64 R148, [R1+0x4118] ;  /* 0x0041180001947983 */ /* 0x000ea20000300a00 */
[----:B---3--:R-:W-:-:S05]  /*a8f00*/  IADD3 R182, P1, R180, R179, RZ ;  /* 0x000000b3b4b67210 */ /* 0x008fca0007f3e0ff */
[----:B------:R-:W-:Y:S01]  /*a8f10*/  IMAD.X R228, R181, 0x1, R2, P1 ;  /* 0x00000001b5e47824 */ /* 0x000fe200008e0602 */
[----:B------:R-:W-:Y:S01]  /*a8f20*/  STL [R1+0x14], R182 ;  /* 0x000014b601007387 */ /* 0x000fe20000100800 */
[-C--:B----4-:R-:W-:Y:S02]  /*a8f30*/  IADD3 R178, P2, R6, R179.reuse, RZ ;  /* 0x000000b306b27210 */ /* 0x090fe40007f5e0ff */
[----:B------:R-:W-:-:S03]  /*a8f40*/  IADD3 R180, P1, R150, R179, RZ ;  /* 0x000000b396b47210 */ /* 0x000fc60007f3e0ff */
[--C-:B------:R-:W-:Y:S01]  /*a8f50*/  IMAD.X R229, R7, 0x1, R2.reuse, P2 ;  /* 0x0000000107e57824 */ /* 0x100fe200010e0602 */
[----:B------:R1:W-:Y:S04]  /*a8f60*/  STL [R1+0x18], R178 ;  /* 0x000018b201007387 */ /* 0x0003e80000100800 */
[----:B------:R-:W3:Y:S01]  /*a8f70*/  LDL.LU.64 R6, [R1+0x4110] ;  /* 0x0041100001067983 */ /* 0x000ee20000300a00 */
[----:B------:R-:W-:-:S03]  /*a8f80*/  IMAD.X R230, R151, 0x1, R2, P1 ;  /* 0x0000000197e67824 */ /* 0x000fc600008e0602 */
[----:B------:R4:W-:Y:S04]  /*a8f90*/  STL [R1+0x1c], R180 ;  /* 0x00001cb401007387 */ /* 0x0009e80000100800 */
[----:B------:R-:W3:Y:S01]  /*a8fa0*/  LDL.LU.64 R150, [R1+0x4108] ;  /* 0x0041080001967983 */ /* 0x000ee20000300a00 */
[-C--:B-1----:R-:W-:Y:S02]  /*a8fb0*/  IADD3 R178, P2, R146, R179.reuse, RZ ;  /* 0x000000b392b27210 */ /* 0x082fe40007f5e0ff */
[----:B----4-:R-:W-:-:S03]  /*a8fc0*/  IADD3 R180, P1, R144, R179, RZ ;  /* 0x000000b390b47210 */ /* 0x010fc60007f3e0ff */
[----:B------:R1:W-:Y:S01]  /*a8fd0*/  STL [R1+0x20], R178 ;  /* 0x000020b201007387 */ /* 0x0003e20000100800 */
[----:B------:R-:W-:-:S03]  /*a8fe0*/  IMAD.X R231, R147, 0x1, R2, P2 ;  /* 0x0000000193e77824 */ /* 0x000fc600010e0602 */
[----:B------:R-:W4:Y:S04]  /*a8ff0*/  LDL.LU.64 R146, [R1+0x4100] ;  /* 0x0041000001927983 */ /* 0x000f280000300a00 */
[----:B------:R-:W-:Y:S01]  /*a9000*/  STL [R1+0x24], R180 ;  /* 0x000024b401007387 */ /* 0x000fe20000100800 */
[----:B------:R-:W-:Y:S01]  /*a9010*/  IMAD.X R232, R145, 0x1, R2, P1 ;  /* 0x0000000191e87824 */ /* 0x000fe200008e0602 */
[----:B-1----:R-:W-:-:S05]  /*a9020*/  IADD3 R178, P2, R154, R179, RZ ;  /* 0x000000b39ab27210 */ /* 0x002fca0007f5e0ff */
[----:B------:R1:W-:Y:S04]  /*a9030*/  STL [R1+0x28], R178 ;  /* 0x000028b201007387 */ /* 0x0003e80000100800 */
[----:B------:R-:W4:Y:S01]  /*a9040*/  LDL.LU.64 R144, [R1+0x40f8] ;  /* 0x0040f80001907983 */ /* 0x000f220000300a00 */
[----:B------:R-:W-:Y:S01]  /*a9050*/  IADD3 R154, P1, R152, R179, RZ ;  /* 0x000000b3989a7210 */ /* 0x000fe20007f3e0ff */
[----:B------:R-:W-:-:S04]  /*a9060*/  IMAD.X R233, R155, 0x1, R2, P2 ;  /* 0x000000019be97824 */ /* 0x000fc800010e0602 */
[----:B------:R1:W-:Y:S02]  /*a9070*/  STL [R1+0x2c], R154 ;  /* 0x00002c9a01007387 */ /* 0x0003e40000100800 */
[----:B-1----:R-:W-:Y:S01]  /*a9080*/  IADD3 R178, P2, R142, R179, RZ ;  /* 0x000000b38eb27210 */ /* 0x002fe20007f5e0ff */
[--C-:B------:R-:W-:Y:S01]  /*a9090*/  IMAD.X R234, R153, 0x1, R2.reuse, P1 ;  /* 0x0000000199ea7824 */ /* 0x100fe200008e0602 */
[----:B------:R-:W4:Y:S04]  /*a90a0*/  LDL.LU.64 R154, [R1+0x4088] ;  /* 0x00408800019a7983 */ /* 0x000f280000300a00 */
[----:B------:R1:W-:Y:S04]  /*a90b0*/  STL [R1+0x30], R178 ;  /* 0x000030b201007387 */ /* 0x0003e80000100800 */
[----:B------:R-:W4:Y:S01]  /*a90c0*/  LDL.LU.64 R152, [R1+0x4080] ;  /* 0x0040800001987983 */ /* 0x000f220000300a00 */
[----:B------:R-:W-:-:S03]  /*a90d0*/  IMAD.X R235, R143, 0x1, R2, P2 ;  /* 0x000000018feb7824 */ /* 0x000fc600010e0602 */
[----:B------:R-:W4:Y:S01]  /*a90e0*/  LDL.LU.64 R142, [R1+0x4078] ;  /* 0x00407800018e7983 */ /* 0x000f220000300a00 */
[-C--:B--2---:R-:W-:Y:S02]  /*a90f0*/  IADD3 R180, P1, R156, R179.reuse, RZ ;  /* 0x000000b39cb47210 */ /* 0x084fe40007f3e0ff */
[----:B-1----:R-:W-:-:S03]  /*a9100*/  IADD3 R178, P2, R148, R179, RZ ;  /* 0x000000b394b27210 */ /* 0x002fc60007f5e0ff */
[----:B------:R-:W-:Y:S04]  /*a9110*/  STL [R1+0x34], R180 ;  /* 0x000034b401007387 */ /* 0x000fe80000100800 */
[----:B------:R-:W-:Y:S01]  /*a9120*/  STL [R1+0x38], R178 ;  /* 0x000038b201007387 */ /* 0x000fe20000100800 */
[----:B------:R-:W-:-:S03]  /*a9130*/  IMAD.X R237, R149, 0x1, R2, P2 ;  /* 0x0000000195ed7824 */ /* 0x000fc600010e0602 */
[----:B------:R-:W2:Y:S01]  /*a9140*/  LDL.LU.64 R148, [R1+0x4070] ;  /* 0x0040700001947983 */ /* 0x000ea20000300a00 */
[----:B------:R-:W-:Y:S01]  /*a9150*/  IMAD.X R236, R157, 0x1, R2, P1 ;  /* 0x000000019dec7824 */ /* 0x000fe200008e0602 */
[-C--:B---3--:R-:W-:Y:S02]  /*a9160*/  IADD3 R157, P1, R6, R179.reuse, RZ ;  /* 0x000000b3069d7210 */ /* 0x088fe40007f3e0ff */
[----:B------:R-:W-:-:S03]  /*a9170*/  IADD3 R156, P2, R150, R179, RZ ;  /* 0x000000b3969c7210 */ /* 0x000fc60007f5e0ff */
[----:B------:R4:W-:Y:S01]  /*a9180*/  STL [R1+0x3c], R157 ;  /* 0x00003c9d01007387 */ /* 0x0009e20000100800 */
[----:B------:R-:W-:-:S03]  /*a9190*/  IMAD.X R238, R7, 0x1, R2, P1 ;  /* 0x0000000107ee7824 */ /* 0x000fc600008e0602 */
[----:B------:R-:W3:Y:S04]  /*a91a0*/  LDL.LU.64 R6, [R1+0x4068] ;  /* 0x0040680001067983 */ /* 0x000ee80000300a00 */
[----:B------:R1:W-:Y:S01]  /*a91b0*/  STL [R1+0xfb0], R156 ;  /* 0x000fb09c01007387 */ /* 0x0003e20000100800 */
[----:B------:R-:W-:-:S03]  /*a91c0*/  IMAD.X R239, R151, 0x1, R2, P2 ;  /* 0x0000000197ef7824 */ /* 0x000fc600010e0602 */
[----:B------:R-:W3:Y:S01]  /*a91d0*/  LDL.LU.64 R150, [R1+0x4060] ;  /* 0x0040600001967983 */ /* 0x000ee20000300a00 */
[----:B----4-:R-:W-:-:S05]  /*a91e0*/  IADD3 R157, P1, R146, R179, RZ ;  /* 0x000000b3929d7210 */ /* 0x010fca0007f3e0ff */
[----:B------:R4:W-:Y:S01]  /*a91f0*/  STL [R1+0xfb4], R157 ;  /* 0x000fb49d01007387 */ /* 0x0009e20000100800 */
[----:B------:R-:W-:Y:S01]  /*a9200*/  IMAD.X R244, R147, 0x1, R2, P1 ;  /* 0x0000000193f47824 */ /* 0x000fe200008e0602 */
[----:B-1----:R-:W-:-:S05]  /*a9210*/  IADD3 R156, P2, R144, R179, RZ ;  /* 0x000000b3909c7210 */ /* 0x002fca0007f5e0ff */
[----:B------:R1:W-:Y:S04]  /*a9220*/  STL [R1+0xfb8], R156 ;  /* 0x000fb89c01007387 */ /* 0x0003e80000100800 */
[----:B------:R-:W3:Y:S01]  /*a9230*/  LDL.LU.64 R146, [R1+0x4058] ;  /* 0x0040580001927983 */ /* 0x000ee20000300a00 */
[----:B------:R-:W-:-:S03]  /*a9240*/  IMAD.X R245, R145, 0x1, R2, P2 ;  /* 0x0000000191f57824 */ /* 0x000fc600010e0602 */
[----:B------:R-:W3:Y:S01]  /*a9250*/  LDL.LU.64 R144, [R1+0x3fd0] ;  /* 0x003fd00001907983 */ /* 0x000ee20000300a00 */
[-C--:B----4-:R-:W-:Y:S02]  /*a9260*/  IADD3 R157, P1, R154, R179.reuse, RZ ;  /* 0x000000b39a9d7210 */ /* 0x090fe40007f3e0ff */
[----:B-1----:R-:W-:-:S03]  /*a9270*/  IADD3 R156, P2, R152, R179, RZ ;  /* 0x000000b3989c7210 */ /* 0x002fc60007f5e0ff */
[--C-:B------:R-:W-:Y:S01]  /*a9280*/  IMAD.X R154, R155, 0x1, R2.reuse, P1 ;  /* 0x000000019b9a7824 */ /* 0x100fe200008e0602 */
[----:B------:R-:W-:Y:S01]  /*a9290*/  IADD3 R152, P1, R142, R179, RZ ;  /* 0x000000b38e987210 */ /* 0x000fe20007f3e0ff */
[--C-:B------:R-:W-:Y:S01]  /*a92a0*/  IMAD.X R153, R153, 0x1, R2.reuse, P2 ;  /* 0x0000000199997824 */ /* 0x100fe200010e0602 */
[----:B------:R-:W-:Y:S04]  /*a92b0*/  STL [R1+0x1094], R157 ;  /* 0x0010949d01007387 */ /* 0x000fe80000100800 */
[----:B------:R-:W-:Y:S04]  /*a92c0*/  STL [R1+0x1098], R156 ;  /* 0x0010989c01007387 */ /* 0x000fe80000100800 */
[----:B------:R1:W-:Y:S04]  /*a92d0*/  STL [R1+0x102c], R154 ;  /* 0x00102c9a01007387 */ /* 0x0003e80000100800 */
[----:B------:R-:W-:Y:S04]  /*a92e0*/  STL [R1+0x1030], R153 ;  /* 0x0010309901007387 */ /* 0x000fe80000100800 */
[----:B------:R4:W-:Y:S01]  /*a92f0*/  STL [R1+0x109c], R152 ;  /* 0x00109c9801007387 */ /* 0x0009e20000100800 */
[----:B-1----:R-:W-:-:S03]  /*a9300*/  IMAD.X R154, R143, 0x1, R2, P1 ;  /* 0x000000018f9a7824 */ /* 0x002fc600008e0602 */
[----:B----4-:R-:W4:Y:S01]  /*a9310*/  LDL.LU.64 R152, [R1+0x4050] ;  /* 0x0040500001987983 */ /* 0x010f220000300a00 */
[----:B--2---:R-:W-:-:S05]  /*a9320*/  IADD3 R155, P2, R148, R179, RZ ;  /* 0x000000b3949b7210 */ /* 0x004fca0007f5e0ff */
[----:B------:R1:W-:Y:S04]  /*a9330*/  STL [R1+0x10a0], R155 ;  /* 0x0010a09b01007387 */ /* 0x0003e80000100800 */
[----:B------:R-:W2:Y:S01]  /*a9340*/  LDL.LU.64 R142, [R1+0x4048] ;  /* 0x00404800018e7983 */ /* 0x000ea20000300a00 */
[----:B------:R-:W-:-:S03]  /*a9350*/  IMAD.X R149, R149, 0x1, R2, P2 ;  /* 0x0000000195957824 */ /* 0x000fc600010e0602 */
[----:B------:R1:W-:Y:S04]  /*a9360*/  STL [R1+0x1034], R154 ;  /* 0x0010349a01007387 */ /* 0x0003e80000100800 */
[----:B------:R-:W-:Y:S01]  /*a9370*/  STL [R1+0x1038], R149 ;  /* 0x0010389501007387 */ /* 0x000fe20000100800 */
[-C--:B---3--:R-:W-:Y:S02]  /*a9380*/  IADD3 R148, P1, R6, R179.reuse, RZ ;  /* 0x000000b306947210 */ /* 0x088fe40007f3e0ff */
[----:B-1----:R-:W-:-:S03]  /*a9390*/  IADD3 R155, P2, R150, R179, RZ ;  /* 0x000000b3969b7210 */ /* 0x002fc60007f5e0ff */
[----:B------:R1:W-:Y:S01]  /*a93a0*/  STL [R1+0x10a4], R148 ;  /* 0x0010a49401007387 */ /* 0x0003e20000100800 */
[----:B------:R-:W-:-:S03]  /*a93b0*/  IMAD.X R154, R7, 0x1, R2, P1 ;  /* 0x00000001079a7824 */ /* 0x000fc600008e0602 */
[----:B-1----:R-:W3:Y:S04]  /*a93c0*/  LDL.LU.64 R148, [R1+0x4040] ;  /* 0x0040400001947983 */ /* 0x002ee80000300a00 */
[----:B------:R-:W-:Y:S04]  /*a93d0*/  STL [R1+0x10a8], R155 ;  /* 0x0010a89b01007387 */ /* 0x000fe80000100800 */
[----:B------:R-:W3:Y:S04]  /*a93e0*/  LDL.LU.64 R6, [R1+0x4038] ;  /* 0x0040380001067983 */ /* 0x000ee80000300a00 */
[----:B------:R1:W-:Y:S02]  /*a93f0*/  STL [R1+0x103c], R154 ;  /* 0x00103c9a01007387 */ /* 0x0003e40000100800 */
[----:B-1----:R-:W-:Y:S01]  /*a9400*/  IMAD.X R154, R151, 0x1, R2, P2 ;  /* 0x00000001979a7824 */ /* 0x002fe200010e0602 */
[----:B------:R-:W-:-:S02]  /*a9410*/  IADD3 R151, P1, R146, R179, RZ ;  /* 0x000000b392977210 */ /* 0x000fc40007f3e0ff */
[-C--:B------:R-:W-:Y:S02]  /*a9420*/  IADD3 R150, P2, R144, R179.reuse, RZ ;  /* 0x000000b390967210 */ /* 0x080fe40007f5e0ff */
[----:B------:R1:W-:Y:S04]  /*a9430*/  STL [R1+0x1040], R154 ;  /* 0x0010409a01007387 */ /* 0x0003e80000100800 */
[----:B------:R-:W-:Y:S01]  /*a9440*/  STL [R1+0x10ac], R151 ;  /* 0x0010ac9701007387 */ /* 0x000fe20000100800 */
[--C-:B------:R-:W-:Y:S02]  /*a9450*/  IMAD.X R146, R147, 0x1, R2.reuse, P1 ;  /* 0x0000000193927824 */ /* 0x100fe400008e0602 */
[----:B------:R-:W-:Y:S01]  /*a9460*/  IMAD.X R144, R145, 0x1, R2, P2 ;  /* 0x0000000191907824 */ /* 0x000fe200010e0602 */
[----:B-1----:R-:W3:Y:S04]  /*a9470*/  LDL.LU.64 R154, [R1+0x4030] ;  /* 0x00403000019a7983 */ /* 0x002ee80000300a00 */
[----:B------:R1:W-:Y:S04]  /*a9480*/  STL [R1+0x10b0], R150 ;  /* 0x0010b09601007387 */ /* 0x0003e80000100800 */
[----:B-1----:R-:W3:Y:S04]  /*a9490*/  LDL.LU.64 R150, [R1+0x4028] ;  /* 0x0040280001967983 */ /* 0x002ee80000300a00 */
[----:B------:R1:W-:Y:S04]  /*a94a0*/  STL [R1+0x1044], R146 ;  /* 0x0010449201007387 */ /* 0x0003e80000100800 */
[----:B-1----:R-:W3:Y:S04]  /*a94b0*/  LDL.LU.64 R146, [R1+0x4020] ;  /* 0x0040200001927983 */ /* 0x002ee80000300a00 */
[----:B------:R1:W-:Y:S04]  /*a94c0*/  STL [R1+0x1048], R144 ;  /* 0x0010489001007387 */ /* 0x0003e80000100800 */
[----:B-1----:R-:W3:Y:S01]  /*a94d0*/  LDL.LU.64 R144, [R1+0x4018] ;  /* 0x0040180001907983 */ /* 0x002ee20000300a00 */
[----:B----4-:R-:W-:-:S05]  /*a94e0*/  IADD3 R157, P1, R152, R179, RZ ;  /* 0x000000b3989d7210 */ /* 0x010fca0007f3e0ff */
[----:B------:R-:W-:Y:S01]  /*a94f0*/  IMAD.X R153, R153, 0x1, R2, P1 ;  /* 0x0000000199997824 */ /* 0x000fe200008e0602 */
[----:B------:R-:W-:Y:S01]  /*a9500*/  STL [R1+0x10b4], R157 ;  /* 0x0010b49d01007387 */ /* 0x000fe20000100800 */
[----:B--2---:R-:W-:-:S05]  /*a9510*/  IADD3 R156, P2, R142, R179, RZ ;  /* 0x000000b38e9c7210 */ /* 0x004fca0007f5e0ff */
[----:B------:R-:W-:Y:S01]  /*a9520*/  IMAD.X R152, R143, 0x1, R2, P2 ;  /* 0x000000018f987824 */ /* 0x000fe200010e0602 */
[----:B------:R-:W-:Y:S04]  /*a9530*/  STL [R1+0x10b8], R156 ;  /* 0x0010b89c01007387 */ /* 0x000fe80000100800 */
[----:B------:R-:W2:Y:S04]  /*a9540*/  LDL.LU.64 R142, [R1+0x4010] ;  /* 0x00401000018e7983 */ /* 0x000ea80000300a00 */
[----:B------:R-:W-:Y:S04]  /*a9550*/  STL [R1+0x104c], R153 ;  /* 0x00104c9901007387 */ /* 0x000fe80000100800 */
[----:B------:R1:W-:Y:S04]  /*a9560*/  STL [R1+0x1050], R152 ;  /* 0x0010509801007387 */ /* 0x0003e80000100800 */
[----:B-1----:R-:W4:Y:S01]  /*a9570*/  LDL.LU.64 R152, [R1+0x4008] ;  /* 0x0040080001987983 */ /* 0x002f220000300a00 */
[----:B---3--:R-:W-:-:S02]  /*a9580*/  IADD3 R156, P1, R148, R179, RZ ;  /* 0x000000b3949c7210 */ /* 0x008fc40007f3e0ff */
[----:B------:R-:W-:-:S03]  /*a9590*/  IADD3 R157, P2, R6, R179, RZ ;  /* 0x000000b3069d7210 */ /* 0x000fc60007f5e0ff */
[----:B------:R1:W-:Y:S02]  /*a95a0*/  STL [R1+0x10bc], R156 ;  /* 0x0010bc9c01007387 */ /* 0x0003e40000100800 */
[--C-:B------:R-:W-:Y:S02]  /*a95b0*/  IMAD.X R6, R7, 0x1, R2.reuse, P2 ;  /* 0x0000000107067824 */ /* 0x100fe400010e0602 */
[----:B------:R3:W-:Y:S01]  /*a95c0*/  STL [R1+0x10c0], R157 ;  /* 0x0010c09d01007387 */ /* 0x0007e20000100800 */
[----:B-1----:R-:W-:-:S03]  /*a95d0*/  IMAD.X R156, R149, 0x1, R2, P1 ;  /* 0x00000001959c7824 */ /* 0x002fc600008e0602 */
[----:B------:R-:W4:Y:S04]  /*a95e0*/  LDL.LU.64 R148, [R1+0x4000] ;  /* 0x0040000001947983 */ /* 0x000f280000300a00 */
[----:B------:R-:W-:Y:S04]  /*a95f0*/  STL [R1+0x1054], R156 ;  /* 0x0010549c01007387 */ /* 0x000fe80000100800 */
[----:B------:R1:W-:Y:S01]  /*a9600*/  STL [R1+0x1058], R6 ;  /* 0x0010580601007387 */ /* 0x0003e20000100800 */
[----:B---3--:R-:W-:-:S03]  /*a9610*/  IADD3 R157, P1, R154, R179, RZ ;  /* 0x000000b39a9d7210 */ /* 0x008fc60007f3e0ff */
[----:B-1----:R-:W3:Y:S02]  /*a9620*/  LDL.LU.64 R6, [R1+0x3ff8] ;  /* 0x003ff80001067983 */ /* 0x002ee40000300a00 */
[--C-:B------:R-:W-:Y:S01]  /*a9630*/  IMAD.X R154, R155, 0x1, R2.reuse, P1 ;  /* 0x000000019b9a7824 */ /* 0x100fe200008e0602 */
[-C--:B------:R-:W-:Y:S01]  /*a9640*/  IADD3 R156, P2, R150, R179.reuse, RZ ;  /* 0x000000b3969c7210 */ /* 0x080fe20007f5e0ff */
[----:B------:R-:W-:Y:S04]  /*a9650*/  STL [R1+0x10c4], R157 ;  /* 0x0010c49d01007387 */ /* 0x000fe80000100800 */
[----:B------:R-:W-:Y:S01]  /*a9660*/  IMAD.X R151, R151, 0x1, R2, P2 ;  /* 0x0000000197977824 */ /* 0x000fe200010e0602 */
[----:B------:R-:W-:Y:S04]  /*a9670*/  STL [R1+0x10c8], R156 ;  /* 0x0010c89c01007387 */ /* 0x000fe80000100800 */
[----:B------:R1:W-:Y:S01]  /*a9680*/  STL [R1+0x105c], R154 ;  /* 0x00105c9a01007387 */ /* 0x0003e20000100800 */
[----:B------:R-:W-:-:S03]  /*a9690*/  IADD3 R150, P1, R146, R179, RZ ;  /* 0x000000b392967210 */ /* 0x000fc60007f3e0ff */
[----:B------:R-:W-:Y:S04]  /*a96a0*/  STL [R1+0x1060], R151 ;  /* 0x0010609701007387 */ /* 0x000fe80000100800 */
[----:B------:R1:W-:Y:S02]  /*a96b0*/  STL [R1+0x10cc], R150 ;  /* 0x0010cc9601007387 */ /* 0x0003e40000100800 */
[--C-:B-1----:R-:W-:Y:S01]  /*a96c0*/  IMAD.X R154, R147, 0x1, R2.reuse, P1 ;  /* 0x00000001939a7824 */ /* 0x102fe200008e0602 */
[----:B------:R-:W-:Y:S01]  /*a96d0*/  IADD3 R155, P2, R144, R179, RZ ;  /* 0x000000b3909b7210 */ /* 0x000fe20007f5e0ff */
[----:B------:R-:W3:Y:S04]  /*a96e0*/  LDL.LU.64 R150, [R1+0x3ff0] ;  /* 0x003ff00001967983 */ /* 0x000ee80000300a00 */
[----:B------:R-:W-:Y:S04]  /*a96f0*/  STL [R1+0x10d0], R155 ;  /* 0x0010d09b01007387 */ /* 0x000fe80000100800 */
[----:B------:R-:W3:Y:S01]  /*a9700*/  LDL.LU.64 R146, [R1+0x3fe8] ;  /* 0x003fe80001927983 */ /* 0x000ee20000300a00 */
[----:B------:R-:W-:-:S03]  /*a9710*/  IMAD.X R145, R145, 0x1, R2, P2 ;  /* 0x0000000191917824 */ /* 0x000fc600010e0602 */
[----:B------:R1:W-:Y:S04]  /*a9720*/  STL [R1+0x1064], R154 ;  /* 0x0010649a01007387 */ /* 0x0003e80000100800 */
[----:B------:R-:W-:Y:S01]  /*a9730*/  STL [R1+0x1068], R145 ;  /* 0x0010689101007387 */ /* 0x000fe20000100800 */
[----:B--2---:R-:W-:-:S05]  /*a9740*/  IADD3 R144, P1, R142, R179, RZ ;  /* 0x000000b38e907210 */ /* 0x004fca0007f3e0ff */
[----:B-1----:R-:W-:Y:S01]  /*a9750*/  IMAD.X R154, R143, 0x1, R2, P1 ;  /* 0x000000018f9a7824 */ /* 0x002fe200008e0602 */
[----:B------:R1:W-:Y:S01]  /*a9760*/  STL [R1+0x10d4], R144 ;  /* 0x0010d49001007387 */ /* 0x0003e20000100800 */
[----:B----4-:R-:W-:-:S03]  /*a9770*/  IADD3 R155, P2, R152, R179, RZ ;  /* 0x000000b3989b7210 */ /* 0x010fc60007f5e0ff */
[----:B-1----:R-:W2:Y:S04]  /*a9780*/  LDL.LU.64 R144, [R1+0x3fe0] ;  /* 0x003fe00001907983 */ /* 0x002ea80000300a00 */
[----:B------:R-:W-:Y:S04]  /*a9790*/  STL [R1+0x10d8], R155 ;  /* 0x0010d89b01007387 */ /* 0x000fe80000100800 */
[----:B------:R-:W4:Y:S04]  /*a97a0*/  LDL.LU.64 R142, [R1+0x3fd8] ;  /* 0x003fd800018e7983 */ /* 0x000f280000300a00 */
[----:B------:R1:W-:Y:S02]  /*a97b0*/  STL [R1+0x106c], R154 ;  /* 0x00106c9a01007387 */ /* 0x0003e40000100800 */
[----:B-1----:R-:W-:-:S05]  /*a97c0*/  IMAD.X R154, R153, 0x1, R2, P2 ;  /* 0x00000001999a7824 */ /* 0x002fca00010e0602 */
[----:B------:R1:W-:Y:S01]  /*a97d0*/  STL [R1+0x1070], R154 ;  /* 0x0010709a01007387 */ /* 0x0003e20000100800 */
[----:B------:R-:W-:-:S05]  /*a97e0*/  IADD3 R153, P1, R148, R179, RZ ;  /* 0x000000b394997210 */ /* 0x000fca0007f3e0ff */
[----:B------:R-:W-:Y:S01]  /*a97f0*/  IMAD.X R148, R149, 0x1, R2, P1 ;  /* 0x0000000195947824 */ /* 0x000fe200008e0602 */
[----:B------:R-:W-:Y:S04]  /*a9800*/  STL [R1+0x10dc], R153 ;  /* 0x0010dc9901007387 */ /* 0x000fe80000100800 */
[----:B-1----:R-:W4:Y:S01]  /*a9810*/  LDL.LU.64 R154, [R1+0x3f70] ;  /* 0x003f7000019a7983 */ /* 0x002f220000300a00 */
[----:B---3--:R-:W-:-:S05]  /*a9820*/  IADD3 R152, P2, R6, R179, RZ ;  /* 0x000000b306987210 */ /* 0x008fca0007f5e0ff */
[----:B------:R1:W-:Y:S04]  /*a9830*/  STL [R1+0x10e0], R152 ;  /* 0x0010e09801007387 */ /* 0x0003e80000100800 */
[----:B-1----:R-:W3:Y:S04]  /*a9840*/  LDL.LU.64 R152, [R1+0x3f68] ;  /* 0x003f680001987983 */ /* 0x002ee80000300a00 */
[----:B------:R1:W-:Y:S02]  /*a9850*/  STL [R1+0x1074], R148 ;  /* 0x0010749401007387 */ /* 0x0003e40000100800 */
[----:B-1----:R-:W-:-:S02]  /*a9860*/  IMAD.X R148, R7, 0x1, R2, P2 ;  /* 0x0000000107947824 */ /* 0x002fc400010e0602 */
[----:B------:R-:W3:Y:S04]  /*a9870*/  LDL.LU.64 R6, [R1+0x3f60] ;  /* 0x003f600001067983 */ /* 0x000ee80000300a00 */
[----:B------:R1:W-:Y:S01]  /*a9880*/  STL [R1+0x1078], R148 ;  /* 0x0010789401007387 */ /* 0x0003e20000100800 */
[----:B------:R-:W-:-:S03]  /*a9890*/  IADD3 R157, P1, R150, R179, RZ ;  /* 0x000000b3969d7210 */ /* 0x000fc60007f3e0ff */
[----:B-1----:R-:W3:Y:S01]  /*a98a0*/  LDL.LU.64 R148, [R1+0x3f58] ;  /* 0x003f580001947983 */ /* 0x002ee20000300a00 */
[-C--:B------:R-:W-:Y:S01]  /*a98b0*/  IADD3 R156, P2, R146, R179.reuse, RZ ;  /* 0x000000b3929c7210 */ /* 0x080fe20007f5e0ff */
[--C-:B------:R-:W-:Y:S02]  /*a98c0*/  IMAD.X R151, R151, 0x1, R2.reuse, P1 ;  /* 0x0000000197977824 */ /* 0x100fe400008e0602 */
[----:B------:R-:W-:Y:S02]  /*a98d0*/  STL [R1+0x10e4], R157 ;  /* 0x0010e49d01007387 */ /* 0x000fe40000100800 */
[----:B------:R-:W-:Y:S02]  /*a98e0*/  IMAD.X R150, R147, 0x1, R2, P2 ;  /* 0x0000000193967824 */ /* 0x000fe400010e0602 */
[----:B------:R-:W-:Y:S04]  /*a98f0*/  STL [R1+0x10e8], R156 ;  /* 0x0010e89c01007387 */ /* 0x000fe80000100800 */
[----:B------:R-:W3:Y:S04]  /*a9900*/  LDL.LU.64 R146, [R1+0x3f50] ;  /* 0x003f500001927983 */ /* 0x000ee80000300a00 */
[----:B------:R-:W-:Y:S04]  /*a9910*/  STL [R1+0x107c], R151 ;  /* 0x00107c9701007387 */ /* 0x000fe80000100800 */
[----:B------:R1:W-:Y:S04]  /*a9920*/  STL [R1+0x1080], R150 ;  /* 0x0010809601007387 */ /* 0x0003e80000100800 */
[----:B-1----:R-:W3:Y:S01]  /*a9930*/  LDL.LU.64 R150, [R1+0x3f48] ;  /* 0x003f480001967983 */ /* 0x002ee20000300a00 */
[----:B--2---:R-:W-:-:S02]  /*a9940*/  IADD3 R156, P1, R144, R179, RZ ;  /* 0x000000b3909c7210 */ /* 0x004fc40007f3e0ff */
[----:B----4-:R-:W-:-:S03]  /*a9950*/  IADD3 R157, P2, R142, R179, RZ ;  /* 0x000000b38e9d7210 */ /* 0x010fc60007f5e0ff */
[----:B------:R1:W-:Y:S02]  /*a9960*/  STL [R1+0x10ec], R156 ;  /* 0x0010ec9c01007387 */ /* 0x0003e40000100800 */
[--C-:B------:R-:W-:Y:S02]  /*a9970*/  IMAD.X R142, R143, 0x1, R2.reuse, P2 ;  /* 0x000000018f8e7824 */ /* 0x100fe400010e0602 */
[----:B------:R-:W-:Y:S01]  /*a9980*/  STL [R1+0x1430], R157 ;  /* 0x0014309d01007387 */ /* 0x000fe20000100800 */
[----:B-1----:R-:W-:-:S03]  /*a9990*/  IMAD.X R156, R145, 0x1, R2, P1 ;  /* 0x00000001919c7824 */ /* 0x002fc600008e0602 */
[----:B------:R-:W2:Y:S04]  /*a99a0*/  LDL.LU.64 R144, [R1+0x3f40] ;  /* 0x003f400001907983 */ /* 0x000ea80000300a00 */
[----:B------:R-:W-:Y:S04]  /*a99b0*/  STL [R1+0x1084], R156 ;  /* 0x0010849c01007387 */ /* 0x000fe80000100800 */
[----:B------:R1:W-:Y:S04]  /*a99c0*/  STL [R1+0x1088], R142 ;  /* 0x0010888e01007387 */ /* 0x0003e80000100800 */
[----:B-1----:R-:W4:Y:S01]  /*a99d0*/  LDL.LU.64 R142, [R1+0x3f38] ;  /* 0x003f3800018e7983 */ /* 0x002f220000300a00 */
[----:B------:R-:W-:-:S05]  /*a99e0*/  IADD3 R157, P1, R154, R179, RZ ;  /* 0x000000b39a9d7210 */ /* 0x000fca0007f3e0ff */
[----:B------:R-:W-:Y:S01]  /*a99f0*/  IMAD.X R154, R155, 0x1, R2, P1 ;  /* 0x000000019b9a7824 */ /* 0x000fe200008e0602 */
[----:B------:R-:W-:Y:S01]  /*a9a00*/  STL [R1+0x1f0c], R157 ;  /* 0x001f0c9d01007387 */ /* 0x000fe20000100800 */
[----:B---3--:R-:W-:-:S05]  /*a9a10*/  IADD3 R156, P2, R152, R179, RZ ;  /* 0x000000b3989c7210 */ /* 0x008fca0007f5e0ff */
[----:B------:R-:W-:Y:S01]  /*a9a20*/  IMAD.X R153, R153, 0x1, R2, P2 ;  /* 0x0000000199997824 */ /* 0x000fe200010e0602 */
[----:B------:R-:W-:Y:S04]  /*a9a30*/  STL [R1+0x1f10], R156 ;  /* 0x001f109c01007387 */ /* 0x000fe80000100800 */
[----:B------:R1:W-:Y:S01]  /*a9a40*/  STL [R1+0x1ea8], R154 ;  /* 0x001ea89a01007387 */ /* 0x0003e20000100800 */
[----:B------:R-:W-:-:S03]  /*a9a50*/  IADD3 R152, P1, R6, R179, RZ ;  /* 0x000000b306987210 */ /* 0x000fc60007f3e0ff */
[----:B------:R-:W-:Y:S04]  /*a9a60*/  STL [R1+0x1eac], R153 ;  /* 0x001eac9901007387 */ /* 0x000fe80000100800 */
[----:B------:R3:W-:Y:S01]  /*a9a70*/  STL [R1+0x1f14], R152 ;  /* 0x001f149801007387 */ /* 0x0007e20000100800 */
[--C-:B-1----:R-:W-:Y:S01]  /*a9a80*/  IMAD.X R154, R7, 0x1, R2.reuse, P1 ;  /* 0x00000001079a7824 */ /* 0x102fe200008e0602 */
[-C--:B------:R-:W-:Y:S02]  /*a9a90*/  IADD3 R155, P2, R148, R179.reuse, RZ ;  /* 0x000000b3949b7210 */ /* 0x080fe40007f5e0ff */
[----:B---3--:R-:W3:Y:S04]  /*a9aa0*/  LDL.LU.64 R152, [R1+0x3f30] ;  /* 0x003f300001987983 */ /* 0x008ee80000300a00 */
[----:B------:R1:W-:Y:S04]  /*a9ab0*/  STL [R1+0x1f18], R155 ;  /* 0x001f189b01007387 */ /* 0x0003e80000100800 */
[----:B------:R-:W3:Y:S01]  /*a9ac0*/  LDL.LU.64 R6, [R1+0x3f28] ;  /* 0x003f280001067983 */ /* 0x000ee20000300a00 */
[----:B------:R-:W-:Y:S01]  /*a9ad0*/  IMAD.X R149, R149, 0x1, R2, P2 ;  /* 0x0000000195957824 */ /* 0x000fe200010e0602 */
[----:B------:R-:W-:-:S02]  /*a9ae0*/  IADD3 R148, P1, R146, R179, RZ ;  /* 0x000000b392947210 */ /* 0x000fc40007f3e0ff */
[----:B------:R1:W-:Y:S04]  /*a9af0*/  STL [R1+0x1eb0], R154 ;  /* 0x001eb09a01007387 */ /* 0x0003e80000100800 */
[----:B------:R-:W-:Y:S04]  /*a9b00*/  STL [R1+0x1eb4], R149 ;  /* 0x001eb49501007387 */ /* 0x000fe80000100800 */
[----:B------:R1:W-:Y:S02]  /*a9b10*/  STL [R1+0x1f1c], R148 ;  /* 0x001f1c9401007387 */ /* 0x0003e40000100800 */
[----:B-1----:R-:W-:Y:S01]  /*a9b20*/  IADD3 R155, P2, R150, R179, RZ ;  /* 0x000000b3969b7210 */ /* 0x002fe20007f5e0ff */
[--C-:B------:R-:W-:Y:S01]  /*a9b30*/  IMAD.X R154, R147, 0x1, R2.reuse, P1 ;  /* 0x00000001939a7824 */ /* 0x100fe200008e0602 */
[----:B------:R-:W3:Y:S04]  /*a9b40*/  LDL.LU.64 R148, [R1+0x3f20] ;  /* 0x003f200001947983 */ /* 0x000ee80000300a00 */
[----:B------:R-:W-:Y:S04]  /*a9b50*/  STL [R1+0x1f20], R155 ;  /* 0x001f209b01007387 */ /* 0x000fe80000100800 */
[----:B------:R-:W3:Y:S04]  /*a9b60*/  LDL.LU.64 R146, [R1+0x3f18] ;  /* 0x003f180001927983 */ /* 0x000ee80000300a00 */
[----:B------:R1:W-:Y:S02]  /*a9b70*/  STL [R1+0x1eb8], R154 ;  /* 0x001eb89a01007387 */ /* 0x0003e40000100800 */
[----:B-1----:R-:W-:-:S05]  /*a9b80*/  IMAD.X R154, R151, 0x1, R2, P2 ;  /* 0x00000001979a7824 */ /* 0x002fca00010e0602 */
[----:B------:R1:W-:Y:S01]  /*a9b90*/  STL [R1+0x1ebc], R154 ;  /* 0x001ebc9a01007387 */ /* 0x0003e20000100800 */
[----:B--2---:R-:W-:-:S05]  /*a9ba0*/  IADD3 R151, P1, R144, R179, RZ ;  /* 0x000000b390977210 */ /* 0x004fca0007f3e0ff */
[----:B------:R-:W-:Y:S04]  /*a9bb0*/  STL [R1+0x1f24], R151 ;  /* 0x001f249701007387 */ /* 0x000fe80000100800 */
[----:B-1----:R-:W2:Y:S01]  /*a9bc0*/  LDL.LU.64 R154, [R1+0x3f10] ;  /* 0x003f1000019a7983 */ /* 0x002ea20000300a00 */
[----:B----4-:R-:W-:Y:S01]  /*a9bd0*/  IADD3 R150, P2, R142, R179, RZ ;  /* 0x000000b38e967210 */ /* 0x010fe20007f5e0ff */
[----:B------:R-:W-:-:S04]  /*a9be0*/  IMAD.X R144, R145, 0x1, R2, P1 ;  /* 0x0000000191907824 */ /* 0x000fc800008e0602 */
[----:B------:R1:W-:Y:S01]  /*a9bf0*/  STL [R1+0x1f28], R150 ;  /* 0x001f289601007387 */ /* 0x0003e20000100800 */
[----:B------:R-:W-:-:S03]  /*a9c00*/  IMAD.X R142, R143, 0x1, R2, P2 ;  /* 0x000000018f8e7824 */ /* 0x000fc600010e0602 */
[----:B-1----:R-:W4:Y:S04]  /*a9c10*/  LDL.LU.64 R150, [R1+0x3f08] ;  /* 0x003f080001967983 */ /* 0x002f280000300a00 */
[----:B------:R1:W-:Y:S04]  /*a9c20*/  STL [R1+0x1ec0], R144 ;  /* 0x001ec09001007387 */ /* 0x0003e80000100800 */
[----:B-1----:R-:W4:Y:S04]  /*a9c30*/  LDL.LU.64 R144, [R1+0x3f00] ;  /* 0x003f000001907983 */ /* 0x002f280000300a00 */
[----:B------:R1:W-:Y:S04]  /*a9c40*/  STL [R1+0x1ec4], R142 ;  /* 0x001ec48e01007387 */ /* 0x0003e80000100800 */
[----:B-1----:R-:W4:Y:S01]  /*a9c50*/  LDL.LU.64 R142, [R1+0x3ef8] ;  /* 0x003ef800018e7983 */ /* 0x002f220000300a00 */
[----:B---3--:R-:W-:-:S02]  /*a9c60*/  IADD3 R157, P1, R152, R179, RZ ;  /* 0x000000b3989d7210 */ /* 0x008fc40007f3e0ff */
[----:B------:R-:W-:-:S03]  /*a9c70*/  IADD3 R156, P2, R6, R179, RZ ;  /* 0x000000b3069c7210 */ /* 0x000fc60007f5e0ff */
[--C-:B------:R-:W-:Y:S01]  /*a9c80*/  IMAD.X R153, R153, 0x1, R2.reuse, P1 ;  /* 0x0000000199997824 */ /* 0x100fe200008e0602 */
[----:B------:R-:W-:Y:S01]  /*a9c90*/  STL [R1+0x1f2c], R157 ;  /* 0x001f2c9d01007387 */ /* 0x000fe20000100800 */
[----:B------:R-:W-:-:S03]  /*a9ca0*/  IMAD.X R152, R7, 0x1, R2, P2 ;  /* 0x0000000107987824 */ /* 0x000fc600010e0602 */
[----:B------:R1:W-:Y:S04]  /*a9cb0*/  STL [R1+0x1f30], R156 ;  /* 0x001f309c01007387 */ /* 0x0003e80000100800 */
[----:B------:R-:W3:Y:S04]  /*a9cc0*/  LDL.LU.64 R6, [R1+0x3ef0] ;  /* 0x003ef00001067983 */ /* 0x000ee80000300a00 */
[----:B------:R-:W-:Y:S04]  /*a9cd0*/  STL [R1+0x1ec8], R153 ;  /* 0x001ec89901007387 */ /* 0x000fe80000100800 */
[----:B------:R1:W-:Y:S02]  /*a9ce0*/  STL [R1+0x1ecc], R152 ;  /* 0x001ecc9801007387 */ /* 0x0003e40000100800 */
[----:B-1----:R-:W-:-:S02]  /*a9cf0*/  IADD3 R156, P1, R148, R179, RZ ;  /* 0x000000b3949c7210 */ /* 0x002fc40007f3e0ff */
[----:B------:R-:W3:Y:S01]  /*a9d00*/  LDL.LU.64 R152, [R1+0x3ee8] ;  /* 0x003ee80001987983 */ /* 0x000ee20000300a00 */
[----:B------:R-:W-:-:S03]  /*a9d10*/  IADD3 R157, P2, R146, R179, RZ ;  /* 0x000000b3929d7210 */ /* 0x000fc60007f5e0ff */
[----:B------:R1:W-:Y:S02]  /*a9d20*/  STL [R1+0x1f34], R156 ;  /* 0x001f349c01007387 */ /* 0x0003e40000100800 */
[--C-:B------:R-:W-:Y:S02]  /*a9d30*/  IMAD.X R146, R147, 0x1, R2.reuse, P2 ;  /* 0x0000000193927824 */ /* 0x100fe400010e0602 */
[----:B------:R-:W-:Y:S01]  /*a9d40*/  STL [R1+0x1f38], R157 ;  /* 0x001f389d01007387 */ /* 0x000fe20000100800 */
[----:B-1----:R-:W-:-:S03]  /*a9d50*/  IMAD.X R156, R149, 0x1, R2, P1 ;  /* 0x00000001959c7824 */ /* 0x002fc600008e0602 */
[----:B------:R-:W3:Y:S04]  /*a9d60*/  LDL.LU.64 R148, [R1+0x3ee0] ;  /* 0x003ee00001947983 */ /* 0x000ee80000300a00 */
[----:B------:R-:W-:Y:S04]  /*a9d70*/  STL [R1+0x1ed0], R156 ;  /* 0x001ed09c01007387 */ /* 0x000fe80000100800 */
[----:B------:R1:W-:Y:S04]  /*a9d80*/  STL [R1+0x1ed4], R146 ;  /* 0x001ed49201007387 */ /* 0x0003e80000100800 */
[----:B-1----:R-:W3:Y:S01]  /*a9d90*/  LDL.LU.64 R146, [R1+0x3ed8] ;  /* 0x003ed80001927983 */ /* 0x002ee20000300a00 */
[----:B--2---:R-:W-:-:S05]  /*a9da0*/  IADD3 R157, P1, R154, R179, RZ ;  /* 0x000000b39a9d7210 */ /* 0x004fca0007f3e0ff */
[----:B------:R-:W-:Y:S01]  /*a9db0*/  IMAD.X R154, R155, 0x1, R2, P1 ;  /* 0x000000019b9a7824 */ /* 0x000fe200008e0602 */
[----:B------:R-:W-:Y:S01]  /*a9dc0*/  STL [R1+0x1f3c], R157 ;  /* 0x001f3c9d01007387 */ /* 0x000fe20000100800 */
[----:B----4-:R-:W-:-:S05]  /*a9dd0*/  IADD3 R156, P2, R150, R179, RZ ;  /* 0x000000b3969c7210 */ /* 0x010fca0007f5e0ff */
[----:B------:R-:W-:Y:S01]  /*a9de0*/  IMAD.X R151, R151, 0x1, R2, P2 ;  /* 0x0000000197977824 */ /* 0x000fe200010e0602 */
[----:B------:R-:W-:Y:S04]  /*a9df0*/  STL [R1+0x1f40], R156 ;  /* 0x001f409c01007387 */ /* 0x000fe80000100800 */
[----:B------:R1:W-:Y:S01]  /*a9e00*/  STL [R1+0x1ed8], R154 ;  /* 0x001ed89a01007387 */ /* 0x0003e20000100800 */
[----:B------:R-:W-:-:S03]  /*a9e10*/  IADD3 R150, P1, R144, R179, RZ ;  /* 0x000000b390967210 */ /* 0x000fc60007f3e0ff */
[----:B------:R-:W-:Y:S04]  /*a9e20*/  STL [R1+0x1edc], R151 ;  /* 0x001edc9701007387 */ /* 0x000fe80000100800 */
[----:B------:R2:W-:Y:S01]  /*a9e30*/  STL [R1+0x1f44], R150 ;  /* 0x001f449601007387 */ /* 0x0005e20000100800 */
[--C-:B-1----:R-:W-:Y:S01]  /*a9e40*/  IMAD.X R154, R145, 0x1, R2.reuse, P1 ;  /* 0x00000001919a7824 */ /* 0x102fe200008e0602 */
[----:B------:R-:W-:Y:S02]  /*a9e50*/  IADD3 R155, P2, R142, R179, RZ ;  /* 0x000000b38e9b7210 */ /* 0x000fe40007f5e0ff */
[----:B--2---:R-:W2:Y:S04]  /*a9e60*/  LDL.LU.64 R150, [R1+0x3ed0] ;  /* 0x003ed00001967983 */ /* 0x004ea80000300a00 */
[----:B------:R-:W-:Y:S04]  /*a9e70*/  STL [R1+0x1f48], R155 ;  /* 0x001f489b01007387 */ /* 0x000fe80000100800 */
[----:B------:R-:W4:Y:S01]  /*a9e80*/  LDL.LU.64 R144, [R1+0x3ec8] ;  /* 0x003ec80001907983 */ /* 0x000f220000300a00 */
[----:B------:R-:W-:-:S03]  /*a9e90*/  IMAD.X R143, R143, 0x1, R2, P2 ;  /* 0x000000018f8f7824 */ /* 0x000fc600010e0602 */
[----:B------:R1:W-:Y:S04]  /*a9ea0*/  STL [R1+0x1ee0], R154 ;  /* 0x001ee09a01007387 */ /* 0x0003e80000100800 */
[----:B------:R-:W-:Y:S01]  /*a9eb0*/  STL [R1+0x1ee4], R143 ;  /* 0x001ee48f01007387 */ /* 0x000fe20000100800 */
[----:B---3--:R-:W-:-:S05]  /*a9ec0*/  IADD3 R142, P1, R6, R179, RZ ;  /* 0x000000b3068e7210 */ /* 0x008fca0007f3e0ff */
[----:B------:R3:W-:Y:S01]  /*a9ed0*/  STL [R1+0x1f4c], R142 ;  /* 0x001f4c8e01007387 */ /* 0x0007e20000100800 */
[--C-:B-1----:R-:W-:Y:S01]  /*a9ee0*/  IMAD.X R154, R7, 0x1, R2.reuse, P1 ;  /* 0x00000001079a7824 */ /* 0x102fe200008e0602 */
[----:B------:R-:W-:Y:S02]  /*a9ef0*/  IADD3 R155, P2, R152, R179, RZ ;  /* 0x000000b3989b7210 */ /* 0x000fe40007f5e0ff */
[----:B---3--:R-:W3:Y:S04]  /*a9f00*/  LDL.LU.64 R142, [R1+0x3ec0] ;  /* 0x003ec000018e7983 */ /* 0x008ee80000300a00 */
[----:B------:R-:W-:Y:S04]  /*a9f10*/  STL [R1+0x1f50], R155 ;  /* 0x001f509b01007387 */ /* 0x000fe80000100800 */
[----:B------:R-:W3:Y:S04]  /*a9f20*/  LDL.LU.64 R6, [R1+0x3eb8] ;  /* 0x003eb80001067983 */ /* 0x000ee80000300a00 */
[----:B------:R1:W-:Y:S01]  /*a9f30*/  STL [R1+0x1ee8], R154 ;  /* 0x001ee89a01007387 */ /* 0x0003e20000100800 */
[----:B------:R-:W-:-:S05]  /*a9f40*/  IMAD.X R152, R153, 0x1, R2, P2 ;  /* 0x0000000199987824 */ /* 0x000fca00010e0602 */
[----:B------:R1:W-:Y:S02]  /*a9f50*/  STL [R1+0x1eec], R152 ;  /* 0x001eec9801007387 */ /* 0x0003e40000100800 */
[----:B-1----:R-:W-:-:S05]  /*a9f60*/  IADD3 R154, P1, R148, R179, RZ ;  /* 0x000000b3949a7210 */ /* 0x002fca0007f3e0ff */
[----:B------:R1:W-:Y:S01]  /*a9f70*/  STL [R1+0x1f54], R154 ;  /* 0x001f549a01007387 */ /* 0x0003e20000100800 */
[--C-:B------:R-:W-:Y:S01]  /*a9f80*/  IMAD.X R152, R149, 0x1, R2.reuse, P1 ;  /* 0x0000000195987824 */ /* 0x100fe200008e0602 */
[----:B------:R-:W-:Y:S02]  /*a9f90*/  IADD3 R153, P2, R146, R179, RZ ;  /* 0x000000b392997210 */ /* 0x000fe40007f5e0ff */
[----:B-1----:R-:W3:Y:S04]  /*a9fa0*/  LDL.LU.64 R154, [R1+0x3eb0] ;  /* 0x003eb000019a7983 */ /* 0x002ee80000300a00 */
[----:B------:R-:W-:Y:S04]  /*a9fb0*/  STL [R1+0x1f58], R153 ;  /* 0x001f589901007387 */ /* 0x000fe80000100800 */
[----:B------:R-:W3:Y:S04]  /*a9fc0*/  LDL.LU.64 R148, [R1+0x3e50] ;  /* 0x003e500001947983 */ /* 0x000ee80000300a00 */
[----:B------:R1:W-:Y:S02]  /*a9fd0*/  STL [R1+0x1ef0], R152 ;  /* 0x001ef09801007387 */ /* 0x0003e40000100800 */
[----:B-1----:R-:W-:-:S02]  /*a9fe0*/  IMAD.X R152, R147, 0x1, R2, P2 ;  /* 0x0000000193987824 */ /* 0x002fc400010e0602 */
[----:B------:R-:W3:Y:S04]  /*a9ff0*/  LDL.LU.64 R146, [R1+0x3e48] ;  /* 0x003e480001927983 */ /* 0x000ee80000300a00 */
[----:B------:R1:W-:Y:S04]  /*aa000*/  STL [R1+0x1ef4], R152 ;  /* 0x001ef49801007387 */ /* 0x0003e80000100800 */
[----:B-1----:R-:W3:Y:S01]  /*aa010*/  LDL.LU.64 R152, [R1+0x3e40] ;  /* 0x003e400001987983 */ /* 0x002ee20000300a00 */
[-C--:B--2---:R-:W-:Y:S02]  /*aa020*/  IADD3 R156, P1, R150, R179.reuse, RZ ;  /* 0x000000b3969c7210 */ /* 0x084fe40007f3e0ff */
        /* <DEDUP_REMOVED lines=9> */
[----:B---3--:R-:W-:-:S02]  /*aa0c0*/  IADD3 R156, P1, R142, R179, RZ ;  /* 0x000000b38e9c7210 */ /* 0x008fc40007f3e0ff */
[----:B------:R-:W-:-:S03]  /*aa0d0*/  IADD3 R157, P2, R6, R179, RZ ;  /* 0x000000b3069d7210 */ /* 0x000fc60007f5e0ff */
[----:B------:R1:W-:Y:S04]  /*aa0e0*/  STL [R1+0x1f64], R156 ;  /* 0x001f649c01007387 */ /* 0x0003e80000100800 */
[----:B------:R3:W-:Y:S01]  /*aa0f0*/  STL [R1+0x1f68], R157 ;  /* 0x001f689d01007387 */ /* 0x0007e20000100800 */
[--C-:B------:R-:W-:Y:S02]  /*aa100*/  IMAD.X R6, R7, 0x1, R2.reuse, P2 ;  /* 0x0000000107067824 */ /* 0x100fe400010e0602 */
[----:B-1----:R-:W-:Y:S02]  /*aa110*/  IMAD.X R156, R143, 0x1, R2, P1 ;  /* 0x000000018f9c7824 */ /* 0x002fe400008e0602 */
[----:B------:R-:W4:Y:S04]  /*aa120*/  LDL.LU.64 R142, [R1+0x3e28] ;  /* 0x003e2800018e7983 */ /* 0x000f280000300a00 */
[----:B------:R-:W-:Y:S04]  /*aa130*/  STL [R1+0x1f00], R156 ;  /* 0x001f009c01007387 */ /* 0x000fe80000100800 */
[----:B------:R1:W-:Y:S01]  /*aa140*/  STL [R1+0x1f04], R6 ;  /* 0x001f040601007387 */ /* 0x0003e20000100800 */
[----:B---3--:R-:W-:-:S03]  /*aa150*/  IADD3 R157, P2, R154, R179, RZ ;  /* 0x000000b39a9d7210 */ /* 0x008fc60007f5e0ff */
[----:B-1----:R-:W3:Y:S01]  /*aa160*/  LDL.LU.64 R6, [R1+0x3e20] ;  /* 0x003e200001067983 */ /* 0x002ee20000300a00 */
[----:B------:R-:W-:Y:S01]  /*aa170*/  IADD3 R156, P1, R148, R179, RZ ;  /* 0x000000b3949c7210 */ /* 0x000fe20007f3e0ff */
[----:B------:R-:W-:-:S04]  /*aa180*/  IMAD.X R154, R155, 0x1, R2, P2 ;  /* 0x000000019b9a7824 */ /* 0x000fc800010e0602 */
[----:B------:R-:W-:Y:S01]  /*aa190*/  IMAD.X R149, R149, 0x1, R2, P1 ;  /* 0x0000000195957824 */ /* 0x000fe200008e0602 */
[----:B------:R-:W-:Y:S04]  /*aa1a0*/  STL [R1+0x1f6c], R157 ;  /* 0x001f6c9d01007387 */ /* 0x000fe80000100800 */
        /* <DEDUP_REMOVED lines=9> */
[----:B------:R-:W3:Y:S04]  /*aa240*/  LDL.LU.64 R146, [R1+0x3e10] ;  /* 0x003e100001927983 */ /* 0x000ee80000300a00 */
[----:B------:R2:W-:Y:S01]  /*aa250*/  STL [R1+0x1fcc], R154 ;  /* 0x001fcc9a01007387 */ /* 0x0005e20000100800 */
[----:B------:R-:W-:-:S05]  /*aa260*/  IMAD.X R153, R153, 0x1, R2, P2 ;  /* 0x0000000199997824 */ /* 0x000fca00010e0602 */
[----:B------:R1:W-:Y:S01]  /*aa270*/  STL [R1+0x1fd0], R153 ;  /* 0x001fd09901007387 */ /* 0x0003e20000100800 */
[----:B--2---:R-:W-:-:S05]  /*aa280*/  IADD3 R154, P1, R150, R179, RZ ;  /* 0x000000b3969a7210 */ /* 0x004fca0007f3e0ff */
[----:B-1----:R-:W-:Y:S01]  /*aa290*/  IMAD.X R153, R151, 0x1, R2, P1 ;  /* 0x0000000197997824 */ /* 0x002fe200008e0602 */
[----:B------:R-:W-:Y:S04]  /*aa2a0*/  STL [R1+0x203c], R154 ;  /* 0x00203c9a01007387 */ /* 0x000fe80000100800 */
[----:B------:R-:W2:Y:S01]  /*aa2b0*/  LDL.LU.64 R150, [R1+0x3e08] ;  /* 0x003e080001967983 */ /* 0x000ea20000300a00 */
[----:B----4-:R-:W-:-:S05]  /*aa2c0*/  IADD3 R152, P2, R144, R179, RZ ;  /* 0x000000b390987210 */ /* 0x010fca0007f5e0ff */
[----:B------:R1:W-:Y:S04]  /*aa2d0*/  STL [R1+0x2040], R152 ;  /* 0x0020409801007387 */ /* 0x0003e80000100800 */
[----:B------:R4:W-:Y:S01]  /*aa2e0*/  STL [R1+0x1fd4], R153 ;  /* 0x001fd49901007387 */ /* 0x0009e20000100800 */
[----:B-1----:R-:W-:-:S03]  /*aa2f0*/  IMAD.X R152, R145, 0x1, R2, P2 ;  /* 0x0000000191987824 */ /* 0x002fc600010e0602 */
[----:B------:R-:W2:Y:S04]  /*aa300*/  LDL.LU.64 R144, [R1+0x3e00] ;  /* 0x003e000001907983 */ /* 0x000ea80000300a00 */
[----:B------:R3:W-:Y:S01]  /*aa310*/  STL [R1+0x1fd8], R152 ;  /* 0x001fd89801007387 */ /* 0x0007e20000100800 */
[----:B----4-:R-:W-:-:S05]  /*aa320*/  IADD3 R153, P1, R142, R179, RZ ;  /* 0x000000b38e997210 */ /* 0x010fca0007f3e0ff */
[----:B------:R-:W-:Y:S01]  /*aa330*/  IMAD.X R142, R143, 0x1, R2, P1 ;  /* 0x000000018f8e7824 */ /* 0x000fe200008e0602 */
[----:B------:R-:W-:Y:S04]  /*aa340*/  STL [R1+0x2044], R153 ;  /* 0x0020449901007387 */ /* 0x000fe80000100800 */
[----:B------:R-:W4:Y:S01]  /*aa350*/  LDL.LU.64 R154, [R1+0x3df8] ;  /* 0x003df800019a7983 */ /* 0x000f220000300a00 */
[----:B---3--:R-:W-:-:S05]  /*aa360*/  IADD3 R152, P2, R6, R179, RZ ;  /* 0x000000b306987210 */ /* 0x008fca0007f5e0ff */
[----:B------:R-:W-:Y:S04]  /*aa370*/  STL [R1+0x2048], R152 ;  /* 0x0020489801007387 */ /* 0x000fe80000100800 */
[----:B------:R1:W-:Y:S04]  /*aa380*/  STL [R1+0x1fdc], R142 ;  /* 0x001fdc8e01007387 */ /* 0x0003e80000100800 */
[----:B-1----:R-:W3:Y:S01]  /*aa390*/  LDL.LU.64 R142, [R1+0x3df0] ;  /* 0x003df000018e7983 */ /* 0x002ee20000300a00 */
[----:B------:R-:W-:-:S03]  /*aa3a0*/  IMAD.X R152, R7, 0x1, R2, P2 ;  /* 0x0000000107987824 */ /* 0x000fc600010e0602 */
[----:B------:R-:W3:Y:S04]  /*aa3b0*/  LDL.LU.64 R6, [R1+0x3de8] ;  /* 0x003de80001067983 */ /* 0x000ee80000300a00 */
[----:B------:R1:W-:Y:S01]  /*aa3c0*/  STL [R1+0x1fe0], R152 ;  /* 0x001fe09801007387 */ /* 0x0003e20000100800 */
[-C--:B------:R-:W-:Y:S02]  /*aa3d0*/  IADD3 R156, P1, R148, R179.reuse, RZ ;  /* 0x000000b3949c7210 */ /* 0x080fe40007f3e0ff */
[----:B------:R-:W-:Y:S01]  /*aa3e0*/  IADD3 R157, P2, R146, R179, RZ ;  /* 0x000000b3929d7210 */ /* 0x000fe20007f5e0ff */
[----:B-1----:R-:W3:Y:S04]  /*aa3f0*/  LDL.LU.64 R152, [R1+0x3de0] ;  /* 0x003de00001987983 */ /* 0x002ee80000300a00 */
[----:B------:R1:W-:Y:S01]  /*aa400*/  STL [R1+0x204c], R156 ;  /* 0x00204c9c01007387 */ /* 0x0003e20000100800 */
[----:B------:R-:W-:-:S03]  /*aa410*/  IMAD.X R146, R147, 0x1, R2, P2 ;  /* 0x0000000193927824 */ /* 0x000fc600010e0602 */
[----:B------:R-:W-:Y:S01]  /*aa420*/  STL [R1+0x2050], R157 ;  /* 0x0020509d01007387 */ /* 0x000fe20000100800 */
[----:B-1----:R-:W-:-:S03]  /*aa430*/  IMAD.X R156, R149, 0x1, R2, P1 ;  /* 0x00000001959c7824 */ /* 0x002fc600008e0602 */
[----:B------:R-:W3:Y:S04]  /*aa440*/  LDL.LU.64 R148, [R1+0x3dd8] ;  /* 0x003dd80001947983 */ /* 0x000ee80000300a00 */
[----:B------:R-:W-:Y:S04]  /*aa450*/  STL [R1+0x1fe4], R156 ;  /* 0x001fe49c01007387 */ /* 0x000fe80000100800 */
[----:B------:R1:W-:Y:S04]  /*aa460*/  STL [R1+0x1fe8], R146 ;  /* 0x001fe89201007387 */ /* 0x0003e80000100800 */
[----:B-1----:R-:W3:Y:S01]  /*aa470*/  LDL.LU.64 R146, [R1+0x3dd0] ;  /* 0x003dd00001927983 */ /* 0x002ee20000300a00 */
[----:B--2---:R-:W-:-:S05]  /*aa480*/  IADD3 R156, P1, R150, R179, RZ ;  /* 0x000000b3969c7210 */ /* 0x004fca0007f3e0ff */
[----:B------:R1:W-:Y:S02]  /*aa490*/  STL [R1+0x2054], R156 ;  /* 0x0020549c01007387 */ /* 0x0003e40000100800 */
[----:B-1----:R-:W-:Y:S01]  /*aa4a0*/  IMAD.X R156, R151, 0x1, R2, P1 ;  /* 0x00000001979c7824 */ /* 0x002fe200008e0602 */
[----:B------:R-:W-:-:S05]  /*aa4b0*/  IADD3 R157, P2, R144, R179, RZ ;  /* 0x000000b3909d7210 */ /* 0x000fca0007f5e0ff */
[----:B------:R-:W-:Y:S01]  /*aa4c0*/  IMAD.X R144, R145, 0x1, R2, P2 ;  /* 0x0000000191907824 */ /* 0x000fe200010e0602 */
[----:B------:R-:W-:Y:S04]  /*aa4d0*/  STL [R1+0x2058], R157 ;  /* 0x0020589d01007387 */ /* 0x000fe80000100800 */
[----:B------:R-:W2:Y:S04]  /*aa4e0*/  LDL.LU.64 R150, [R1+0x3dc8] ;  /* 0x003dc80001967983 */ /* 0x000ea80000300a00 */
[----:B------:R-:W-:Y:S04]  /*aa4f0*/  STL [R1+0x1fec], R156 ;  /* 0x001fec9c01007387 */ /* 0x000fe80000100800 */
[----:B------:R1:W-:Y:S04]  /*aa500*/  STL [R1+0x1ff0], R144 ;  /* 0x001ff09001007387 */ /* 0x0003e80000100800 */
[----:B-1----:R-:W2:Y:S01]  /*aa510*/  LDL.LU.64 R144, [R1+0x3dc0] ;  /* 0x003dc00001907983 */ /* 0x002ea20000300a00 */
[----:B----4-:R-:W-:-:S05]  /*aa520*/  IADD3 R157, P1, R154, R179, RZ ;  /* 0x000000b39a9d7210 */ /* 0x010fca0007f3e0ff */
[----:B------:R-:W-:Y:S01]  /*aa530*/  IMAD.X R154, R155, 0x1, R2, P1 ;  /* 0x000000019b9a7824 */ /* 0x000fe200008e0602 */
[----:B------:R-:W-:Y:S01]  /*aa540*/  STL [R1+0x205c], R157 ;  /* 0x00205c9d01007387 */ /* 0x000fe20000100800 */
[-C--:B---3--:R-:W-:Y:S02]  /*aa550*/  IADD3 R156, P2, R142, R179.reuse, RZ ;  /* 0x000000b38e9c7210 */ /* 0x088fe40007f5e0ff */
[----:B------:R-:W-:-:S03]  /*aa560*/  IADD3 R142, P1, R6, R179, RZ ;  /* 0x000000b3068e7210 */ /* 0x000fc60007f3e0ff */
[--C-:B------:R-:W-:Y:S01]  /*aa570*/  IMAD.X R143, R143, 0x1, R2.reuse, P2 ;  /* 0x000000018f8f7824 */ /* 0x100fe200010e0602 */
[----:B------:R-:W-:Y:S04]  /*aa580*/  STL [R1+0x20b0], R156 ;  /* 0x0020b09c01007387 */ /* 0x000fe80000100800 */
[----:B------:R1:W-:Y:S04]  /*aa590*/  STL [R1+0x1ff4], R154 ;  /* 0x001ff49a01007387 */ /* 0x0003e80000100800 */
[----:B------:R-:W-:Y:S04]  /*aa5a0*/  STL [R1+0x1ff8], R143 ;  /* 0x001ff88f01007387 */ /* 0x000fe80000100800 */
[----:B------:R3:W-:Y:S01]  /*aa5b0*/  STL [R1+0x20b4], R142 ;  /* 0x0020b48e01007387 */ /* 0x0007e20000100800 */
[----:B------:R-:W-:Y:S01]  /*aa5c0*/  IADD3 R155, P2, R152, R179, RZ ;  /* 0x000000b3989b7210 */ /* 0x000fe20007f5e0ff */
[----:B-1----:R-:W-:-:S02]  /*aa5d0*/  IMAD.X R154, R7, 0x1, R2, P1 ;  /* 0x00000001079a7824 */ /* 0x002fc400008e0602 */
[----:B---3--:R-:W3:Y:S04]  /*aa5e0*/  LDL.LU.64 R142, [R1+0x3db8] ;  /* 0x003db800018e7983 */ /* 0x008ee80000300a00 */
[----:B------:R-:W-:Y:S04]  /*aa5f0*/  STL [R1+0x20b8], R155 ;  /* 0x0020b89b01007387 */ /* 0x000fe80000100800 */
[----:B------:R-:W4:Y:S01]  /*aa600*/  LDL.LU.64 R6, [R1+0x3db0] ;  /* 0x003db00001067983 */ /* 0x000f220000300a00 */
[----:B------:R-:W-:-:S03]  /*aa610*/  IMAD.X R153, R153, 0x1, R2, P2 ;  /* 0x0000000199997824 */ /* 0x000fc600010e0602 */
[----:B------:R1:W-:Y:S01]  /*aa620*/  STL [R1+0x1ffc], R154 ;  /* 0x001ffc9a01007387 */ /* 0x0003e20000100800 */
[----:B------:R-:W-:-:S03]  /*aa630*/  IADD3 R152, P1, R148, R179, RZ ;  /* 0x000000b394987210 */ /* 0x000fc60007f3e0ff */
[----:B------:R1:W-:Y:S04]  /*aa640*/  STL [R1+0x2000], R153 ;  /* 0x0020009901007387 */ /* 0x0003e80000100800 */
[----:B------:R1:W-:Y:S02]  /*aa650*/  STL [R1+0x20bc], R152 ;  /* 0x0020bc9801007387 */ /* 0x0003e40000100800 */
[----:B-1----:R-:W-:Y:S01]  /*aa660*/  IADD3 R154, P2, R146, R179, RZ ;  /* 0x000000b3929a7210 */ /* 0x002fe20007f5e0ff */
[----:B------:R-:W-:-:S04]  /*aa670*/  IMAD.X R153, R149, 0x1, R2, P1 ;  /* 0x0000000195997824 */ /* 0x000fc800008e0602 */
[----:B------:R-:W-:Y:S04]  /*aa680*/  STL [R1+0x20c0], R154 ;  /* 0x0020c09a01007387 */ /* 0x000fe80000100800 */
[----:B------:R-:W4:Y:S01]  /*aa690*/  LDL.LU.64 R148, [R1+0x3da8] ;  /* 0x003da80001947983 */ /* 0x000f220000300a00 */
[----:B------:R-:W-:-:S03]  /*aa6a0*/  IMAD.X R152, R147, 0x1, R2, P2 ;  /* 0x0000000193987824 */ /* 0x000fc600010e0602 */
[----:B------:R2:W-:Y:S04]  /*aa6b0*/  STL [R1+0x2004], R153 ;  /* 0x0020049901007387 */ /* 0x0005e80000100800 */
[----:B------:R-:W4:Y:S04]  /*aa6c0*/  LDL.LU.64 R146, [R1+0x3da0] ;  /* 0x003da00001927983 */ /* 0x000f280000300a00 */
[----:B------:R1:W-:Y:S01]  /*aa6d0*/  STL [R1+0x2008], R152 ;  /* 0x0020089801007387 */ /* 0x0003e20000100800 */
[----:B--2---:R-:W-:-:S05]  /*aa6e0*/  IADD3 R153, P1, R150, R179, RZ ;  /* 0x000000b396997210 */ /* 0x004fca0007f3e0ff */
[----:B------:R-:W-:Y:S01]  /*aa6f0*/  IMAD.X R150, R151, 0x1, R2, P1 ;  /* 0x0000000197967824 */ /* 0x000fe200008e0602 */
[----:B------:R-:W-:Y:S01]  /*aa700*/  STL [R1+0x20c4], R153 ;  /* 0x0020c49901007387 */ /* 0x000fe20000100800 */
[----:B-1----:R-:W-:-:S05]  /*aa710*/  IADD3 R152, P2, R144, R179, RZ ;  /* 0x000000b390987210 */ /* 0x002fca0007f5e0ff */
[----:B------:R1:W-:Y:S04]  /*aa720*/  STL [R1+0x20c8], R152 ;  /* 0x0020c89801007387 */ /* 0x0003e80000100800 */
[----:B------:R-:W2:Y:S04]  /*aa730*/  LDL.LU.64 R154, [R1+0x3d98] ;  /* 0x003d9800019a7983 */ /* 0x000ea80000300a00 */
[----:B------:R-:W-:Y:S01]  /*aa740*/  STL [R1+0x200c], R150 ;  /* 0x00200c9601007387 */ /* 0x000fe20000100800 */
[----:B------:R-:W-:-:S03]  /*aa750*/  IMAD.X R144, R145, 0x1, R2, P2 ;  /* 0x0000000191907824 */ /* 0x000fc600010e0602 */
[----:B-1----:R-:W2:Y:S04]  /*aa760*/  LDL.LU.64 R152, [R1+0x3d90] ;  /* 0x003d900001987983 */ /* 0x002ea80000300a00 */
[----:B------:R1:W-:Y:S04]  /*aa770*/  STL [R1+0x2010], R144 ;  /* 0x0020109001007387 */ /* 0x0003e80000100800 */
[----:B-1----:R-:W2:Y:S04]  /*aa780*/  LDL.LU.64 R144, [R1+0x3cb0] ;  /* 0x003cb00001907983 */ /* 0x002ea80000300a00 */
[----:B------:R-:W2:Y:S01]  /*aa790*/  LDL.LU.64 R150, [R1+0x3ca8] ;  /* 0x003ca80001967983 */ /* 0x000ea20000300a00 */
[----:B---3--:R-:W-:-:S02]  /*aa7a0*/  IADD3 R157, P1, R142, R179, RZ ;  /* 0x000000b38e9d7210 */ /* 0x008fc40007f3e0ff */
[----:B----4-:R-:W-:-:S03]  /*aa7b0*/  IADD3 R156, P2, R6, R179, RZ ;  /* 0x000000b3069c7210 */ /* 0x010fc60007f5e0ff */
[----:B------:R1:W-:Y:S04]  /*aa7c0*/  STL [R1+0x20cc], R157 ;  /* 0x0020cc9d01007387 */ /* 0x0003e80000100800 */
[----:B------:R3:W-:Y:S01]  /*aa7d0*/  STL [R1+0x20d0], R156 ;  /* 0x0020d09c01007387 */ /* 0x0007e20000100800 */
[--C-:B-1----:R-:W-:Y:S02]  /*aa7e0*/  IMAD.X R157, R143, 0x1, R2.reuse, P1 ;  /* 0x000000018f9d7824 */ /* 0x102fe400008e0602 */
[----:B---3--:R-:W-:Y:S01]  /*aa7f0*/  IMAD.X R156, R7, 0x1, R2, P2 ;  /* 0x00000001079c7824 */ /* 0x008fe200010e0602 */
[----:B------:R-:W3:Y:S04]  /*aa800*/  LDL.LU.64 R142, [R1+0x3ca0] ;  /* 0x003ca000018e7983 */ /* 0x000ee80000300a00 */
[----:B------:R-:W-:Y:S04]  /*aa810*/  STL [R1+0x2014], R157 ;  /* 0x0020149d01007387 */ /* 0x000fe80000100800 */
[----:B------:R-:W4:Y:S04]  /*aa820*/  LDL.LU.64 R6, [R1+0x3c98] ;  /* 0x003c980001067983 */ /* 0x000f280000300a00 */
[----:B------:R1:W-:Y:S02]  /*aa830*/  STL [R1+0x2018], R156 ;  /* 0x0020189c01007387 */ /* 0x0003e40000100800 */
[----:B-1----:R-:W-:-:S02]  /*aa840*/  IADD3 R156, P1, R148, R179, RZ ;  /* 0x000000b3949c7210 */ /* 0x002fc40007f3e0ff */
[----:B------:R-:W-:-:S03]  /*aa850*/  IADD3 R178, P2, R146, R179, RZ ;  /* 0x000000b392b27210 */ /* 0x000fc60007f5e0ff */
[--C-:B------:R-:W-:Y:S01]  /*aa860*/  IMAD.X R157, R149, 0x1, R2.reuse, P1 ;  /* 0x00000001959d7824 */ /* 0x100fe200008e0602 */
[----:B------:R1:W-:Y:S04]  /*aa870*/  STL [R1+0x20d4], R156 ;  /* 0x0020d49c01007387 */ /* 0x0003e80000100800 */
[----:B------:R-:W-:Y:S04]  /*aa880*/  STL [R1+0x20d8], R178 ;  /* 0x0020d8b201007387 */ /* 0x000fe80000100800 */
[----:B------:R-:W4:Y:S04]  /*aa890*/  LDL.LU.64 R148, [R1+0x3c90] ;  /* 0x003c900001947983 */ /* 0x000f280000300a00 */
[----:B------:R2:W-:Y:S01]  /*aa8a0*/  STL [R1+0x201c], R157 ;  /* 0x00201c9d01007387 */ /* 0x0005e20000100800 */
[----:B-1----:R-:W-:-:S03]  /*aa8b0*/  IMAD.X R156, R147, 0x1, R2, P2 ;  /* 0x00000001939c7824 */ /* 0x002fc600010e0602 */
[----:B------:R-:W4:Y:S04]  /*aa8c0*/  LDL.LU.64 R146, [R1+0x3c88] ;  /* 0x003c880001927983 */ /* 0x000f280000300a00 */
[----:B------:R1:W-:Y:S01]  /*aa8d0*/  STL [R1+0x2020], R156 ;  /* 0x0020209c01007387 */ /* 0x0003e20000100800 */
[----:B--2---:R-:W-:-:S05]  /*aa8e0*/  IADD3 R157, P1, R154, R179, RZ ;  /* 0x000000b39a9d7210 */ /* 0x004fca0007f3e0ff */
[--C-:B------:R-:W-:Y:S01]  /*aa8f0*/  IMAD.X R155, R155, 0x1, R2.reuse, P1 ;  /* 0x000000019b9b7824 */ /* 0x100fe200008e0602 */
[-C--:B-1----:R-:W-:Y:S01]  /*aa900*/  IADD3 R156, P2, R152, R179.reuse, RZ ;  /* 0x000000b3989c7210 */ /* 0x082fe20007f5e0ff */
[----:B------:R-:W-:Y:S04]  /*aa910*/  STL [R1+0x20dc], R157 ;  /* 0x0020dc9d01007387 */ /* 0x000fe80000100800 */
[----:B------:R-:W-:Y:S01]  /*aa920*/  IMAD.X R152, R153, 0x1, R2, P2 ;  /* 0x0000000199987824 */ /* 0x000fe200010e0602 */
[----:B------:R-:W-:Y:S04]  /*aa930*/  STL [R1+0x2400], R156 ;  /* 0x0024009c01007387 */ /* 0x000fe80000100800 */
[----:B------:R-:W-:Y:S01]  /*aa940*/  STL [R1+0x2024], R155 ;  /* 0x0020249b01007387 */ /* 0x000fe20000100800 */
[----:B------:R-:W-:-:S02]  /*aa950*/  IADD3 R154, P1, R144, R179, RZ ;  /* 0x000000b3909a7210 */ /* 0x000fc40007f3e0ff */
[-C--:B------:R-:W-:Y:S01]  /*aa960*/  IADD3 R153, P2, R150, R179.reuse, RZ ;  /* 0x000000b396997210 */ /* 0x080fe20007f5e0ff */
[----:B------:R1:W-:Y:S04]  /*aa970*/  STL [R1+0x2028], R152 ;  /* 0x0020289801007387 */ /* 0x0003e80000100800 */
[----:B------:R-:W-:Y:S01]  /*aa980*/  STL [R1+0x255c], R154 ;  /* 0x00255c9a01007387 */ /* 0x000fe20000100800 */
[--C-:B------:R-:W-:Y:S02]  /*aa990*/  IMAD.X R151, R151, 0x1, R2.reuse, P2 ;  /* 0x0000000197977824 */ /* 0x100fe400010e0602 */
[----:B-1----:R-:W-:Y:S02]  /*aa9a0*/  IMAD.X R152, R145, 0x1, R2, P1 ;  /* 0x0000000191987824 */ /* 0x002fe400008e0602 */
[----:B------:R-:W2:Y:S04]  /*aa9b0*/  LDL.LU.64 R144, [R1+0x3c80] ;  /* 0x003c800001907983 */ /* 0x000ea80000300a00 */
[----:B------:R-:W-:Y:S04]  /*aa9c0*/  STL [R1+0x2560], R153 ;  /* 0x0025609901007387 */ /* 0x000fe80000100800 */
[----:B------:R4:W-:Y:S04]  /*aa9d0*/  STL [R1+0x24f8], R152 ;  /* 0x0024f89801007387 */ /* 0x0009e80000100800 */
[----:B------:R1:W-:Y:S01]  /*aa9e0*/  STL [R1+0x24fc], R151 ;  /* 0x0024fc9701007387 */ /* 0x0003e20000100800 */
[----:B---3--:R-:W-:-:S02]  /*aa9f0*/  IADD3 R150, P1, R142, R179, RZ ;  /* 0x000000b38e967210 */ /* 0x008fc40007f3e0ff */
[----:B----4-:R-:W-:-:S03]  /*aaa00*/  IADD3 R152, P2, R6, R179, RZ ;  /* 0x000000b306987210 */ /* 0x010fc60007f5e0ff */
[--C-:B-1----:R-:W-:Y:S01]  /*aaa10*/  IMAD.X R151, R143, 0x1, R2.reuse, P1 ;  /* 0x000000018f977824 */ /* 0x102fe200008e0602 */
[----:B------:R1:W-:Y:S04]  /*aaa20*/  STL [R1+0x2564], R150 ;  /* 0x0025649601007387 */ /* 0x0003e80000100800 */
[----:B------:R-:W-:Y:S04]  /*aaa30*/  STL [R1+0x2568], R152 ;  /* 0x0025689801007387 */ /* 0x000fe80000100800 */
[----:B------:R-:W3:Y:S04]  /*aaa40*/  LDL.LU.64 R142, [R1+0x3c78] ;  /* 0x003c7800018e7983 */ /* 0x000ee80000300a00 */
[----:B------:R4:W-:Y:S01]  /*aaa50*/  STL [R1+0x2500], R151 ;  /* 0x0025009701007387 */ /* 0x0009e20000100800 */
[----:B-1----:R-:W-:-:S03]  /*aaa60*/  IMAD.X R150, R7, 0x1, R2, P2 ;  /* 0x0000000107967824 */ /* 0x002fc600010e0602 */
[----:B------:R-:W3:Y:S04]  /*aaa70*/  LDL.LU.64 R6, [R1+0x3c70] ;  /* 0x003c700001067983 */ /* 0x000ee80000300a00 */
[----:B------:R1:W-:Y:S01]  /*aaa80*/  STL [R1+0x2504], R150 ;  /* 0x0025049601007387 */ /* 0x0003e20000100800 */
[----:B----4-:R-:W-:-:S05]  /*aaa90*/  IADD3 R151, P1, R148, R179, RZ ;  /* 0x000000b394977210 */ /* 0x010fca0007f3e0ff */
[--C-:B------:R-:W-:Y:S01]  /*aaaa0*/  IMAD.X R148, R149, 0x1, R2.reuse, P1 ;  /* 0x0000000195947824 */ /* 0x100fe200008e0602 */
[----:B-1----:R-:W-:Y:S01]  /*aaab0*/  IADD3 R150, P2, R146, R179, RZ ;  /* 0x000000b392967210 */ /* 0x002fe20007f5e0ff */
[----:B------:R-:W-:Y:S04]  /*aaac0*/  STL [R1+0x256c], R151 ;  /* 0x00256c9701007387 */ /* 0x000fe80000100800 */
[----:B------:R-:W-:Y:S01]  /*aaad0*/  IMAD.X R146, R147, 0x1, R2, P2 ;  /* 0x0000000193927824 */ /* 0x000fe200010e0602 */
[----:B------:R1:W-:Y:S04]  /*aaae0*/  STL [R1+0x2570], R150 ;  /* 0x0025709601007387 */ /* 0x0003e80000100800 */
[----:B-1----:R-:W4:Y:S04]  /*aaaf0*/  LDL.LU.64 R150, [R1+0x3d28] ;  /* 0x003d280001967983 */ /* 0x002f280000300a00 */
[----:B------:R1:W-:Y:S04]  /*aab00*/  STL [R1+0x2508], R148 ;  /* 0x0025089401007387 */ /* 0x0003e80000100800 */
[----:B------:R1:W-:Y:S04]  /*aab10*/  STL [R1+0x250c], R146 ;  /* 0x00250c9201007387 */ /* 0x0003e80000100800 */
[----:B-1----:R-:W4:Y:S01]  /*aab20*/  LDL.LU.64 R148, [R1+0x3d20] ;  /* 0x003d200001947983 */ /* 0x002f220000300a00 */
[----:B------:R-:W1:Y:S01]  /*aab30*/  S2R R252, SR_TID.X ;  /* 0x0000000000fc7919 */ /* 0x000e620000002100 */
[----:B------:R-:W-:-:S02]  /*aab40*/  ISETP.GT.AND P2, PT, R4, 0x13, PT ;  /* 0x000000130400780c */ /* 0x000fc40003f44270 */
[C---:B------:R-:W-:Y:S02]  /*aab50*/  ISETP.GT.AND P3, PT, R4.reuse, 0x17, PT ;  /* 0x000000170400780c */ /* 0x040fe40003f64270 */
[C---:B------:R-:W-:Y:S02]  /*aab60*/  ISETP.GT.AND P4, PT, R4.reuse, 0x1b, PT ;  /* 0x0000001b0400780c */ /* 0x040fe40003f84270 */
[----:B------:R-:W-:Y:S02]  /*aab70*/  ISETP.GT.AND P5, PT, R4, 0x1f, PT ;  /* 0x0000001f0400780c */ /* 0x000fe40003fa4270 */
[----:B-1----:R-:W-:-:S04]  /*aab80*/  LOP3.LUT R146, R252, 0x1f, RZ, 0xc0, !PT ;  /* 0x0000001ffc927812 */ /* 0x002fc800078ec0ff */
[----:B------:R-:W-:Y:S02]  /*aab90*/  ISETP.GE.AND P1, PT, R146, R4, PT ;  /* 0x000000049200720c */ /* 0x000fe40003f26270 */
[----:B--2---:R-:W-:-:S05]  /*aaba0*/  IADD3 R147, P6, R144, R179, RZ ;  /* 0x000000b390937210 */ /* 0x004fca0007fde0ff */
[----:B------:R-:W-:Y:S01]  /*aabb0*/  IMAD.X R4, R145, 0x1, R2, P6 ;  /* 0x0000000191047824 */ /* 0x000fe200030e0602 */
[----:B------:R1:W-:Y:S04]  /*aabc0*/  STL [R1+0x2574], R147 ;  /* 0x0025749301007387 */ /* 0x0003e80000100800 */
[----:B-1----:R-:W2:Y:S04]  /*aabd0*/  LDL.LU.64 R146, [R1+0x3d18] ;  /* 0x003d180001927983 */ /* 0x002ea80000300a00 */
[----:B------:R-:W2:Y:S04]  /*aabe0*/  LDL.LU.64 R144, [R1+0x3d10] ;  /* 0x003d100001907983 */ /* 0x000ea80000300a00 */
[----:B------:R1:W-:Y:S02]  /*aabf0*/  STL [R1+0x24a8], R4 ;  /* 0x0024a80401007387 */ /* 0x0003e40000100800 */
[----:B-1----:R-:W-:-:S02]  /*aac00*/  SEL R4, RZ, 0x4, !P2 ;  /* 0x00000004ff047807 */ /* 0x002fc40005000000 */
[----:B---3--:R-:W-:-:S05]  /*aac10*/  IADD3 R152, P2, R142, R179, RZ ;  /* 0x000000b38e987210 */ /* 0x008fca0007f5e0ff */
[----:B------:R-:W-:Y:S01]  /*aac20*/  IMAD.X R153, R143, 0x1, R2, P2 ;  /* 0x000000018f997824 */ /* 0x000fe200010e0602 */
[----:B------:R1:W-:Y:S01]  /*aac30*/  STL [R1+0x2520], R152 ;  /* 0x0025209801007387 */ /* 0x0003e20000100800 */
[----:B------:R-:W-:-:S05]  /*aac40*/  IADD3 R154, P6, R6, R179, RZ ;  /* 0x000000b3069a7210 */ /* 0x000fca0007fde0ff */
[----:B------:R-:W-:Y:S01]  /*aac50*/  STL [R1+0x2524], R154 ;  /* 0x0025249a01007387 */ /* 0x000fe20000100800 */
[----:B-1----:R-:W-:-:S03]  /*aac60*/  IMAD.X R152, R7, 0x1, R2, P6 ;  /* 0x0000000107987824 */ /* 0x002fc600030e0602 */
[----:B------:R-:W3:Y:S04]  /*aac70*/  LDL.LU.64 R142, [R1+0x3d48] ;  /* 0x003d4800018e7983 */ /* 0x000ee80000300a00 */
[----:B------:R-:W-:Y:S04]  /*aac80*/  STL [R1+0x24ac], R153 ;  /* 0x0024ac9901007387 */ /* 0x000fe80000100800 */
[----:B------:R-:W3:Y:S04]  /*aac90*/  LDL.LU.64 R6, [R1+0x3d40] ;  /* 0x003d400001067983 */ /* 0x000ee80000300a00 */
[----:B------:R4:W-:Y:S02]  /*aaca0*/  STL [R1+0x24b0], R152 ;  /* 0x0024b09801007387 */ /* 0x0009e40000100800 */
[----:B----4-:R-:W-:-:S05]  /*aacb0*/  IADD3 R152, P2, R150, R179, RZ ;  /* 0x000000b396987210 */ /* 0x010fca0007f5e0ff */
[----:B------:R-:W-:Y:S01]  /*aacc0*/  IMAD.X R153, R151, 0x1, R2, P2 ;  /* 0x0000000197997824 */ /* 0x000fe200010e0602 */
[----:B------:R1:W-:Y:S01]  /*aacd0*/  STL [R1+0x2528], R152 ;  /* 0x0025289801007387 */ /* 0x0003e20000100800 */
[----:B------:R-:W-:-:S05]  /*aace0*/  IADD3 R154, P6, R148, R179, RZ ;  /* 0x000000b3949a7210 */ /* 0x000fca0007fde0ff */
[----:B------:R-:W-:Y:S04]  /*aacf0*/  STL [R1+0x252c], R154 ;  /* 0x00252c9a01007387 */ /* 0x000fe80000100800 */
[----:B------:R-:W4:Y:S01]  /*aad00*/  LDL.LU.64 R150, [R1+0x3d38] ;  /* 0x003d380001967983 */ /* 0x000f220000300a00 */
[----:B-1----:R-:W-:-:S03]  /*aad10*/  IMAD.X R152, R149, 0x1, R2, P6 ;  /* 0x0000000195987824 */ /* 0x002fc600030e0602 */
[----:B------:R-:W-:Y:S04]  /*aad20*/  STL [R1+0x24b4], R153 ;  /* 0x0024b49901007387 */ /* 0x000fe80000100800 */
[----:B------:R-:W4:Y:S01]  /*aad30*/  LDL.LU.64 R148, [R1+0x3d30] ;  /* 0x003d300001947983 */ /* 0x000f220000300a00 */
[----:B------:R-:W-:-:S03]  /*aad40*/  SEL R4, R4, RZ, !P0 ;  /* 0x000000ff04047207 */ /* 0x000fc60004000000 */
[----:B------:R2:W-:Y:S01]  /*aad50*/  STL [R1+0x24b8], R152 ;  /* 0x0024b89801007387 */ /* 0x0005e20000100800 */
[----:B------:R-:W-:Y:S02]  /*aad60*/  ISETP.NE.U32.AND P2, PT, R4, RZ, PT ;  /* 0x000000ff0400720c */ /* 0x000fe40003f45070 */
[----:B------:R-:W-:-:S04]  /*aad70*/  SEL R4, RZ, 0x4, !P3 ;  /* 0x00000004ff047807 */ /* 0x000fc80005800000 */
[----:B------:R-:W-:Y:S02]  /*aad80*/  SEL R4, R4, RZ, !P0 ;  /* 0x000000ff04047207 */ /* 0x000fe40004000000 */
[-C--:B--2---:R-:W-:Y:S02]  /*aad90*/  IADD3 R152, P3, R146, R179.reuse, RZ ;  /* 0x000000b392987210 */ /* 0x084fe40007f7e0ff */
[----:B------:R-:W-:-:S03]  /*aada0*/  IADD3 R154, P6, R144, R179, RZ ;  /* 0x000000b3909a7210 */ /* 0x000fc60007fde0ff */
[--C-:B------:R-:W-:Y:S01]  /*aadb0*/  IMAD.X R153, R147, 0x1, R2.reuse, P3 ;  /* 0x0000000193997824 */ /* 0x100fe200018e0602 */
[----:B------:R1:W-:Y:S04]  /*aadc0*/  STL [R1+0x2510], R152 ;  /* 0x0025109801007387 */ /* 0x0003e80000100800 */
[----:B------:R-:W-:Y:S04]  /*aadd0*/  STL [R1+0x2514], R154 ;  /* 0x0025149a01007387 */ /* 0x000fe80000100800 */
[----:B------:R-:W2:Y:S04]  /*aade0*/  LDL.LU.64 R146, [R1+0x3d68] ;  /* 0x003d680001927983 */ /* 0x000ea80000300a00 */
[----:B------:R-:W-:Y:S01]  /*aadf0*/  STL [R1+0x2488], R153 ;  /* 0x0024889901007387 */ /* 0x000fe20000100800 */
[----:B-1----:R-:W-:-:S03]  /*aae00*/  IMAD.X R152, R145, 0x1, R2, P6 ;  /* 0x0000000191987824 */ /* 0x002fc600030e0602 */
[----:B------:R-:W2:Y:S04]  /*aae10*/  LDL.LU.64 R144, [R1+0x3d60] ;  /* 0x003d600001907983 */ /* 0x000ea80000300a00 */
[----:B------:R3:W-:Y:S02]  /*aae20*/  STL [R1+0x248c], R152 ;  /* 0x00248c9801007387 */ /* 0x0007e40000100800 */
[-C--:B---3--:R-:W-:Y:S02]  /*aae30*/  IADD3 R152, P3, R142, R179.reuse, RZ ;  /* 0x000000b38e987210 */ /* 0x088fe40007f7e0ff */
[----:B------:R-:W-:-:S03]  /*aae40*/  IADD3 R153, P6, R6, R179, RZ ;  /* 0x000000b306997210 */ /* 0x000fc60007fde0ff */
[--C-:B------:R-:W-:Y:S01]  /*aae50*/  IMAD.X R142, R143, 0x1, R2.reuse, P3 ;  /* 0x000000018f8e7824 */ /* 0x100fe200018e0602 */
[----:B------:R1:W-:Y:S04]  /*aae60*/  STL [R1+0x2518], R152 ;  /* 0x0025189801007387 */ /* 0x0003e80000100800 */
[----:B------:R-:W-:Y:S01]  /*aae70*/  STL [R1+0x251c], R153 ;  /* 0x00251c9901007387 */ /* 0x000fe20000100800 */
[----:B------:R-:W-:Y:S02]  /*aae80*/  ISETP.NE.U32.AND P3, PT, R4, RZ, PT ;  /* 0x000000ff0400720c */ /* 0x000fe40003f65070 */
[----:B------:R-:W-:Y:S01]  /*aae90*/  SEL R4, RZ, 0x4, !P4 ;  /* 0x00000004ff047807 */ /* 0x000fe20006000000 */
[----:B-1----:R-:W-:Y:S02]  /*aaea0*/  IMAD.X R152, R7, 0x1, R2, P6 ;  /* 0x0000000107987824 */ /* 0x002fe400030e0602 */
[----:B------:R-:W3:Y:S04]  /*aaeb0*/  LDL.LU.64 R6, [R1+0x3d58] ;  /* 0x003d580001067983 */ /* 0x000ee80000300a00 */
[----:B------:R1:W-:Y:S04]  /*aaec0*/  STL [R1+0x2490], R142 ;  /* 0x0024908e01007387 */ /* 0x0003e80000100800 */
[----:B-1----:R-:W3:Y:S04]  /*aaed0*/  LDL.LU.64 R142, [R1+0x3d50] ;  /* 0x003d5000018e7983 */ /* 0x002ee80000300a00 */
[----:B------:R4:W-:Y:S02]  /*aaee0*/  STL [R1+0x2494], R152 ;  /* 0x0024949801007387 */ /* 0x0009e40000100800 */
[----:B----4-:R-:W-:-:S02]  /*aaef0*/  IADD3 R152, P4, R150, R179, RZ ;  /* 0x000000b396987210 */ /* 0x010fc40007f9e0ff */
        /* <DEDUP_REMOVED lines=9> */
[----:B------:R-:W-:Y:S02]  /*aaf90*/  SEL R4, R4, RZ, !P0 ;  /* 0x000000ff04047207 */ /* 0x000fe40004000000 */
[----:B--2---:R-:W-:-:S05]  /*aafa0*/  IADD3 R153, P4, R146, R179, RZ ;  /* 0x000000b392997210 */ /* 0x004fca0007f9e0ff */
[--C-:B------:R-:W-:Y:S01]  /*aafb0*/  IMAD.X R146, R147, 0x1, R2.reuse, P4 ;  /* 0x0000000193927824 */ /* 0x100fe200020e0602 */
[----:B------:R-:W-:Y:S01]  /*aafc0*/  STL [R1+0x24c4], R153 ;  /* 0x0024c49901007387 */ /* 0x000fe20000100800 */
[----:B-1----:R-:W-:Y:S02]  /*aafd0*/  IADD3 R152, P6, R144, R179, RZ ;  /* 0x000000b390987210 */ /* 0x002fe40007fde0ff */
[----:B------:R-:W-:Y:S02]  /*aafe0*/  ISETP.NE.U32.AND P4, PT, R4, RZ, PT ;  /* 0x000000ff0400720c */ /* 0x000fe40003f85070 */
[----:B------:R-:W-:Y:S01]  /*aaff0*/  SEL R4, RZ, 0x4, !P5 ;  /* 0x00000004ff047807 */ /* 0x000fe20006800000 */
[----:B------:R-:W-:Y:S01]  /*ab000*/  STL [R1+0x24c8], R152 ;  /* 0x0024c89801007387 */ /* 0x000fe20000100800 */
[----:B------:R-:W-:-:S03]  /*ab010*/  IMAD.X R144, R145, 0x1, R2, P6 ;  /* 0x0000000191907824 */ /* 0x000fc600030e0602 */
[----:B------:R3:W-:Y:S04]  /*ab020*/  STL [R1+0x247c], R146 ;  /* 0x00247c9201007387 */ /* 0x0007e80000100800 */
[----:B------:R1:W-:Y:S01]  /*ab030*/  STL [R1+0x2480], R144 ;  /* 0x0024809001007387 */ /* 0x0003e20000100800 */
[----:B---3--:R-:W-:-:S05]  /*ab040*/  IADD3 R146, P5, R6, R179, RZ ;  /* 0x000000b306927210 */ /* 0x008fca0007fbe0ff */
[----:B-1----:R-:W-:Y:S01]  /*ab050*/  IMAD.X R144, R7, 0x1, R2, P5 ;  /* 0x0000000107907824 */ /* 0x002fe200028e0602 */
[----:B------:R1:W-:Y:S04]  /*ab060*/  STL [R1+0x2498], R146 ;  /* 0x0024989201007387 */ /* 0x0003e80000100800 */
[----:B------:R-:W2:Y:S01]  /*ab070*/  LDL.LU R6, [R1+0x47dc] ;  /* 0x0047dc0001067983 */ /* 0x000ea20000300800 */
[----:B------:R-:W-:-:S05]  /*ab080*/  IADD3 R145, P6, R142, R179, RZ ;  /* 0x000000b38e917210 */ /* 0x000fca0007fde0ff */
[----:B------:R-:W-:Y:S01]  /*ab090*/  IMAD.X R7, R143, 0x1, R2, P6 ;  /* 0x000000018f077824 */ /* 0x000fe200030e0602 */
[----:B------:R-:W-:Y:S04]  /*ab0a0*/  STL [R1+0x249c], R145 ;  /* 0x00249c9101007387 */ /* 0x000fe80000100800 */
[----:B------:R3:W-:Y:S04]  /*ab0b0*/  STL [R1+0x2460], R144 ;  /* 0x0024609001007387 */ /* 0x0007e80000100800 */
[----:B-1----:R-:W2:Y:S04]  /*ab0c0*/  LDL.LU.64 R146, [R1+0x3d70] ;  /* 0x003d700001927983 */ /* 0x002ea80000300a00 */
[----:B---3--:R-:W3:Y:S04]  /*ab0d0*/  LDL.LU.64 R144, [R1+0x3d88] ;  /* 0x003d880001907983 */ /* 0x008ee80000300a00 */
[----:B------:R1:W-:Y:S01]  /*ab0e0*/  STL [R1+0x2464], R7 ;  /* 0x0024640701007387 */ /* 0x0003e20000100800 */
[----:B----4-:R-:W-:-:S03]  /*ab0f0*/  IADD3 R142, P5, R150, R179, RZ ;  /* 0x000000b3968e7210 */ /* 0x010fc60007fbe0ff */
[----:B------:R-:W4:Y:S04]  /*ab100*/  LDL.LU R180, [R1+0x13e0] ;  /* 0x0013e00001b47983 */ /* 0x000f280000300800 */
[----:B------:R-:W-:Y:S01]  /*ab110*/  STL [R1+0x24a0], R142 ;  /* 0x0024a08e01007387 */ /* 0x000fe20000100800 */
[----:B-1----:R-:W-:-:S05]  /*ab120*/  IADD3 R7, P6, R148, R179, RZ ;  /* 0x000000b394077210 */ /* 0x002fca0007fde0ff */
[----:B------:R1:W-:Y:S04]  /*ab130*/  STL [R1+0x24a4], R7 ;  /* 0x0024a40701007387 */ /* 0x0003e80000100800 */
[----:B------:R-:W4:Y:S04]  /*ab140*/  LDL.LU R181, [R1+0x13e4] ;  /* 0x0013e40001b57983 */ /* 0x000f280000300800 */
[----:B------:R-:W4:Y:S01]  /*ab150*/  LDL.LU R182, [R1+0x13e8] ;  /* 0x0013e80001b67983 */ /* 0x000f220000300800 */
[--C-:B------:R-:W-:Y:S02]  /*ab160*/  IMAD.X R143, R151, 0x1, R2.reuse, P5 ;  /* 0x00000001978f7824 */ /* 0x100fe400028e0602 */
[----:B------:R-:W-:Y:S01]  /*ab170*/  IMAD.X R148, R149, 0x1, R2, P6 ;  /* 0x0000000195947824 */ /* 0x000fe200030e0602 */
[----:B-1----:R-:W3:Y:S04]  /*ab180*/  LDL.LU R7, [R1+0x47d8] ;  /* 0x0047d80001077983 */ /* 0x002ee80000300800 */
[----:B------:R-:W3:Y:S04]  /*ab190*/  LDL.LU R154, [R1+0x47e4] ;  /* 0x0047e400019a7983 */ /* 0x000ee80000300800 */
[----:B------:R-:W3:Y:S04]  /*ab1a0*/  LDL.LU R142, [R1+0x47ec] ;  /* 0x0047ec00018e7983 */ /* 0x000ee80000300800 */
[----:B------:R1:W-:Y:S04]  /*ab1b0*/  STL [R1+0x2468], R143 ;  /* 0x0024688f01007387 */ /* 0x0003e80000100800 */
[----:B------:R-:W3:Y:S04]  /*ab1c0*/  LDL.LU R155, [R1+0x47e0] ;  /* 0x0047e000019b7983 */ /* 0x000ee80000300800 */
[----:B-1----:R-:W3:Y:S04]  /*ab1d0*/  LDL.LU R143, [R1+0x47e8] ;  /* 0x0047e800018f7983 */ /* 0x002ee80000300800 */
[----:B------:R1:W-:Y:S04]  /*ab1e0*/  STL [R1+0x246c], R148 ;  /* 0x00246c9401007387 */ /* 0x0003e80000100800 */
[----:B------:R-:W3:Y:S01]  /*ab1f0*/  LDL.LU R149, [R1+0x47f4] ;  /* 0x0047f40001957983 */ /* 0x000ee20000300800 */
[----:B------:R-:W-:-:S02]  /*ab200*/  IMAD.MOV.U32 R183, RZ, RZ, R3 ;  /* 0x000000ffffb77224 */ /* 0x000fc400078e0003 */
[----:B------:R-:W1:Y:S01]  /*ab210*/  LDC R3, c[0x0][0x238] ;  /* 0x00008e00ff037b82 */ /* 0x000e620000000800 */
[----:B------:R-:W-:-:S04]  /*ab220*/  SEL R4, R4, RZ, !P0 ;  /* 0x000000ff04047207 */ /* 0x000fc80004000000 */
[----:B------:R-:W-:Y:S02]  /*ab230*/  ISETP.NE.U32.AND P5, PT, R4, RZ, PT ;  /* 0x000000ff0400720c */ /* 0x000fe40003fa5070 */
[----:B------:R-:W-:-:S04]  /*ab240*/  SEL R4, RZ, 0x4, P1 ;  /* 0x00000004ff047807 */ /* 0x000fc80000800000 */
[----:B------:R-:W-:Y:S01]  /*ab250*/  SEL R4, R4, RZ, !P0 ;  /* 0x000000ff04047207 */ /* 0x000fe20004000000 */
[----:B-1----:R-:W-:-:S04]  /*ab260*/  IMAD.SHL.U32 R3, R3, 0x20, RZ ;  /* 0x0000002003037824 */ /* 0x002fc800078e00ff */
[----:B------:R-:W-:-:S05]  /*ab270*/  IMAD.SHL.U32 R178, R3, 0x4, RZ ;  /* 0x0000000403b27824 */ /* 0x000fca00078e00ff */
[----:B--2---:R-:W-:Y:S02]  /*ab280*/  IADD3 R6, P1, R6, R178, RZ ;  /* 0x000000b206067210 */ /* 0x004fe40007f3e0ff */
[----:B------:R-:W-:-:S05]  /*ab290*/  IADD3 R148, P6, R146, R179, RZ ;  /* 0x000000b392947210 */ /* 0x000fca0007fde0ff */
[----:B------:R-:W-:Y:S01]  /*ab2a0*/  IMAD.X R3, R147, 0x1, R2, P6 ;  /* 0x0000000193037824 */ /* 0x000fe200030e0602 */
[----:B------:R-:W-:Y:S04]  /*ab2b0*/  STL [R1+0x2484], R148 ;  /* 0x0024849401007387 */ /* 0x000fe80000100800 */
[----:B------:R-:W2:Y:S04]  /*ab2c0*/  LDL.LU R150, [R1+0x47f0] ;  /* 0x0047f00001967983 */ /* 0x000ea80000300800 */
[----:B------:R-:W2:Y:S04]  /*ab2d0*/  LDL.LU R147, [R1+0x485c] ;  /* 0x00485c0001937983 */ /* 0x000ea80000300800 */
[----:B------:R1:W-:Y:S04]  /*ab2e0*/  STL [R1+0x245c], R3 ;  /* 0x00245c0301007387 */ /* 0x0003e80000100800 */
[----:B------:R1:W-:Y:S01]  /*ab2f0*/  STL [R1+0x47dc], R6 ;  /* 0x0047dc0601007387 */ /* 0x0003e20000100800 */
[----:B----4-:R-:W-:Y:S01]  /*ab300*/  HMMA.1688.F32.TF32 R180, R240, R14, R180 ;  /* 0x0000000ef0b4723c */ /* 0x010fe200000810b4 */
[----:B---3--:R-:W-:Y:S01]  /*ab310*/  IMAD.X R7, R7, 0x1, R0, P1 ;  /* 0x0000000107077824 */ /* 0x008fe200008e0600 */
[----:B------:R-:W-:-:S02]  /*ab320*/  IADD3 R154, P0, R154, R178, RZ ;  /* 0x000000b29a9a7210 */ /* 0x000fc40007f1e0ff */
[----:B------:R-:W-:Y:S02]  /*ab330*/  IADD3 R142, P1, R142, R178, RZ ;  /* 0x000000b28e8e7210 */ /* 0x000fe40007f3e0ff */
[----:B-1----:R-:W-:Y:S01]  /*ab340*/  IADD3 R3, P6, R144, R179, RZ ;  /* 0x000000b390037210 */ /* 0x002fe20007fde0ff */
[----:B------:R1:W-:Y:S01]  /*ab350*/  LDGSTS.E [R5+0x22600], desc[UR32][R6.64], P2 ;  /* 0x2260000006057fae */ /* 0x0003e20009121860 */
[----:B------:R-:W-:-:S03]  /*ab360*/  IMAD.X R155, R155, 0x1, R0, P0 ;  /* 0x000000019b9b7824 */ /* 0x000fc600000e0600 */
[----:B------:R3:W-:Y:S04]  /*ab370*/  STL [R1+0x47d8], R7 ;  /* 0x0047d80701007387 */ /* 0x0007e80000100800 */
[----:B------:R-:W-:Y:S04]  /*ab380*/  STL [R1+0x47e4], R154 ;  /* 0x0047e49a01007387 */ /* 0x000fe80000100800 */
[----:B------:R-:W-:Y:S01]  /*ab390*/  STL [R1+0x47ec], R142 ;  /* 0x0047ec8e01007387 */ /* 0x000fe20000100800 */
[----:B------:R-:W-:-:S03]  /*ab3a0*/  IMAD.X R143, R143, 0x1, R0, P1 ;  /* 0x000000018f8f7824 */ /* 0x000fc600008e0600 */
[----:B------:R-:W-:Y:S01]  /*ab3b0*/  STL [R1+0x47e0], R155 ;  /* 0x0047e09b01007387 */ /* 0x000fe20000100800 */
[----:B------:R-:W-:-:S03]  /*ab3c0*/  IADD3 R149, P1, R149, R178, RZ ;  /* 0x000000b295957210 */ /* 0x000fc60007f3e0ff */
[----:B------:R-:W4:Y:S04]  /*ab3d0*/  LDL.LU R148, [R1+0x4858] ;  /* 0x0048580001947983 */ /* 0x000f280000300800 */
[----:B------:R2:W-:Y:S04]  /*ab3e0*/  STL [R1+0x47e8], R143 ;  /* 0x0047e88f01007387 */ /* 0x0005e80000100800 */
[----:B------:R-:W-:Y:S04]  /*ab3f0*/  STL.64 [R1+0x50], R180 ;  /* 0x000050b401007387 */ /* 0x000fe80000100a00 */
[----:B------:R-:W-:Y:S04]  /*ab400*/  STL.64 [R1+0x58], R182 ;  /* 0x000058b601007387 */ /* 0x000fe80000100a00 */
[----:B------:R-:W4:Y:S04]  /*ab410*/  LDL.LU R153, [R1+0x4860] ;  /* 0x0048600001997983 */ /* 0x000f280000300800 */
[----:B------:R-:W-:Y:S04]  /*ab420*/  STL [R1+0x47f4], R149 ;  /* 0x0047f49501007387 */ /* 0x000fe80000100800 */
[----:B------:R-:W4:Y:S01]  /*ab430*/  LDL.LU R146, [R1+0x4864] ;  /* 0x0048640001927983 */ /* 0x000f220000300800 */
[----:B------:R-:W-:-:S03]  /*ab440*/  IMAD.X R252, R145, 0x1, R2, P6 ;  /* 0x0000000191fc7824 */ /* 0x000fc600030e0602 */
[----:B------:R-:W4:Y:S04]  /*ab450*/  LDL.LU R145, [R1+0x4868] ;  /* 0x0048680001917983 */ /* 0x000f280000300800 */
[----:B------:R-:W4:Y:S04]  /*ab460*/  LDL.LU R144, [R1+0x486c] ;  /* 0x00486c0001907983 */ /* 0x000f280000300800 */
[----:B------:R-:W4:Y:S04]  /*ab470*/  LDL.LU R152, [R1+0x4870] ;  /* 0x0048700001987983 */ /* 0x000f280000300800 */
[----:B------:R-:W4:Y:S04]  /*ab480*/  LDL.LU R151, [R1+0x4874] ;  /* 0x0048740001977983 */ /* 0x000f280000300800 */
[----:B------:R-:W4:Y:S01]  /*ab490*/  LDL.LU R14, [R1+0x48dc] ;  /* 0x0048dc00010e7983 */ /* 0x000f220000300800 */
[----:B-1----:R-:W-:-:S02]  /*ab4a0*/  IMAD.MOV.U32 R6, RZ, RZ, R154 ;  /* 0x000000ffff067224 */ /* 0x002fc400078e009a */
[----:B---3--:R-:W-:-:S05]  /*ab4b0*/  IMAD.MOV.U32 R7, RZ, RZ, R155 ;  /* 0x000000ffff077224 */ /* 0x008fca00078e009b */
[----:B------:R1:W-:Y:S01]  /*ab4c0*/  LDGSTS.E [R5+0x22680], desc[UR32][R6.64], P2 ;  /* 0x2268000006057fae */ /* 0x0003e20009121860 */
[----:B------:R-:W-:Y:S01]  /*ab4d0*/  ISETP.NE.U32.AND P0, PT, R4, RZ, PT ;  /* 0x000000ff0400720c */ /* 0x000fe20003f05070 */
[----:B-1----:R-:W-:Y:S02]  /*ab4e0*/  IMAD.MOV.U32 R6, RZ, RZ, R142 ;  /* 0x000000ffff067224 */ /* 0x002fe400078e008e */
[----:B------:R-:W-:-:S05]  /*ab4f0*/  IMAD.MOV.U32 R7, RZ, RZ, R143 ;  /* 0x000000ffff077224 */ /* 0x000fca00078e008f */
[----:B------:R1:W-:Y:S02]  /*ab500*/  LDGSTS.E [R5+0x22700], desc[UR32][R6.64], P2 ;  /* 0x2270000006057fae */ /* 0x0003e40009121860 */
[----:B-1----:R-:W-:Y:S02]  /*ab510*/  IMAD.MOV.U32 R6, RZ, RZ, R149 ;  /* 0x000000ffff067224 */ /* 0x002fe400078e0095 */
[----:B--2---:R-:W-:Y:S01]  /*ab520*/  IMAD.X R150, R150, 0x1, R0, P1 ;  /* 0x0000000196967824 */ /* 0x004fe200008e0600 */
[----:B------:R-:W-:-:S03]  /*ab530*/  IADD3 R147, P1, R147, R178, RZ ;  /* 0x000000b293937210 */ /* 0x000fc60007f3e0ff */
[----:B------:R-:W-:Y:S01]  /*ab540*/  IMAD.MOV.U32 R7, RZ, RZ, R150 ;  /* 0x000000ffff077224 */ /* 0x000fe200078e0096 */
[----:B------:R1:W-:Y:S04]  /*ab550*/  STL [R1+0x47f0], R150 ;  /* 0x0047f09601007387 */ /* 0x0003e80000100800 */
[----:B------:R-:W-:Y:S04]  /*ab560*/  STL [R1+0x485c], R147 ;  /* 0x00485c9301007387 */ /* 0x000fe80000100800 */
[----:B------:R-:W2:Y:S04]  /*ab570*/  LDL.LU R143, [R1+0x48d8] ;  /* 0x0048d800018f7983 */ /* 0x000ea80000300800 */
[----:B------:R-:W3:Y:S04]  /*ab580*/  LDL.LU R142, [R1+0x48e0] ;  /* 0x0048e000018e7983 */ /* 0x000ee80000300800 */
[----:B------:R1:W-:Y:S04]  /*ab590*/  LDGSTS.E [R5+0x22780], desc[UR32][R6.64], P2 ;  /* 0x2278000006057fae */ /* 0x0003e80009121860 */
[----:B------:R-:W3:Y:S04]  /*ab5a0*/  LDL.LU R4, [R1+0x48e4] ;  /* 0x0048e40001047983 */ /* 0x000ee80000300800 */
[----:B-1----:R-:W3:Y:S01]  /*ab5b0*/  LDL.LU R150, [R1+0x48e8] ;  /* 0x0048e80001967983 */ /* 0x002ee20000300800 */
[----:B------:R-:W-:-:S02]  /*ab5c0*/  IMAD.MOV.U32 R6, RZ, RZ, R147 ;  /* 0x000000ffff067224 */ /* 0x000fc400078e0093 */
[----:B----4-:R-:W-:-:S04]  /*ab5d0*/  IMAD.X R148, R148, 0x1, R0, P1 ;  /* 0x0000000194947824 */ /* 0x010fc800008e0600 */
[----:B------:R-:W-:Y:S01]  /*ab5e0*/  IMAD.MOV.U32 R7, RZ, RZ, R148 ;  /* 0x000000ffff077224 */ /* 0x000fe200078e0094 */
[-C--:B------:R-:W-:Y:S01]  /*ab5f0*/  IADD3 R146, P1, R146, R178.reuse, RZ ;  /* 0x000000b292927210 */ /* 0x080fe20007f3e0ff */
[----:B------:R1:W-:Y:S04]  /*ab600*/  STL [R1+0x4858], R148 ;  /* 0x0048589401007387 */ /* 0x0003e80000100800 */
[----:B------:R-:W4:Y:S01]  /*ab610*/  LDL.LU R149, [R1+0x48ec] ;  /* 0x0048ec0001957983 */ /* 0x000f220000300800 */
[--C-:B------:R-:W-:Y:S01]  /*ab620*/  IMAD.X R153, R153, 0x1, R0.reuse, P1 ;  /* 0x0000000199997824 */ /* 0x100fe200008e0600 */
[-C--:B------:R-:W-:Y:S02]  /*ab630*/  IADD3 R144, P2, R144, R178.reuse, RZ ;  /* 0x000000b290907210 */ /* 0x080fe40007f5e0ff */
[----:B------:R1:W-:Y:S04]  /*ab640*/  STL [R1+0x4864], R146 ;  /* 0x0048649201007387 */ /* 0x0003e80000100800 */
[----:B------:R1:W-:Y:S01]  /*ab650*/  LDGSTS.E [R5+0x22e00], desc[UR32][R6.64], P3 ;  /* 0x22e0000006057fae */ /* 0x0003e20009921860 */
[----:B------:R-:W-:Y:S01]  /*ab660*/  IADD3 R151, P1, R151, R178, RZ ;  /* 0x000000b297977210 */ /* 0x000fe20007f3e0ff */
[----:B------:R-:W-:-:S02]  /*ab670*/  IMAD.X R145, R145, 0x1, R0, P2 ;  /* 0x0000000191917824 */ /* 0x000fc400010e0600 */
[----:B-1----:R-:W4:Y:S04]  /*ab680*/  LDL.LU R148, [R1+0x48f0] ;  /* 0x0048f00001947983 */ /* 0x002f280000300800 */
[----:B------:R-:W-:Y:S04]  /*ab690*/  STL [R1+0x486c], R144 ;  /* 0x00486c9001007387 */ /* 0x000fe80000100800 */
[----:B------:R-:W-:Y:S04]  /*ab6a0*/  STL [R1+0x4860], R153 ;  /* 0x0048609901007387 */ /* 0x000fe80000100800 */
[----:B------:R-:W4:Y:S01]  /*ab6b0*/  LDL.LU R147, [R1+0x48f4] ;  /* 0x0048f40001937983 */ /* 0x000f220000300800 */
[----:B------:R-:W-:Y:S01]  /*ab6c0*/  IADD3 R14, P2, R14, R178, RZ ;  /* 0x000000b20e0e7210 */ /* 0x000fe20007f5e0ff */
[----:B------:R-:W-:-:S02]  /*ab6d0*/  IMAD.MOV.U32 R6, RZ, RZ, R146 ;  /* 0x000000ffff067224 */ /* 0x000fc400078e0092 */
[----:B------:R-:W-:Y:S01]  /*ab6e0*/  IMAD.MOV.U32 R7, RZ, RZ, R153 ;  /* 0x000000ffff077224 */ /* 0x000fe200078e0099 */
[----:B------:R-:W4:Y:S04]  /*ab6f0*/  LDL.LU R146, [R1+0x4958] ;  /* 0x0049580001927983 */ /* 0x000f280000300800 */
[----:B------:R-:W-:Y:S01]  /*ab700*/  STL [R1+0x4874], R151 ;  /* 0x0048749701007387 */ /* 0x000fe20000100800 */
[----:B------:R-:W-:-:S03]  /*ab710*/  IMAD.X R152, R152, 0x1, R0, P1 ;  /* 0x0000000198987824 */ /* 0x000fc600008e0600 */
[----:B------:R1:W-:Y:S04]  /*ab720*/  STL [R1+0x4868], R145 ;  /* 0x0048689101007387 */ /* 0x0003e80000100800 */
[----:B------:R1:W-:Y:S04]  /*ab730*/  LDGSTS.E [R5+0x22e80], desc[UR32][R6.64], P3 ;  /* 0x22e8000006057fae */ /* 0x0003e80009921860 */
[----:B------:R-:W4:Y:S01]  /*ab740*/  LDL.LU R15, [R1+0x495c] ;  /* 0x00495c00010f7983 */ /* 0x000f220000300800 */
[----:B-1----:R-:W-:-:S03]  /*ab750*/  IMAD.MOV.U32 R7, RZ, RZ, R145 ;  /* 0x000000ffff077224 */ /* 0x002fc600078e0091 */
[----:B------:R-:W4:Y:S04]  /*ab760*/  LDL.LU R145, [R1+0x4960] ;  /* 0x0049600001917983 */ /* 0x000f280000300800 */
[----:B------:R-:W-:Y:S01]  /*ab770*/  STL [R1+0x48dc], R14 ;  /* 0x0048dc0e01007387 */ /* 0x000fe20000100800 */
[----:B------:R-:W-:-:S03]  /*ab780*/  IMAD.MOV.U32 R6, RZ, RZ, R144 ;  /* 0x000000ffff067224 */ /* 0x000fc600078e0090 */
[----:B------:R-:W-:Y:S04]  /*ab790*/  STL [R1+0x4870], R152 ;  /* 0x0048709801007387 */ /* 0x000fe80000100800 */
[----:B------:R-:W4:Y:S04]  /*ab7a0*/  LDL.LU R144, [R1+0x4964] ;  /* 0x0049640001907983 */ /* 0x000f280000300800 */
[----:B------:R1:W-:Y:S02]  /*ab7b0*/  LDGSTS.E [R5+0x22f00], desc[UR32][R6.64], P3 ;  /* 0x22f0000006057fae */ /* 0x0003e40009921860 */
[----:B-1----:R-:W-:-:S02]  /*ab7c0*/  IMAD.MOV.U32 R6, RZ, RZ, R151 ;  /* 0x000000ffff067224 */ /* 0x002fc400078e0097 */
[----:B------:R-:W-:-:S05]  /*ab7d0*/  IMAD.MOV.U32 R7, RZ, RZ, R152 ;  /* 0x000000ffff077224 */ /* 0x000fca00078e0098 */
[----:B------:R1:W-:Y:S02]  /*ab7e0*/  LDGSTS.E [R5+0x22f80], desc[UR32][R6.64], P3 ;  /* 0x22f8000006057fae */ /* 0x0003e40009921860 */
[----:B-1----:R-:W-:Y:S02]  /*ab7f0*/  IMAD.MOV.U32 R6, RZ, RZ, R14 ;  /* 0x000000ffff067224 */ /* 0x002fe400078e000e */
[----:B--2---:R-:W-:Y:S01]  /*ab800*/  IMAD.X R143, R143, 0x1, R0, P2 ;  /* 0x000000018f8f7824 */ /* 0x004fe200010e0600 */
[----:B---3--:R-:W-:-:S03]  /*ab810*/  IADD3 R4, P1, R4, R178, RZ ;  /* 0x000000b204047210 */ /* 0x008fc60007f3e0ff */
[----:B------:R-:W-:Y:S02]  /*ab820*/  IMAD.MOV.U32 R7, RZ, RZ, R143 ;  /* 0x000000ffff077224 */ /* 0x000fe400078e008f */
[----:B------:R-:W-:Y:S01]  /*ab830*/  IMAD.X R142, R142, 0x1, R0, P1 ;  /* 0x000000018e8e7824 */ /* 0x000fe200008e0600 */
[----:B------:R-:W-:Y:S04]  /*ab840*/  STL [R1+0x48e4], R4 ;  /* 0x0048e40401007387 */ /* 0x000fe80000100800 */
[----:B------:R1:W-:Y:S04]  /*ab850*/  STL [R1+0x48d8], R143 ;  /* 0x0048d88f01007387 */ /* 0x0003e80000100800 */
[----:B------:R2:W-:Y:S04]  /*ab860*/  LDGSTS.E [R5+0x23600], desc[UR32][R6.64], P4 ;  /* 0x2360000006057fae */ /* 0x0005e8000a121860 */
[----:B-1----:R-:W3:Y:S01]  /*ab870*/  LDL.LU R143, [R1+0x4968] ;  /* 0x00496800018f7983 */ /* 0x002ee20000300800 */
[----:B--2---:R-:W-:-:S02]  /*ab880*/  IMAD.MOV.U32 R6, RZ, RZ, R4 ;  /* 0x000000ffff067224 */ /* 0x004fc400078e0004 */
[----:B------:R-:W-:-:S05]  /*ab890*/  IMAD.MOV.U32 R7, RZ, RZ, R142 ;  /* 0x000000ffff077224 */ /* 0x000fca00078e008e */
[----:B------:R1:W-:Y:S01]  /*ab8a0*/  LDGSTS.E [R5+0x23680], desc[UR32][R6.64], P4 ;  /* 0x2368000006057fae */ /* 0x0003e2000a121860 */
[----:B----4-:R-:W-:-:S05]  /*ab8b0*/  IADD3 R149, P2, R149, R178, RZ ;  /* 0x000000b295957210 */ /* 0x010fca0007f5e0ff */
[----:B------:R-:W-:Y:S01]  /*ab8c0*/  STL [R1+0x48ec], R149 ;  /* 0x0048ec9501007387 */ /* 0x000fe20000100800 */
[----:B------:R-:W-:-:S03]  /*ab8d0*/  IMAD.X R150, R150, 0x1, R0, P2 ;  /* 0x0000000196967824 */ /* 0x000fc600010e0600 */
[----:B------:R2:W-:Y:S04]  /*ab8e0*/  STL [R1+0x48e0], R142 ;  /* 0x0048e08e01007387 */ /* 0x0005e80000100800 */
[----:B------:R-:W4:Y:S01]  /*ab8f0*/  LDL.LU R14, [R1+0x496c] ;  /* 0x00496c00010e7983 */ /* 0x000f220000300800 */
[----:B------:R-:W-:Y:S01]  /*ab900*/  IADD3 R147, P1, R147, R178, RZ ;  /* 0x000000b293937210 */ /* 0x000fe20007f3e0ff */
[----:B-1----:R-:W-:Y:S02]  /*ab910*/  IMAD.MOV.U32 R6, RZ, RZ, R149 ;  /* 0x000000ffff067224 */ /* 0x002fe400078e0095 */
[----:B--2---:R-:W2:Y:S04]  /*ab920*/  LDL.LU R142, [R1+0x4970] ;  /* 0x00497000018e7983 */ /* 0x004ea80000300800 */
[----:B------:R-:W-:Y:S01]  /*ab930*/  STL [R1+0x48f4], R147 ;  /* 0x0048f49301007387 */ /* 0x000fe20000100800 */
[----:B------:R-:W-:-:S03]  /*ab940*/  IMAD.X R148, R148, 0x1, R0, P1 ;  /* 0x0000000194947824 */ /* 0x000fc600008e0600 */
[----:B------:R1:W-:Y:S04]  /*ab950*/  STL [R1+0x48e8], R150 ;  /* 0x0048e89601007387 */ /* 0x0003e80000100800 */
[----:B------:R-:W2:Y:S01]  /*ab960*/  LDL.LU R4, [R1+0x4974] ;  /* 0x0049740001047983 */ /* 0x000ea20000300800 */
[----:B------:R-:W-:Y:S01]  /*ab970*/  IADD3 R15, P2, R15, R178, RZ ;  /* 0x000000b20f0f7210 */ /* 0x000fe20007f5e0ff */
[----:B------:R-:W-:Y:S02]  /*ab980*/  IMAD.MOV.U32 R7, RZ, RZ, R150 ;  /* 0x000000ffff077224 */ /* 0x000fe400078e0096 */
[----:B------:R-:W2:Y:S04]  /*ab990*/  LDL.LU R151, [R1+0x4978] ;  /* 0x0049780001977983 */ /* 0x000ea80000300800 */
[----:B------:R1:W-:Y:S01]  /*ab9a0*/  STL [R1+0x495c], R15 ;  /* 0x00495c0f01007387 */ /* 0x0003e20000100800 */
[----:B------:R-:W-:-:S03]  /*ab9b0*/  IMAD.X R146, R146, 0x1, R0, P2 ;  /* 0x0000000192927824 */ /* 0x000fc600010e0600 */
[----:B------:R-:W-:Y:S04]  /*ab9c0*/  STL [R1+0x48f0], R148 ;  /* 0x0048f09401007387 */ /* 0x000fe80000100800 */
[----:B------:R1:W-:Y:S04]  /*ab9d0*/  LDGSTS.E [R5+0x23700], desc[UR32][R6.64], P4 ;  /* 0x2370000006057fae */ /* 0x0003e8000a121860 */
[----:B-1----:R-:W2:Y:S04]  /*ab9e0*/  LDL.LU R150, [R1+0x497c] ;  /* 0x00497c0001967983 */ /* 0x002ea80000300800 */
[----:B------:R-:W2:Y:S01]  /*ab9f0*/  LDL.LU R152, [R1+0x49b8] ;  /* 0x0049b80001987983 */ /* 0x000ea20000300800 */
[----:B------:R-:W-:Y:S01]  /*aba00*/  IADD3 R144, P1, R144, R178, RZ ;  /* 0x000000b290907210 */ /* 0x000fe20007f3e0ff */
[----:B------:R-:W-:-:S02]  /*aba10*/  IMAD.MOV.U32 R6, RZ, RZ, R147 ;  /* 0x000000ffff067224 */ /* 0x000fc400078e0093 */
[----:B------:R-:W-:Y:S02]  /*aba20*/  IMAD.MOV.U32 R7, RZ, RZ, R148 ;  /* 0x000000ffff077224 */ /* 0x000fe400078e0094 */
[----:B------:R-:W-:Y:S04]  /*aba30*/  STL [R1+0x4964], R144 ;  /* 0x0049649001007387 */ /* 0x000fe80000100800 */
[----:B------:R1:W-:Y:S04]  /*aba40*/  STL [R1+0x4958], R146 ;  /* 0x0049589201007387 */ /* 0x0003e80000100800 */
[----:B------:R-:W2:Y:S04]  /*aba50*/  LDL.LU R149, [R1+0x49bc] ;  /* 0x0049bc0001957983 */ /* 0x000ea80000300800 */
[----:B------:R1:W-:Y:S02]  /*aba60*/  LDGSTS.E [R5+0x23780], desc[UR32][R6.64], P4 ;  /* 0x2378000006057fae */ /* 0x0003e4000a121860 */
[----:B-1----:R-:W-:-:S02]  /*aba70*/  IMAD.MOV.U32 R6, RZ, RZ, R15 ;  /* 0x000000ffff067224 */ /* 0x002fc400078e000f */
[----:B------:R-:W2:Y:S01]  /*aba80*/  LDL.LU R15, [R1+0x49fc] ;  /* 0x0049fc00010f7983 */ /* 0x000ea20000300800 */
[----:B------:R-:W-:Y:S02]  /*aba90*/  IMAD.MOV.U32 R7, RZ, RZ, R146 ;  /* 0x000000ffff077224 */ /* 0x000fe400078e0092 */
[----:B------:R-:W-:-:S03]  /*abaa0*/  IMAD.X R145, R145, 0x1, R0, P1 ;  /* 0x0000000191917824 */ /* 0x000fc600008e0600 */
[----:B------:R1:W-:Y:S02]  /*abab0*/  LDGSTS.E [R5+0x23e00], desc[UR32][R6.64], P5 ;  /* 0x23e0000006057fae */ /* 0x0003e4000a921860 */
[----:B-1----:R-:W-:Y:S02]  /*abac0*/  IMAD.MOV.U32 R6, RZ, RZ, R144 ;  /* 0x000000ffff067224 */ /* 0x002fe400078e0090 */
[----:B------:R-:W-:-:S05]  /*abad0*/  IMAD.MOV.U32 R7, RZ, RZ, R145 ;  /* 0x000000ffff077224 */ /* 0x000fca00078e0091 */
[----:B------:R1:W-:Y:S01]  /*abae0*/  LDGSTS.E [R5+0x23e80], desc[UR32][R6.64], P5 ;  /* 0x23e8000006057fae */ /* 0x0003e2000a921860 */
[----:B----4-:R-:W-:-:S05]  /*abaf0*/  IADD3 R14, P2, R14, R178, RZ ;  /* 0x000000b20e0e7210 */ /* 0x010fca0007f5e0ff */
[----:B---3--:R-:W-:Y:S01]  /*abb00*/  IMAD.X R143, R143, 0x1, R0, P2 ;  /* 0x000000018f8f7824 */ /* 0x008fe200010e0600 */
[----:B------:R-:W-:Y:S04]  /*abb10*/  STL [R1+0x496c], R14 ;  /* 0x00496c0e01007387 */ /* 0x000fe80000100800 */
[----:B------:R3:W-:Y:S04]  /*abb20*/  STL [R1+0x4960], R145 ;  /* 0x0049609101007387 */ /* 0x0007e80000100800 */
[----:B------:R-:W4:Y:S04]  /*abb30*/  LDL.LU R146, [R1+0x4a3c] ;  /* 0x004a3c0001927983 */ /* 0x000f280000300800 */
[----:B------:R-:W4:Y:S01]  /*abb40*/  LDL.LU R148, [R1+0x49f8] ;  /* 0x0049f80001947983 */ /* 0x000f220000300800 */
[----:B--2---:R-:W-:Y:S01]  /*abb50*/  IADD3 R4, P1, R4, R178, RZ ;  /* 0x000000b204047210 */ /* 0x004fe20007f3e0ff */
[----:B-1----:R-:W-:-:S02]  /*abb60*/  IMAD.MOV.U32 R6, RZ, RZ, R14 ;  /* 0x000000ffff067224 */ /* 0x002fc400078e000e */
[----:B------:R-:W-:Y:S02]  /*abb70*/  IMAD.MOV.U32 R7, RZ, RZ, R143 ;  /* 0x000000ffff077224 */ /* 0x000fe400078e008f */
[----:B------:R-:W-:Y:S04]  /*abb80*/  STL [R1+0x4974], R4 ;  /* 0x0049740401007387 */ /* 0x000fe80000100800 */
[----:B------:R-:W2:Y:S01]  /*abb90*/  LDL.LU R147, [R1+0x4a38] ;  /* 0x004a380001937983 */ /* 0x000ea20000300800 */
[----:B------:R-:W-:Y:S01]  /*abba0*/  IMAD.X R142, R142, 0x1, R0, P1 ;  /* 0x000000018e8e7824 */ /* 0x000fe200008e0600 */
[----:B------:R-:W-:Y:S02]  /*abbb0*/  IADD3 R150, P2, R150, R179, RZ ;  /* 0x000000b396967210 */ /* 0x000fe40007f5e0ff */
[----:B------:R1:W-:Y:S04]  /*abbc0*/  STL [R1+0x4968], R143 ;  /* 0x0049688f01007387 */ /* 0x0003e80000100800 */
[----:B------:R-:W2:Y:S04]  /*abbd0*/  LDL.LU R144, [R1+0x4a7c] ;  /* 0x004a7c0001907983 */ /* 0x000ea80000300800 */
[----:B---3--:R-:W3:Y:S04]  /*abbe0*/  LDL.LU R145, [R1+0x4a78] ;  /* 0x004a780001917983 */ /* 0x008ee80000300800 */
[----:B------:R1:W-:Y:S01]  /*abbf0*/  LDGSTS.E [R5+0x23f00], desc[UR32][R6.64], P5 ;  /* 0x23f0000006057fae */ /* 0x0003e2000a921860 */
[----:B------:R-:W-:-:S03]  /*abc00*/  IMAD.X R151, R151, 0x1, R2, P2 ;  /* 0x0000000197977824 */ /* 0x000fc600010e0602 */
[----:B------:R-:W-:Y:S04]  /*abc10*/  STL [R1+0x497c], R150 ;  /* 0x00497c9601007387 */ /* 0x000fe80000100800 */
[----:B------:R1:W-:Y:S01]  /*abc20*/  STL [R1+0x4970], R142 ;  /* 0x0049708e01007387 */ /* 0x0003e20000100800 */
[----:B------:R-:W-:Y:S01]  /*abc30*/  IADD3 R149, P1, R149, R179, RZ ;  /* 0x000000b395957210 */ /* 0x000fe20007f3e0ff */
[----:B-1----:R-:W-:Y:S02]  /*abc40*/  IMAD.MOV.U32 R6, RZ, RZ, R4 ;  /* 0x000000ffff067224 */ /* 0x002fe400078e0004 */
[----:B------:R-:W-:Y:S02]  /*abc50*/  IMAD.MOV.U32 R7, RZ, RZ, R142 ;  /* 0x000000ffff077224 */ /* 0x000fe400078e008e */
[----:B------:R-:W-:Y:S04]  /*abc60*/  STL [R1+0x49bc], R149 ;  /* 0x0049bc9501007387 */ /* 0x000fe80000100800 */
[----:B------:R-:W3:Y:S04]  /*abc70*/  LDL.LU R143, [R1+0x4ab8] ;  /* 0x004ab800018f7983 */ /* 0x000ee80000300800 */
[----:B------:R1:W-:Y:S01]  /*abc80*/  STL [R1+0x4978], R151 ;  /* 0x0049789701007387 */ /* 0x0003e20000100800 */
[----:B------:R-:W-:-:S03]  /*abc90*/  IMAD.X R152, R152, 0x1, R2, P1 ;  /* 0x0000000198987824 */ /* 0x000fc600008e0602 */
[----:B------:R-:W3:Y:S04]  /*abca0*/  LDL.LU R142, [R1+0x4abc] ;  /* 0x004abc00018e7983 */ /* 0x000ee80000300800 */
[----:B------:R1:W-:Y:S01]  /*abcb0*/  LDGSTS.E [R5+0x23f80], desc[UR32][R6.64], P5 ;  /* 0x23f8000006057fae */ /* 0x0003e2000a921860 */
[----:B------:R-:W1:Y:S01]  /*abcc0*/  S2R R240, SR_TID.X ;  /* 0x0000000000f07919 */ /* 0x000e620000002100 */
[----:B------:R-:W-:Y:S02]  /*abcd0*/  ULEA UR7, UR5, UR4, 0x10 ;  /* 0x0000000405077291 */ /* 0x000fe4000f8e803f */
[----:B------:R-:W0:Y:S01]  /*abce0*/  LDGDEPBAR ;  /* 0x00000000000079af */ /* 0x000e220000000000 */
[----:B------:R-:W-:Y:S01]  /*abcf0*/  IADD3 R15, P2, R15, R179, RZ ;  /* 0x000000b30f0f7210 */ /* 0x000fe20007f5e0ff */
[----:B-1----:R-:W-:-:S02]  /*abd00*/  IMAD.MOV.U32 R7, RZ, RZ, R151 ;  /* 0x000000ffff077224 */ /* 0x002fc400078e0097 */
[----:B------:R-:W3:Y:S04]  /*abd10*/  LDL.LU R151, [R1+0x4af8] ;  /* 0x004af80001977983 */ /* 0x000ee80000300800 */
[----:B------:R-:W-:Y:S01]  /*abd20*/  STL [R1+0x49fc], R15 ;  /* 0x0049fc0f01007387 */ /* 0x000fe20000100800 */
[----:B------:R-:W-:-:S03]  /*abd30*/  IMAD.MOV.U32 R6, RZ, RZ, R150 ;  /* 0x000000ffff067224 */ /* 0x000fc600078e0096 */
[----:B------:R-:W-:Y:S04]  /*abd40*/  STL [R1+0x49b8], R152 ;  /* 0x0049b89801007387 */ /* 0x000fe80000100800 */
[----:B------:R-:W3:Y:S01]  /*abd50*/  LDL.LU R150, [R1+0x4afc] ;  /* 0x004afc0001967983 */ /* 0x000ee20000300800 */
[----:B------:R-:W-:-:S05]  /*abd60*/  LOP3.LUT R14, R240, 0x1f, RZ, 0xc0, !PT ;  /* 0x0000001ff00e7812 */ /* 0x000fca00078ec0ff */
[----:B------:R-:W-:-:S04]  /*abd70*/  IMAD.SHL.U32 R241, R14, 0x4, RZ ;  /* 0x000000040ef17824 */ /* 0x000fc800078e00ff */
[----:B------:R-:W-:-:S05]  /*abd80*/  VIADD R4, R241, UR7 ;  /* 0x00000007f1047c36 */ /* 0x000fca0008000000 */
[----:B------:R1:W-:Y:S02]  /*abd90*/  LDGSTS.E [R4], desc[UR32][R6.64], P0 ;  /* 0x0000000006047fae */ /* 0x0003e40008121860 */
[----:B-1----:R-:W-:Y:S02]  /*abda0*/  IMAD.MOV.U32 R6, RZ, RZ, R149 ;  /* 0x000000ffff067224 */ /* 0x002fe400078e0095 */
[----:B------:R-:W-:Y:S01]  /*abdb0*/  IMAD.MOV.U32 R7, RZ, RZ, R152 ;  /* 0x000000ffff077224 */ /* 0x000fe200078e0098 */
[----:B------:R-:W3:Y:S04]  /*abdc0*/  LDL.LU R149, [R1+0x4b38] ;  /* 0x004b380001957983 */ /* 0x000ee80000300800 */
[----:B------:R1:W-:Y:S02]  /*abdd0*/  LDGSTS.E [R4+0x400], desc[UR32][R6.64], P0 ;  /* 0x0040000006047fae */ /* 0x0003e40008121860 */
[----:B-1----:R-:W-:Y:S01]  /*abde0*/  IMAD.MOV.U32 R6, RZ, RZ, R15 ;  /* 0x000000ffff067224 */ /* 0x002fe200078e000f */
[----:B----4-:R-:W-:Y:S01]  /*abdf0*/  IADD3 R146, P1, R146, R179, RZ ;  /* 0x000000b392927210 */ /* 0x010fe20007f3e0ff */
[----:B------:R-:W-:-:S04]  /*abe00*/  IMAD.X R148, R148, 0x1, R2, P2 ;  /* 0x0000000194947824 */ /* 0x000fc800010e0602 */
[----:B------:R-:W-:Y:S04]  /*abe10*/  STL [R1+0x4a3c], R146 ;  /* 0x004a3c9201007387 */ /* 0x000fe80000100800 */
[----:B------:R1:W-:Y:S04]  /*abe20*/  STL [R1+0x49f8], R148 ;  /* 0x0049f89401007387 */ /* 0x0003e80000100800 */
[----:B------:R-:W4:Y:S01]  /*abe30*/  LDL.LU R5, [R1+0x4b3c] ;  /* 0x004b3c0001057983 */ /* 0x000f220000300800 */
[----:B------:R-:W-:Y:S02]  /*abe40*/  IMAD.MOV.U32 R7, RZ, RZ, R148 ;  /* 0x000000ffff077224 */ /* 0x000fe400078e0094 */
[----:B--2---:R-:W-:-:S03]  /*abe50*/  IMAD.X R147, R147, 0x1, R2, P1 ;  /* 0x0000000193937824 */ /* 0x004fc600008e0602 */
[----:B------:R2:W-:Y:S04]  /*abe60*/  LDGSTS.E [R4+0x800], desc[UR32][R6.64], P0 ;  /* 0x0080000006047fae */ /* 0x0005e80008121860 */
[----:B-1----:R-:W4:Y:S01]  /*abe70*/  LDL.LU R148, [R1+0x4b78] ;  /* 0x004b780001947983 */ /* 0x002f220000300800 */
[----:B------:R-:W-:-:S05]  /*abe80*/  IADD3 R144, P2, R144, R179, RZ ;  /* 0x000000b390907210 */ /* 0x000fca0007f5e0ff */
[----:B------:R-:W-:Y:S04]  /*abe90*/  STL [R1+0x4a7c], R144 ;  /* 0x004a7c9001007387 */ /* 0x000fe80000100800 */
[----:B------:R1:W-:Y:S04]  /*abea0*/  STL [R1+0x4a38], R147 ;  /* 0x004a389301007387 */ /* 0x0003e80000100800 */
[----:B------:R-:W4:Y:S01]  /*abeb0*/  LDL.LU R15, [R1+0x4b7c] ;  /* 0x004b7c00010f7983 */ /* 0x000f220000300800 */
[----:B---3--:R-:W-:-:S03]  /*abec0*/  IMAD.X R145, R145, 0x1, R2, P2 ;  /* 0x0000000191917824 */ /* 0x008fc600010e0602 */
[----:B------:R-:W3:Y:S01]  /*abed0*/  LDL.LU R153, [R1+0x4bb8] ;  /* 0x004bb80001997983 */ /* 0x000ee20000300800 */
[----:B--2---:R-:W-:Y:S02]  /*abee0*/  IMAD.MOV.U32 R7, RZ, RZ, R147 ;  /* 0x000000ffff077224 */ /* 0x004fe400078e0093 */
[----:B------:R-:W-:-:S05]  /*abef0*/  IMAD.MOV.U32 R6, RZ, RZ, R146 ;  /* 0x000000ffff067224 */ /* 0x000fca00078e0092 */
[----:B------:R2:W-:Y:S01]  /*abf00*/  LDGSTS.E [R4+0xc00], desc[UR32][R6.64], P0 ;  /* 0x00c0000006047fae */ /* 0x0005e20008121860 */
[----:B------:R-:W-:-:S05]  /*abf10*/  IADD3 R142, P1, R142, R179, RZ ;  /* 0x000000b38e8e7210 */ /* 0x000fca0007f3e0ff */
[----:B------:R-:W-:Y:S04]  /*abf20*/  STL [R1+0x4abc], R142 ;  /* 0x004abc8e01007387 */ /* 0x000fe80000100800 */
[----:B------:R2:W-:Y:S01]  /*abf30*/  STL [R1+0x4a78], R145 ;  /* 0x004a789101007387 */ /* 0x0005e20000100800 */
[----:B------:R-:W-:-:S03]  /*abf40*/  IMAD.X R143, R143, 0x1, R2, P1 ;  /* 0x000000018f8f7824 */ /* 0x000fc600008e0602 */
[----:B-1----:R-:W3:Y:S04]  /*abf50*/  LDL.LU R147, [R1+0x4bbc] ;  /* 0x004bbc0001937983 */ /* 0x002ee80000300800 */
[----:B------:R-:W3:Y:S01]  /*abf60*/  LDL.LU R152, [R1+0x4bf8] ;  /* 0x004bf80001987983 */ /* 0x000ee20000300800 */
[----:B--2---:R-:W-:Y:S01]  /*abf70*/  IMAD.MOV.U32 R7, RZ, RZ, R145 ;  /* 0x000000ffff077224 */ /* 0x004fe200078e0091 */
[----:B------:R-:W-:-:S05]  /*abf80*/  IADD3 R150, P2, R150, R179, RZ ;  /* 0x000000b396967210 */ /* 0x000fca0007f5e0ff */
[----:B------:R-:W-:Y:S04]  /*abf90*/  STL [R1+0x4afc], R150 ;  /* 0x004afc9601007387 */ /* 0x000fe80000100800 */
[----:B------:R1:W-:Y:S04]  /*abfa0*/  STL [R1+0x4ab8], R143 ;  /* 0x004ab88f01007387 */ /* 0x0003e80000100800 */
[----:B------:R-:W2:Y:S01]  /*abfb0*/  LDL.LU R146, [R1+0x4bfc] ;  /* 0x004bfc0001927983 */ /* 0x000ea20000300800 */
[----:B------:R-:W-:-:S03]  /*abfc0*/  IMAD.MOV.U32 R6, RZ, RZ, R144 ;  /* 0x000000ffff067224 */ /* 0x000fc600078e0090 */
[----:B------:R-:W2:Y:S04]  /*abfd0*/  LDL.LU R145, [R1+0x4c38] ;  /* 0x004c380001917983 */ /* 0x000ea80000300800 */
[----:B------:R-:W2:Y:S04]  /*abfe0*/  LDL.LU R144, [R1+0x4c3c] ;  /* 0x004c3c0001907983 */ /* 0x000ea80000300800 */
[----:B------:R1:W-:Y:S01]  /*abff0*/  LDGSTS.E [R4+0x1000], desc[UR32][R6.64], P0 ;  /* 0x0100000006047fae */ /* 0x0003e20008121860 */
[----:B------:R-:W-:Y:S02]  /*ac000*/  IMAD.X R151, R151, 0x1, R2, P2 ;  /* 0x0000000197977824 */ /* 0x000fe400010e0602 */
[----:B-1----:R-:W-:-:S02]  /*ac010*/  IMAD.MOV.U32 R6, RZ, RZ, R142 ;  /* 0x000000ffff067224 */ /* 0x002fc400078e008e */
[----:B------:R-:W-:Y:S02]  /*ac020*/  IMAD.MOV.U32 R7, RZ, RZ, R143 ;  /* 0x000000ffff077224 */ /* 0x000fe400078e008f */
[----:B------:R-:W2:Y:S04]  /*ac030*/  LDL.LU R143, [R1+0x4c78] ;  /* 0x004c7800018f7983 */ /* 0x000ea80000300800 */
[----:B------:R1:W-:Y:S02]  /*ac040*/  LDGSTS.E [R4+0x1400], desc[UR32][R6.64], P0 ;  /* 0x0140000006047fae */ /* 0x0003e40008121860 */
[----:B-1----:R-:W-:Y:S02]  /*ac050*/  IMAD.MOV.U32 R6, RZ, RZ, R150 ;  /* 0x000000ffff067224 */ /* 0x002fe400078e0096 */
[----:B------:R-:W-:-:S05]  /*ac060*/  IMAD.MOV.U32 R7, RZ, RZ, R151 ;  /* 0x000000ffff077224 */ /* 0x000fca00078e0097 */
[----:B------:R1:W-:Y:S01]  /*ac070*/  LDGSTS.E [R4+0x1800], desc[UR32][R6.64], P0 ;  /* 0x0180000006047fae */ /* 0x0003e20008121860 */
[----:B----4-:R-:W-:-:S05]  /*ac080*/  IADD3 R5, P1, R5, R179, RZ ;  /* 0x000000b305057210 */ /* 0x010fca0007f3e0ff */
[----:B------:R-:W-:Y:S01]  /*ac090*/  IMAD.X R149, R149, 0x1, R2, P1 ;  /* 0x0000000195957824 */ /* 0x000fe200008e0602 */
[----:B------:R-:W-:Y:S04]  /*ac0a0*/  STL [R1+0x4b3c], R5 ;  /* 0x004b3c0501007387 */ /* 0x000fe80000100800 */
[----:B------:R4:W-:Y:S01]  /*ac0b0*/  STL [R1+0x4af8], R151 ;  /* 0x004af89701007387 */ /* 0x0009e20000100800 */
[----:B-1----:R-:W-:Y:S02]  /*ac0c0*/  IMAD.MOV.U32 R6, RZ, RZ, R5 ;  /* 0x000000ffff067224 */ /* 0x002fe400078e0005 */
[----:B------:R-:W-:Y:S01]  /*ac0d0*/  IMAD.MOV.U32 R7, RZ, RZ, R149 ;  /* 0x000000ffff077224 */ /* 0x000fe200078e0095 */
[----:B------:R-:W2:Y:S04]  /*ac0e0*/  LDL.LU R142, [R1+0x4c7c] ;  /* 0x004c7c00018e7983 */ /* 0x000ea80000300800 */
[----:B------:R1:W-:Y:S04]  /*ac0f0*/  LDGSTS.E [R4+0x1c00], desc[UR32][R6.64], P0 ;  /* 0x01c0000006047fae */ /* 0x0003e80008121860 */
[----:B----4-:R-:W4:Y:S01]  /*ac100*/  LDL.LU R151, [R1+0x4cb8] ;  /* 0x004cb80001977983 */ /* 0x010f220000300800 */
[----:B------:R-:W-:-:S05]  /*ac110*/  IADD3 R15, P2, R15, R179, RZ ;  /* 0x000000b30f0f7210 */ /* 0x000fca0007f5e0ff */
[----:B------:R-:W-:Y:S01]  /*ac120*/  IMAD.X R148, R148, 0x1, R2, P2 ;  /* 0x0000000194947824 */ /* 0x000fe200010e0602 */
[----:B------:R-:W-:Y:S04]  /*ac130*/  STL [R1+0x4b7c], R15 ;  /* 0x004b7c0f01007387 */ /* 0x000fe80000100800 */
[----:B------:R1:W-:Y:S04]  /*ac140*/  STL [R1+0x4b38], R149 ;  /* 0x004b389501007387 */ /* 0x0003e80000100800 */
[----:B------:R-:W4:Y:S01]  /*ac150*/  LDL.LU R150, [R1+0x4cbc] ;  /* 0x004cbc0001967983 */ /* 0x000f220000300800 */
[----:B-1----:R-:W-:-:S02]  /*ac160*/  IMAD.MOV.U32 R6, RZ, RZ, R15 ;  /* 0x000000ffff067224 */ /* 0x002fc400078e000f */
[----:B------:R-:W-:-:S05]  /*ac170*/  IMAD.MOV.U32 R7, RZ, RZ, R148 ;  /* 0x000000ffff077224 */ /* 0x000fca00078e0094 */
[----:B------:R1:W-:Y:S04]  /*ac180*/  LDGSTS.E [R4+0x2000], desc[UR32][R6.64], P0 ;  /* 0x0200000006047fae */ /* 0x0003e80008121860 */
[----:B------:R-:W4:Y:S01]  /*ac190*/  LDL.LU R149, [R1+0x4cf8] ;  /* 0x004cf80001957983 */ /* 0x000f220000300800 */
[----:B---3--:R-:W-:-:S05]  /*ac1a0*/  IADD3 R147, P1, R147, R179, RZ ;  /* 0x000000b393937210 */ /* 0x008fca0007f3e0ff */
[----:B------:R-:W-:Y:S01]  /*ac1b0*/  IMAD.X R153, R153, 0x1, R2, P1 ;  /* 0x0000000199997824 */ /* 0x000fe200008e0602 */
[----:B------:R-:W-:Y:S04]  /*ac1c0*/  STL [R1+0x4bbc], R147 ;  /* 0x004bbc9301007387 */ /* 0x000fe80000100800 */
[----:B------:R3:W-:Y:S04]  /*ac1d0*/  STL [R1+0x4b78], R148 ;  /* 0x004b789401007387 */ /* 0x0007e80000100800 */
[----:B------:R-:W4:Y:S01]  /*ac1e0*/  LDL.LU R5, [R1+0x4cfc] ;  /* 0x004cfc0001057983 */ /* 0x000f220000300800 */
[----:B-1----:R-:W-:-:S02]  /*ac1f0*/  IMAD.MOV.U32 R6, RZ, RZ, R147 ;  /* 0x000000ffff067224 */ /* 0x002fc400078e0093 */
[----:B------:R-:W-:-:S05]  /*ac200*/  IMAD.MOV.U32 R7, RZ, RZ, R153 ;  /* 0x000000ffff077224 */ /* 0x000fca00078e0099 */
[----:B------:R1:W-:Y:S04]  /*ac210*/  LDGSTS.E [R4+0x2400], desc[UR32][R6.64], P0 ;  /* 0x0240000006047fae */ /* 0x0003e80008121860 */
[----:B---3--:R-:W3:Y:S01]  /*ac220*/  LDL.LU R148, [R1+0x4d38] ;  /* 0x004d380001947983 */ /* 0x008ee20000300800 */
[-C--:B--2---:R-:W-:Y:S02]  /*ac230*/  IADD3 R146, P2, R146, R179.reuse, RZ ;  /* 0x000000b392927210 */ /* 0x084fe40007f5e0ff */
[----:B------:R-:W-:-:S03]  /*ac240*/  IADD3 R144, P1, R144, R179, RZ ;  /* 0x000000b390907210 */ /* 0x000fc60007f3e0ff */
[----:B------:R2:W-:Y:S01]  /*ac250*/  STL [R1+0x4bfc], R146 ;  /* 0x004bfc9201007387 */ /* 0x0005e20000100800 */
[----:B------:R-:W-:-:S03]  /*ac260*/  IMAD.X R152, R152, 0x1, R2, P2 ;  /* 0x0000000198987824 */ /* 0x000fc600010e0602 */
[----:B------:R-:W-:Y:S04]  /*ac270*/  STL [R1+0x4bb8], R153 ;  /* 0x004bb89901007387 */ /* 0x000fe80000100800 */
[----:B------:R-:W3:Y:S04]  /*ac280*/  LDL.LU R15, [R1+0x4d3c] ;  /* 0x004d3c00010f7983 */ /* 0x000ee80000300800 */
[----:B------:R-:W3:Y:S04]  /*ac290*/  LDL.LU R147, [R1+0x4d78] ;  /* 0x004d780001937983 */ /* 0x000ee80000300800 */
[----:B------:R-:W-:Y:S04]  /*ac2a0*/  STL [R1+0x4c3c], R144 ;  /* 0x004c3c9001007387 */ /* 0x000fe80000100800 */
[----:B------:R-:W-:Y:S01]  /*ac2b0*/  STL [R1+0x4bf8], R152 ;  /* 0x004bf89801007387 */ /* 0x000fe20000100800 */
[----:B-1----:R-:W-:-:S03]  /*ac2c0*/  IMAD.MOV.U32 R6, RZ, RZ, R146 ;  /* 0x000000ffff067224 */ /* 0x002fc600078e0092 */
[----:B--2---:R-:W2:Y:S01]  /*ac2d0*/  LDL.LU R146, [R1+0x4d7c] ;  /* 0x004d7c0001927983 */ /* 0x004ea20000300800 */
[----:B------:R-:W-:Y:S02]  /*ac2e0*/  IMAD.MOV.U32 R7, RZ, RZ, R152 ;  /* 0x000000ffff077224 */ /* 0x000fe400078e0098 */
[----:B------:R-:W-:-:S03]  /*ac2f0*/  IMAD.X R145, R145, 0x1, R2, P1 ;  /* 0x0000000191917824 */ /* 0x000fc600008e0602 */
[----:B------:R1:W-:Y:S02]  /*ac300*/  LDGSTS.E [R4+0x2800], desc[UR32][R6.64], P0 ;  /* 0x0280000006047fae */ /* 0x0003e40008121860 */
[----:B-1----:R-:W-:Y:S02]  /*ac310*/  IMAD.MOV.U32 R6, RZ, RZ, R144 ;  /* 0x000000ffff067224 */ /* 0x002fe400078e0090 */
[----:B------:R-:W-:-:S05]  /*ac320*/  IMAD.MOV.U32 R7, RZ, RZ, R145 ;  /* 0x000000ffff077224 */ /* 0x000fca00078e0091 */
[----:B------:R1:W-:Y:S01]  /*ac330*/  LDGSTS.E [R4+0x2c00], desc[UR32][R6.64], P0 ;  /* 0x02c0000006047fae */ /* 0x0003e20008121860 */
[----:B------:R-:W-:-:S05]  /*ac340*/  IADD3 R142, P2, R142, R179, RZ ;  /* 0x000000b38e8e7210 */ /* 0x000fca0007f5e0ff */
[----:B------:R-:W-:Y:S01]  /*ac350*/  IMAD.X R143, R143, 0x1, R2, P2 ;  /* 0x000000018f8f7824 */ /* 0x000fe200010e0602 */
[----:B------:R-:W-:Y:S04]  /*ac360*/  STL [R1+0x4c7c], R142 ;  /* 0x004c7c8e01007387 */ /* 0x000fe80000100800 */
[----:B------:R4:W-:Y:S01]  /*ac370*/  STL [R1+0x4c38], R145 ;  /* 0x004c389101007387 */ /* 0x0009e20000100800 */
[----:B-1----:R-:W-:Y:S02]  /*ac380*/  IMAD.MOV.U32 R6, RZ, RZ, R142 ;  /* 0x000000ffff067224 */ /* 0x002fe400078e008e */
[----:B------:R-:W-:Y:S01]  /*ac390*/  IMAD.MOV.U32 R7, RZ, RZ, R143 ;  /* 0x000000ffff077224 */ /* 0x000fe200078e008f */
[----:B----4-:R-:W-:-:S04]  /*ac3a0*/  IADD3 R150, P1, R150, R179, RZ ;  /* 0x000000b396967210 */ /* 0x010fc80007f3e0ff */
[----:B------:R1:W-:Y:S04]  /*ac3b0*/  LDGSTS.E [R4+0x3000], desc[UR32][R6.64], P0 ;  /* 0x0300000006047fae */ /* 0x0003e80008121860 */
[----:B------:R-:W4:Y:S04]  /*ac3c0*/  LDL.LU R145, [R1+0x4db8] ;  /* 0x004db80001917983 */ /* 0x000f280000300800 */
[----:B------:R-:W-:Y:S04]  /*ac3d0*/  STL [R1+0x4cbc], R150 ;  /* 0x004cbc9601007387 */ /* 0x000fe80000100800 */
[----:B------:R1:W-:Y:S01]  /*ac3e0*/  STL [R1+0x4c78], R143 ;  /* 0x004c788f01007387 */ /* 0x0003e20000100800 */
[----:B------:R-:W-:-:S03]  /*ac3f0*/  IMAD.X R151, R151, 0x1, R2, P1 ;  /* 0x0000000197977824 */ /* 0x000fc600008e0602 */
[----:B------:R-:W4:Y:S01]  /*ac400*/  LDL.LU R144, [R1+0x4dbc] ;  /* 0x004dbc0001907983 */ /* 0x000f220000300800 */
[----:B-1----:R-:W-:-:S03]  /*ac410*/  IMAD.MOV.U32 R6, RZ, RZ, R150 ;  /* 0x000000ffff067224 */ /* 0x002fc600078e0096 */
[----:B------:R-:W4:Y:S01]  /*ac420*/  LDL.LU R143, [R1+0x4df8] ;  /* 0x004df800018f7983 */ /* 0x000f220000300800 */
[----:B------:R-:W-:-:S05]  /*ac430*/  IMAD.MOV.U32 R7, RZ, RZ, R151 ;  /* 0x000000ffff077224 */ /* 0x000fca00078e0097 */
[----:B------:R1:W-:Y:S01]  /*ac440*/  LDGSTS.E [R4+0x3400], desc[UR32][R6.64], P0 ;  /* 0x0340000006047fae */ /* 0x0003e20008121860 */
[----:B------:R-:W-:-:S05]  /*ac450*/  IADD3 R5, P2, R5, R179, RZ ;  /* 0x000000b305057210 */ /* 0x000fca0007f5e0ff */
[----:B------:R2:W-:Y:S04]  /*ac460*/  STL [R1+0x4cfc], R5 ;  /* 0x004cfc0501007387 */ /* 0x0005e80000100800 */
[----:B------:R-:W-:Y:S01]  /*ac470*/  STL [R1+0x4cb8], R151 ;  /* 0x004cb89701007387 */ /* 0x000fe20000100800 */
[----:B------:R-:W-:-:S03]  /*ac480*/  IMAD.X R149, R149, 0x1, R2, P2 ;  /* 0x0000000195957824 */ /* 0x000fc600010e0602 */
[----:B------:R-:W4:Y:S04]  /*ac490*/  LDL.LU R142, [R1+0x4dfc] ;  /* 0x004dfc00018e7983 */ /* 0x000f280000300800 */
[----:B------:R-:W4:Y:S01]  /*ac4a0*/  LDL.LU R156, [R1+0x4e38] ;  /* 0x004e3800019c7983 */ /* 0x000f220000300800 */
[----:B-1----:R-:W-:Y:S01]  /*ac4b0*/  IMAD.MOV.U32 R6, RZ, RZ, R5 ;  /* 0x000000ffff067224 */ /* 0x002fe200078e0005 */
[----:B---3--:R-:W-:-:S05]  /*ac4c0*/  IADD3 R15, P1, R15, R179, RZ ;  /* 0x000000b30f0f7210 */ /* 0x008fca0007f3e0ff */
[----:B------:R-:W-:Y:S01]  /*ac4d0*/  IMAD.X R148, R148, 0x1, R2, P1 ;  /* 0x0000000194947824 */ /* 0x000fe200008e0602 */
[----:B--2---:R-:W-:Y:S01]  /*ac4e0*/  IADD3 R146, P2, R146, R179, RZ ;  /* 0x000000b392927210 */ /* 0x004fe20007f5e0ff */
[----:B------:R1:W-:Y:S04]  /*ac4f0*/  STL [R1+0x4d3c], R15 ;  /* 0x004d3c0f01007387 */ /* 0x0003e80000100800 */
[----:B------:R2:W-:Y:S04]  /*ac500*/  STL [R1+0x4cf8], R149 ;  /* 0x004cf89501007387 */ /* 0x0005e80000100800 */
[----:B------:R-:W3:Y:S04]  /*ac510*/  LDL.LU R5, [R1+0x4e3c] ;  /* 0x004e3c0001057983 */ /* 0x000ee80000300800 */
[----:B------:R-:W-:Y:S04]  /*ac520*/  STL [R1+0x4d7c], R146 ;  /* 0x004d7c9201007387 */ /* 0x000fe80000100800 */
[----:B------:R2:W-:Y:S04]  /*ac530*/  STL [R1+0x4d38], R148 ;  /* 0x004d389401007387 */ /* 0x0005e80000100800 */
[----:B------:R-:W3:Y:S04]  /*ac540*/  LDL.LU R155, [R1+0x4e78] ;  /* 0x004e7800019b7983 */ /* 0x000ee80000300800 */
[----:B------:R-:W3:Y:S01]  /*ac550*/  LDL.LU R154, [R1+0x4e7c] ;  /* 0x004e7c00019a7983 */ /* 0x000ee20000300800 */
[----:B------:R-:W-:-:S02]  /*ac560*/  IMAD.MOV.U32 R7, RZ, RZ, R149 ;  /* 0x000000ffff077224 */ /* 0x000fc400078e0095 */
[----:B------:R-:W-:Y:S01]  /*ac570*/  IMAD.X R147, R147, 0x1, R2, P2 ;  /* 0x0000000193937824 */ /* 0x000fe200010e0602 */
[----:B------:R-:W3:Y:S04]  /*ac580*/  LDL.LU R153, [R1+0x4eb8] ;  /* 0x004eb80001997983 */ /* 0x000ee80000300800 */
[----:B------:R1:W-:Y:S02]  /*ac590*/  LDGSTS.E [R4+0x3800], desc[UR32][R6.64], P0 ;  /* 0x0380000006047fae */ /* 0x0003e40008121860 */
[----:B-1----:R-:W-:Y:S02]  /*ac5a0*/  IMAD.MOV.U32 R6, RZ, RZ, R15 ;  /* 0x000000ffff067224 */ /* 0x002fe400078e000f */
[----:B------:R-:W-:-:S05]  /*ac5b0*/  IMAD.MOV.U32 R7, RZ, RZ, R148 ;  /* 0x000000ffff077224 */ /* 0x000fca00078e0094 */
[----:B------:R1:W-:Y:S02]  /*ac5c0*/  LDGSTS.E [R4+0x3c00], desc[UR32][R6.64], P0 ;  /* 0x03c0000006047fae */ /* 0x0003e40008121860 */
[----:B-1----:R-:W-:Y:S02]  /*ac5d0*/  IMAD.MOV.U32 R6, RZ, RZ, R146 ;  /* 0x000000ffff067224 */ /* 0x002fe400078e0092 */
[----:B------:R-:W-:-:S05]  /*ac5e0*/  IMAD.MOV.U32 R7, RZ, RZ, R147 ;  /* 0x000000ffff077224 */ /* 0x000fca00078e0093 */
[----:B------:R1:W-:Y:S01]  /*ac5f0*/  LDGSTS.E [R4+0x4000], desc[UR32][R6.64], P0 ;  /* 0x0400000006047fae */ /* 0x0003e20008121860 */
[----:B----4-:R-:W-:-:S05]  /*ac600*/  IADD3 R144, P1, R144, R179, RZ ;  /* 0x000000b390907210 */ /* 0x010fca0007f3e0ff */
[----:B------:R-:W-:Y:S04]  /*ac610*/  STL [R1+0x4dbc], R144 ;  /* 0x004dbc9001007387 */ /* 0x000fe80000100800 */
[----:B------:R4:W-:Y:S01]  /*ac620*/  STL [R1+0x4d78], R147 ;  /* 0x004d789301007387 */ /* 0x0009e20000100800 */
[----:B------:R-:W-:-:S03]  /*ac630*/  IMAD.X R145, R145, 0x1, R2, P1 ;  /* 0x0000000191917824 */ /* 0x000fc600008e0602 */
[----:B------:R-:W4:Y:S04]  /*ac640*/  LDL.LU R152, [R1+0x4ebc] ;  /* 0x004ebc0001987983 */ /* 0x000f280000300800 */
[----:B------:R-:W4:Y:S04]  /*ac650*/  LDL.LU R15, [R1+0x4efc] ;  /* 0x004efc00010f7983 */ /* 0x000f280000300800 */
[----:B------:R-:W4:Y:S01]  /*ac660*/  LDL.LU R151, [R1+0x4ef8] ;  /* 0x004ef80001977983 */ /* 0x000f220000300800 */
[----:B-1----:R-:W-:Y:S01]  /*ac670*/  IMAD.MOV.U32 R7, RZ, RZ, R145 ;  /* 0x000000ffff077224 */ /* 0x002fe200078e0091 */
[----:B------:R-:W-:-:S05]  /*ac680*/  IADD3 R142, P2, R142, R179, RZ ;  /* 0x000000b38e8e7210 */ /* 0x000fca0007f5e0ff */
[----:B------:R-:W-:Y:S04]  /*ac690*/  STL [R1+0x4dfc], R142 ;  /* 0x004dfc8e01007387 */ /* 0x000fe80000100800 */
[----:B------:R1:W-:Y:S01]  /*ac6a0*/  STL [R1+0x4db8], R145 ;  /* 0x004db89101007387 */ /* 0x0003e20000100800 */
[----:B------:R-:W-:-:S03]  /*ac6b0*/  IMAD.X R143, R143, 0x1, R2, P2 ;  /* 0x000000018f8f7824 */ /* 0x000fc600010e0602 */
[----:B------:R-:W4:Y:S04]  /*ac6c0*/  LDL.LU R150, [R1+0x4f38] ;  /* 0x004f380001967983 */ /* 0x000f280000300800 */
[----:B--2---:R-:W2:Y:S04]  /*ac6d0*/  LDL.LU R149, [R1+0x4f3c] ;  /* 0x004f3c0001957983 */ /* 0x004ea80000300800 */
[----:B------:R-:W2:Y:S01]  /*ac6e0*/  LDL.LU R148, [R1+0x4f78] ;  /* 0x004f780001947983 */ /* 0x000ea20000300800 */
[-C--:B---3--:R-:W-:Y:S02]  /*ac6f0*/  IADD3 R5, P1, R5, R179.reuse, RZ ;  /* 0x000000b305057210 */ /* 0x088fe40007f3e0ff */
[----:B------:R-:W-:-:S03]  /*ac700*/  IADD3 R154, P2, R154, R179, RZ ;  /* 0x000000b39a9a7210 */ /* 0x000fc60007f5e0ff */
[----:B------:R-:W-:Y:S01]  /*ac710*/  STL [R1+0x4e3c], R5 ;  /* 0x004e3c0501007387 */ /* 0x000fe20000100800 */
[----:B------:R-:W-:-:S03]  /*ac720*/  IMAD.X R156, R156, 0x1, R2, P1 ;  /* 0x000000019c9c7824 */ /* 0x000fc600008e0602 */
[----:B------:R3:W-:Y:S04]  /*ac730*/  STL [R1+0x4df8], R143 ;  /* 0x004df88f01007387 */ /* 0x0007e80000100800 */
[----:B----4-:R-:W4:Y:S04]  /*ac740*/  LDL.LU R147, [R1+0x4f7c] ;  /* 0x004f7c0001937983 */ /* 0x010f280000300800 */
[----:B------:R-:W4:Y:S04]  /*ac750*/  LDL.LU R146, [R1+0x4fb8] ;  /* 0x004fb80001927983 */ /* 0x000f280000300800 */
[----:B------:R-:W-:Y:S04]  /*ac760*/  STL [R1+0x4e7c], R154 ;  /* 0x004e7c9a01007387 */ /* 0x000fe80000100800 */
[----:B------:R-:W-:Y:S04]  /*ac770*/  STL [R1+0x4e38], R156 ;  /* 0x004e389c01007387 */ /* 0x000fe80000100800 */
[----:B-1----:R-:W4:Y:S01]  /*ac780*/  LDL.LU R145, [R1+0x4fbc] ;  /* 0x004fbc0001917983 */ /* 0x002f220000300800 */
[----:B------:R-:W-:-:S02]  /*ac790*/  IMAD.MOV.U32 R6, RZ, RZ, R144 ;  /* 0x000000ffff067224 */ /* 0x000fc400078e0090 */
[----:B------:R-:W-:Y:S01]  /*ac7a0*/  IMAD.X R155, R155, 0x1, R2, P2 ;  /* 0x000000019b9b7824 */ /* 0x000fe200010e0602 */
[----:B------:R-:W4:Y:S04]  /*ac7b0*/  LDL.LU R144, [R1+0x4ff8] ;  /* 0x004ff80001907983 */ /* 0x000f280000300800 */
[----:B------:R1:W-:Y:S02]  /*ac7c0*/  LDGSTS.E [R4+0x4400], desc[UR32][R6.64], P0 ;  /* 0x0440000006047fae */ /* 0x0003e40008121860 */
[----:B-1----:R-:W-:Y:S02]  /*ac7d0*/  IMAD.MOV.U32 R6, RZ, RZ, R142 ;  /* 0x000000ffff067224 */ /* 0x002fe400078e008e */
[----:B------:R-:W-:Y:S02]  /*ac7e0*/  IMAD.MOV.U32 R7, RZ, RZ, R143 ;  /* 0x000000ffff077224 */ /* 0x000fe400078e008f */
[----:B---3--:R-:W3:Y:S04]  /*ac7f0*/  LDL.LU R143, [R1+0x4ffc] ;  /* 0x004ffc00018f7983 */ /* 0x008ee80000300800 */
[----:B------:R1:W-:Y:S04]  /*ac800*/  LDGSTS.E [R4+0x4800], desc[UR32][R6.64], P0 ;  /* 0x0480000006047fae */ /* 0x0003e80008121860 */
[----:B------:R-:W3:Y:S01]  /*ac810*/  LDL.LU R142, [R1+0x5038] ;  /* 0x00503800018e7983 */ /* 0x000ee20000300800 */
[----:B-1----:R-:W-:-:S02]  /*ac820*/  IMAD.MOV.U32 R6, RZ, RZ, R5 ;  /* 0x000000ffff067224 */ /* 0x002fc400078e0005 */
[----:B------:R-:W-:Y:S01]  /*ac830*/  IMAD.MOV.U32 R7, RZ, RZ, R156 ;  /* 0x000000ffff077224 */ /* 0x000fe200078e009c */
[----:B------:R-:W3:Y:S04]  /*ac840*/  LDL.LU R5, [R1+0x503c] ;  /* 0x00503c0001057983 */ /* 0x000ee80000300800 */
[----:B------:R1:W-:Y:S02]  /*ac850*/  LDGSTS.E [R4+0x4c00], desc[UR32][R6.64], P0 ;  /* 0x04c0000006047fae */ /* 0x0003e40008121860 */
[----:B-1----:R-:W-:Y:S02]  /*ac860*/  IMAD.MOV.U32 R6, RZ, RZ, R154 ;  /* 0x000000ffff067224 */ /* 0x002fe400078e009a */
[----:B------:R-:W-:-:S05]  /*ac870*/  IMAD.MOV.U32 R7, RZ, RZ, R155 ;  /* 0x000000ffff077224 */ /* 0x000fca00078e009b */
[----:B------:R1:W-:Y:S01]  /*ac880*/  LDGSTS.E [R4+0x5000], desc[UR32][R6.64], P0 ;  /* 0x0500000006047fae */ /* 0x0003e20008121860 */
[-C--:B------:R-:W-:Y:S02]  /*ac890*/  IADD3 R152, P1, R152, R179.reuse, RZ ;  /* 0x000000b398987210 */ /* 0x080fe40007f3e0ff */
[----:B------:R-:W-:-:S03]  /*ac8a0*/  IADD3 R15, P2, R15, R179, RZ ;  /* 0x000000b30f0f7210 */ /* 0x000fc60007f5e0ff */
[--C-:B------:R-:W-:Y:S01]  /*ac8b0*/  IMAD.X R153, R153, 0x1, R2.reuse, P1 ;  /* 0x0000000199997824 */ /* 0x100fe200008e0602 */
[----:B------:R-:W-:Y:S01]  /*ac8c0*/  STL [R1+0x4ebc], R152 ;  /* 0x004ebc9801007387 */ /* 0x000fe20000100800 */
[----:B------:R-:W-:-:S03]  /*ac8d0*/  IMAD.X R151, R151, 0x1, R2, P2 ;  /* 0x0000000197977824 */ /* 0x000fc600010e0602 */
[----:B------:R-:W-:Y:S04]  /*ac8e0*/  STL [R1+0x4e78], R155 ;  /* 0x004e789b01007387 */ /* 0x000fe80000100800 */
[----:B------:R4:W-:Y:S01]  /*ac8f0*/  STL [R1+0x4efc], R15 ;  /* 0x004efc0f01007387 */ /* 0x0009e20000100800 */
[----:B-1----:R-:W-:Y:S02]  /*ac900*/  IMAD.MOV.U32 R6, RZ, RZ, R152 ;  /* 0x000000ffff067224 */ /* 0x002fe400078e0098 */
[----:B------:R-:W-:Y:S01]  /*ac910*/  IMAD.MOV.U32 R7, RZ, RZ, R153 ;  /* 0x000000ffff077224 */ /* 0x000fe200078e0099 */
[----:B------:R1:W-:Y:S04]  /*ac920*/  STL [R1+0x4eb8], R153 ;  /* 0x004eb89901007387 */ /* 0x0003e80000100800 */
[----:B------:R1:W-:Y:S01]  /*ac930*/  LDGSTS.E [R4+0x5400], desc[UR32][R6.64], P0 ;  /* 0x0540000006047fae */ /* 0x0003e20008121860 */
[----:B--2---:R-:W-:-:S05]  /*ac940*/  IADD3 R149, P1, R149, R179, RZ ;  /* 0x000000b395957210 */ /* 0x004fca0007f3e0ff */
[----:B------:R-:W-:Y:S01]  /*ac950*/  IMAD.X R150, R150, 0x1, R2, P1 ;  /* 0x0000000196967824 */ /* 0x000fe200008e0602 */
[----:B------:R-:W-:Y:S04]  /*ac960*/  STL [R1+0x4f3c], R149 ;  /* 0x004f3c9501007387 */ /* 0x000fe80000100800 */
[----:B------:R-:W-:Y:S04]  /*ac970*/  STL [R1+0x4ef8], R151 ;  /* 0x004ef89701007387 */ /* 0x000fe80000100800 */
[----:B------:R-:W2:Y:S01]  /*ac980*/  LDL.LU R242, [R1+0x4984] ;  /* 0x0049840001f27983 */ /* 0x000ea20000300800 */
[----:B-1----:R-:W-:Y:S01]  /*ac990*/  IMAD.MOV.U32 R6, RZ, RZ, R15 ;  /* 0x000000ffff067224 */ /* 0x002fe200078e000f */
[----:B----4-:R-:W-:-:S02]  /*ac9a0*/  IADD3 R147, P2, R147, R179, RZ ;  /* 0x000000b393937210 */ /* 0x010fc40007f5e0ff */
[----:B------:R-:W-:-:S03]  /*ac9b0*/  IADD3 R145, P1, R145, R179, RZ ;  /* 0x000000b391917210 */ /* 0x000fc60007f3e0ff */
[----:B------:R-:W-:Y:S04]  /*ac9c0*/  STL [R1+0x4f7c], R147 ;  /* 0x004f7c9301007387 */ /* 0x000fe80000100800 */
[----:B------:R1:W-:Y:S04]  /*ac9d0*/  STL [R1+0x4f38], R150 ;  /* 0x004f389601007387 */ /* 0x0003e80000100800 */
[----:B------:R-:W4:Y:S04]  /*ac9e0*/  LDL.LU R15, [R1+0x49c4] ;  /* 0x0049c400010f7983 */ /* 0x000f280000300800 */
[----:B------:R-:W-:Y:S04]  /*ac9f0*/  STL [R1+0x4fbc], R145 ;  /* 0x004fbc9101007387 */ /* 0x000fe80000100800 */
[----:B------:R-:W4:Y:S01]  /*aca00*/  LDL.LU R243, [R1+0x4980] ;  /* 0x0049800001f37983 */ /* 0x000f220000300800 */
[----:B------:R-:W-:-:S02]  /*aca10*/  IMAD.MOV.U32 R7, RZ, RZ, R151 ;  /* 0x000000ffff077224 */ /* 0x000fc400078e0097 */
[----:B------:R-:W-:-:S03]  /*aca20*/  IMAD.X R148, R148, 0x1, R2, P2 ;  /* 0x0000000194947824 */ /* 0x000fc600010e0602 */
[----:B------:R1:W-:Y:S01]  /*aca30*/  LDGSTS.E [R4+0x5800], desc[UR32][R6.64], P0 ;  /* 0x0580000006047fae */ /* 0x0003e20008121860 */
[----:B------:R-:W-:Y:S02]  /*aca40*/  IMAD.X R146, R146, 0x1, R2, P1 ;  /* 0x0000000192927824 */ /* 0x000fe400008e0602 */
[----:B-1----:R-:W-:Y:S02]  /*aca50*/  IMAD.MOV.U32 R6, RZ, RZ, R149 ;  /* 0x000000ffff067224 */ /* 0x002fe400078e0095 */
[----:B------:R-:W-:Y:S01]  /*aca60*/  IMAD.MOV.U32 R7, RZ, RZ, R150 ;  /* 0x000000ffff077224 */ /* 0x000fe200078e0096 */
[----:B---3--:R-:W-:-:S04]  /*aca70*/  IADD3 R143, P3, R143, R179, RZ ;  /* 0x000000b38f8f7210 */ /* 0x008fc80007f7e0ff */
[----:B------:R1:W-:Y:S01]  /*aca80*/  LDGSTS.E [R4+0x5c00], desc[UR32][R6.64], P0 ;  /* 0x05c0000006047fae */ /* 0x0003e20008121860 */
[----:B------:R-:W-:Y:S01]  /*aca90*/  IMAD.X R144, R144, 0x1, R2, P3 ;  /* 0x0000000190907824 */ /* 0x000fe200018e0602 */
[----:B------:R-:W-:Y:S01]  /*acaa0*/  IADD3 R5, P2, R5, R179, RZ ;  /* 0x000000b305057210 */ /* 0x000fe20007f5e0ff */
[----:B-1----:R-:W-:Y:S02]  /*acab0*/  IMAD.MOV.U32 R6, RZ, RZ, R147 ;  /* 0x000000ffff067224 */ /* 0x002fe400078e0093 */
[----:B------:R-:W-:-:S05]  /*acac0*/  IMAD.MOV.U32 R7, RZ, RZ, R148 ;  /* 0x000000ffff077224 */ /* 0x000fca00078e0094 */
[----:B------:R1:W-:Y:S04]  /*acad0*/  LDGSTS.E [R4+0x6000], desc[UR32][R6.64], P0 ;  /* 0x0600000006047fae */ /* 0x0003e80008121860 */
[----:B------:R3:W-:Y:S01]  /*acae0*/  STL [R1+0x4f78], R148 ;  /* 0x004f789401007387 */ /* 0x0007e20000100800 */
[----:B------:R-:W-:-:S03]  /*acaf0*/  IMAD.X R142, R142, 0x1, R2, P2 ;  /* 0x000000018e8e7824 */ /* 0x000fc600010e0602 */
[----:B------:R-:W-:Y:S01]  /*acb00*/  STL [R1+0x4ffc], R143 ;  /* 0x004ffc8f01007387 */ /* 0x000fe20000100800 */
[----:B-1----:R-:W-:Y:S02]  /*acb10*/  IMAD.MOV.U32 R6, RZ, RZ, R145 ;  /* 0x000000ffff067224 */ /* 0x002fe400078e0091 */
[----:B------:R-:W-:Y:S01]  /*acb20*/  IMAD.MOV.U32 R7, RZ, RZ, R146 ;  /* 0x000000ffff077224 */ /* 0x000fe200078e0092 */
[----:B------:R-:W-:Y:S04]  /*acb30*/  STL [R1+0x503c], R5 ;  /* 0x00503c0501007387 */ /* 0x000fe80000100800 */
[----:B------:R1:W-:Y:S04]  /*acb40*/  LDGSTS.E [R4+0x6400], desc[UR32][R6.64], P0 ;  /* 0x0640000006047fae */ /* 0x0003e80008121860 */
[----:B------:R3:W-:Y:S04]  /*acb50*/  STL [R1+0x4fb8], R146 ;  /* 0x004fb89201007387 */ /* 0x0007e80000100800 */
[----:B------:R3:W-:Y:S01]  /*acb60*/  STL [R1+0x4ff8], R144 ;  /* 0x004ff89001007387 */ /* 0x0007e20000100800 */
[----:B------:R-:W-:-:S02]  /*acb70*/  IMAD.MOV.U32 R194, RZ, RZ, R70 ;  /* 0x000000ffffc27224 */ /* 0x000fc400078e0046 */
[----:B------:R-:W-:Y:S01]  /*acb80*/  IMAD.MOV.U32 R195, RZ, RZ, R8 ;  /* 0x000000ffffc37224 */ /* 0x000fe200078e0008 */
[----:B------:R3:W-:Y:S01]  /*acb90*/  STL [R1+0x5038], R142 ;  /* 0x0050388e01007387 */ /* 0x0007e20000100800 */
[----:B------:R-:W-:Y:S02]  /*acba0*/  IMAD.MOV.U32 R156, RZ, RZ, R71 ;  /* 0x000000ffff9c7224 */ /* 0x000fe400078e0047 */
[----:B-1----:R-:W-:Y:S02]  /*acbb0*/  IMAD.MOV.U32 R6, RZ, RZ, R143 ;  /* 0x000000ffff067224 */ /* 0x002fe400078e008f */
[----:B------:R-:W-:Y:S02]  /*acbc0*/  IMAD.MOV.U32 R7, RZ, RZ, R144 ;  /* 0x000000ffff077224 */ /* 0x000fe400078e0090 */
[----:B------:R-:W-:Y:S02]  /*acbd0*/  IMAD.MOV.U32 R157, RZ, RZ, R9 ;  /* 0x000000ffff9d7224 */ /* 0x000fe400078e0009 */
[----:B------:R-:W-:-:S02]  /*acbe0*/  IMAD.MOV.U32 R192, RZ, RZ, R72 ;  /* 0x000000ffffc07224 */ /* 0x000fc400078e0048 */
[----:B------:R-:W-:Y:S01]  /*acbf0*/  IMAD.MOV.U32 R193, RZ, RZ, R10 ;  /* 0x000000ffffc17224 */ /* 0x000fe200078e000a */
[----:B------:R1:W-:Y:S01]  /*acc00*/  LDGSTS.E [R4+0x6800], desc[UR32][R6.64], P0 ;  /* 0x0680000006047fae */ /* 0x0003e20008121860 */
        /* <DEDUP_REMOVED lines=15> */
[----:B---3--:R-:W-:Y:S02]  /*acd00*/  IMAD.MOV.U32 R148, RZ, RZ, R80 ;  /* 0x000000ffff947224 */ /* 0x008fe400078e0050 */
        /* <DEDUP_REMOVED lines=67> */
[----:B--2---:R-:W-:-:S05]  /*ad140*/  IADD3 R242, P1, R242, R179, RZ ;  /* 0x000000b3f2f27210 */ /* 0x004fca0007f3e0ff */
[----:B------:R-:W-:Y:S01]  /*ad150*/  STL [R1+0x4984], R242 ;  /* 0x004984f201007387 */ /* 0x000fe20000100800 */
[----:B----4-:R-:W-:Y:S01]  /*ad160*/  IADD3 R15, P2, R15, R179, RZ ;  /* 0x000000b30f0f7210 */ /* 0x010fe20007f5e0ff */
[----:B------:R-:W-:-:S04]  /*ad170*/  IMAD.X R243, R243, 0x1, R2, P1 ;  /* 0x00000001f3f37824 */ /* 0x000fc800008e0602 */
[----:B------:R-:W-:Y:S04]  /*ad180*/  STL [R1+0x49c4], R15 ;  /* 0x0049c40f01007387 */ /* 0x000fe80000100800 */
[----:B------:R-:W-:Y:S04]  /*ad190*/  STL [R1+0x4980], R243 ;  /* 0x004980f301007387 */ /* 0x000fe80000100800 */
        /* <DEDUP_REMOVED lines=16> */
[----:B------:R4:W-:Y:S04]  /*ad2a0*/  STL.64 [R1+0x44f8], R180 ;  /* 0x0044f8b401007387 */ /* 0x0009e80000100a00 */
[----:B------:R4:W-:Y:S04]  /*ad2b0*/  STL.64 [R1+0x44f0], R142 ;  /* 0x0044f08e01007387 */ /* 0x0009e80000100a00 */
[----:B------:R4:W-:Y:S01]  /*ad2c0*/  STL.64 [R1+0x44e8], R178 ;  /* 0x0044e8b201007387 */ /* 0x0009e20000100a00 */
[----:B------:R-:W-:-:S03]  /*ad2d0*/  IMAD.MOV.U32 R27, RZ, RZ, R32 ;  /* 0x000000ffff1b7224 */ /* 0x000fc600078e0020 */
[----:B------:R4:W-:Y:S04]  /*ad2e0*/  STL.64 [R1+0x44e0], R8 ;  /* 0x0044e00801007387 */ /* 0x0009e80000100a00 */
[----:B------:R-:W-:Y:S04]  /*ad2f0*/  STL.64 [R1+0x44d8], R86 ;  /* 0x0044d85601007387 */ /* 0x000fe80000100a00 */
[----:B------:R4:W-:Y:S04]  /*ad300*/  STL.64 [R1+0x44d0], R22 ;  /* 0x0044d01601007387 */ /* 0x0009e80000100a00 */
[----:B------:R4:W-:Y:S04]  /*ad310*/  STL.64 [R1+0x44c8], R10 ;  /* 0x0044c80a01007387 */ /* 0x0009e80000100a00 */
        /* <DEDUP_REMOVED lines=8> */
[----:B------:R-:W-:Y:S04]  /*ad3a0*/  STL.64 [R1+0x4480], R78 ;  /* 0x0044804e01007387 */ /* 0x000fe80000100a00 */
[----:B------:R-:W-:Y:S04]  /*ad3b0*/  STL.64 [R1+0x4478], R76 ;  /* 0x0044784c01007387 */ /* 0x000fe80000100a00 */
[----:B------:R4:W-:Y:S04]  /*ad3c0*/  STL.64 [R1+0x4470], R70 ;  /* 0x0044704601007387 */ /* 0x0009e80000100a00 */
[----:B------:R4:W-:Y:S04]  /*ad3d0*/  STL.64 [R1+0x4468], R16 ;  /* 0x0044681001007387 */ /* 0x0009e80000100a00 */
[----:B-1----:R-:W4:Y:S04]  /*ad3e0*/  LDL.LU.64 R194, [R1+0x5938] ;  /* 0x0059380001c27983 */ /* 0x002f280000300a00 */
[----:B------:R-:W-:Y:S04]  /*ad3f0*/  STL.64 [R1+0x4460], R74 ;  /* 0x0044604a01007387 */ /* 0x000fe80000100a00 */
[----:B--2---:R-:W2:Y:S04]  /*ad400*/  LDL.LU.64 R156, [R1+0x5930] ;  /* 0x00593000019c7983 */ /* 0x004ea80000300a00 */
[----:B------:R-:W-:Y:S04]  /*ad410*/  STL.64 [R1+0x4458], R72 ;  /* 0x0044584801007387 */ /* 0x000fe80000100a00 */
[----:B---3--:R-:W3:Y:S04]  /*ad420*/  LDL.LU.64 R192, [R1+0x5928] ;  /* 0x0059280001c07983 */ /* 0x008ee80000300a00 */
[----:B----4-:R-:W4:Y:S04]  /*ad430*/  LDL.LU.64 R154, [R1+0x5920] ;  /* 0x00592000019a7983 */ /* 0x010f280000300a00 */
[----:B------:R-:W2:Y:S04]  /*ad440*/  LDL.LU.64 R190, [R1+0x5918] ;  /* 0x0059180001be7983 */ /* 0x000ea80000300a00 */
[----:B------:R-:W3:Y:S04]  /*ad450*/  LDL.LU.64 R152, [R1+0x5910] ;  /* 0x0059100001987983 */ /* 0x000ee80000300a00 */
[----:B------:R-:W4:Y:S04]  /*ad460*/  LDL.LU.64 R188, [R1+0x5908] ;  /* 0x0059080001bc7983 */ /* 0x000f280000300a00 */
        /* <DEDUP_REMOVED lines=21> */
[----:B------:R-:W3:Y:S04]  /*ad5c0*/  LDL.LU R8, [R1+0x4a04] ;  /* 0x004a040001087983 */ /* 0x000ee80000300800 */
[----:B------:R-:W-:Y:S04]  /*ad5d0*/  LDGSTS.E [R4+0xdc00], desc[UR32][R12.64], P0 ;  /* 0x0dc000000c047fae */ /* 0x000fe80008121860 */
[----:B------:R-:W4:Y:S04]  /*ad5e0*/  LDL.LU R22, [R1+0x49c0] ;  /* 0x0049c00001167983 */ /* 0x000f280000300800 */
[----:B------:R-:W2:Y:S04]  /*ad5f0*/  LDL.LU R11, [R1+0x4a44] ;  /* 0x004a4400010b7983 */ /* 0x000ea80000300800 */
[----:B------:R-:W-:Y:S01]  /*ad600*/  LDGSTS.E [R4+0xe000], desc[UR32][R18.64], P0 ;  /* 0x0e00000012047fae */ /* 0x000fe20008121860 */
[----:B------:R-:W1:Y:S03]  /*ad610*/  S2R R5, SR_TID.X ;  /* 0x0000000000057919 */ /* 0x000e660000002100 */
[----:B------:R-:W2:Y:S04]  /*ad620*/  LDL.LU R21, [R1+0x4a00] ;  /* 0x004a000001157983 */ /* 0x000ea80000300800 */
[----:B------:R-:W2:Y:S04]  /*ad630*/  LDL.LU R10, [R1+0x4a84] ;  /* 0x004a8400010a7983 */ /* 0x000ea80000300800 */
[----:B------:R-:W-:Y:S04]  /*ad640*/  LDGSTS.E [R4+0xe400], desc[UR32][R78.64], P0 ;  /* 0x0e4000004e047fae */ /* 0x000fe80008121860 */
[----:B------:R-:W-:Y:S04]  /*ad650*/  LDGSTS.E [R4+0xe800], desc[UR32][R76.64], P0 ;  /* 0x0e8000004c047fae */ /* 0x000fe80008121860 */
[----:B------:R1:W-:Y:S04]  /*ad660*/  LDGSTS.E [R4+0xec00], desc[UR32][R70.64], P0 ;  /* 0x0ec0000046047fae */ /* 0x0003e80008121860 */
[----:B------:R-:W2:Y:S04]  /*ad670*/  LDL.LU R12, [R1+0x4a40] ;  /* 0x004a4000010c7983 */ /* 0x000ea80000300800 */
[----:B------:R-:W-:Y:S04]  /*ad680*/  LDGSTS.E [R4+0xf000], desc[UR32][R16.64], P0 ;  /* 0x0f00000010047fae */ /* 0x000fe80008121860 */
[----:B------:R-:W-:Y:S04]  /*ad690*/  LDGSTS.E [R4+0xf400], desc[UR32][R74.64], P0 ;  /* 0x0f4000004a047fae */ /* 0x000fe80008121860 */
[----:B------:R-:W-:Y:S04]  /*ad6a0*/  LDGSTS.E [R4+0xf800], desc[UR32][R72.64], P0 ;  /* 0x0f80000048047fae */ /* 0x000fe80008121860 */
[----:B------:R1:W-:Y:S04]  /*ad6b0*/  LDGSTS.E [R4+0xfc00], desc[UR32][R6.64], P0 ;  /* 0x0fc0000006047fae */ /* 0x0003e80008121860 */
[----:B------:R-:W2:Y:S04]  /*ad6c0*/  LDL.LU R18, [R1+0x4ac4] ;  /* 0x004ac40001127983 */ /* 0x000ea80000300800 */
[----:B------:R-:W2:Y:S04]  /*ad6d0*/  LDL.LU R20, [R1+0x4a80] ;  /* 0x004a800001147983 */ /* 0x000ea80000300800 */
[----:B------:R-:W2:Y:S04]  /*ad6e0*/  LDL.LU R13, [R1+0x4b04] ;  /* 0x004b0400010d7983 */ /* 0x000ea80000300800 */
[----:B------:R-:W2:Y:S04]  /*ad6f0*/  LDL.LU R19, [R1+0x4ac0] ;  /* 0x004ac00001137983 */ /* 0x000ea80000300800 */
[----:B------:R-:W2:Y:S01]  /*ad700*/  LDL.LU R9, [R1+0x4b44] ;  /* 0x004b440001097983 */ /* 0x000ea20000300800 */
[----:B-1----:R-:W1:Y:S03]  /*ad710*/  LDC R70, c[0x0][0x23c] ;  /* 0x00008f00ff467b82 */ /* 0x002e660000000800 */
[----:B------:R-:W2:Y:S04]  /*ad720*/  LDL.LU R17, [R1+0x4b00] ;  /* 0x004b000001117983 */ /* 0x000ea80000300800 */
[----:B------:R-:W2:Y:S01]  /*ad730*/  LDL.LU R16, [R1+0x4b84] ;  /* 0x004b840001107983 */ /* 0x000ea20000300800 */
[----:B------:R-:W-:-:S05]  /*ad740*/  LOP3.LUT R5, R5, 0x1f, RZ, 0xc0, !PT ;  /* 0x0000001f05057812 */ /* 0x000fca00078ec0ff */
[----:B------:R-:W-:Y:S02]  /*ad750*/  IMAD.SHL.U32 R5, R5, 0x4, RZ ;  /* 0x0000000405057824 */ /* 0x000fe400078e00ff */
[----:B-1----:R-:W-:-:S03]  /*ad760*/  IMAD.SHL.U32 R70, R70, 0x20, RZ ;  /* 0x0000002046467824 */ /* 0x002fc600078e00ff */
[----:B------:R-:W-:Y:S01]  /*ad770*/  LOP3.LUT R5, R5, 0x10, RZ, 0x3c, !PT ;  /* 0x0000001005057812 */ /* 0x000fe200078e3cff */
[----:B------:R-:W-:Y:S02]  /*ad780*/  IMAD.SHL.U32 R70, R70, 0x4, RZ ;  /* 0x0000000446467824 */ /* 0x000fe400078e00ff */
[----:B------:R-:W-:Y:S02]  /*ad790*/  IMAD.MOV.U32 R6, RZ, RZ, R242 ;  /* 0x000000ffff067224 */ /* 0x000fe400078e00f2 */
[----:B------:R-:W-:Y:S02]  /*ad7a0*/  VIADD R5, R5, UR7 ;  /* 0x0000000705057c36 */ /* 0x000fe40008000000 */
[----:B------:R-:W-:-:S05]  /*ad7b0*/  IMAD.MOV.U32 R7, RZ, RZ, R243 ;  /* 0x000000ffff077224 */ /* 0x000fca00078e00f3 */
[----:B------:R1:W-:Y:S02]  /*ad7c0*/  LDGSTS.E [R5+0x80], desc[UR32][R6.64], P0 ;  /* 0x0008000006057fae */ /* 0x0003e40008121860 */
[----:B-1----:R-:W-:Y:S01]  /*ad7d0*/  IMAD.MOV.U32 R6, RZ, RZ, R15 ;  /* 0x000000ffff067224 */ /* 0x002fe200078e000f */
[-C--:B---3--:R-:W-:Y:S01]  /*ad7e0*/  IADD3 R8, P1, R8, R70.reuse, RZ ;  /* 0x0000004608087210 */ /* 0x088fe20007f3e0ff */
[----:B----4-:R-:W-:Y:S01]  /*ad7f0*/  IMAD.X R22, R22, 0x1, R2, P2 ;  /* 0x0000000116167824 */ /* 0x010fe200010e0602 */
[----:B--2---:R-:W-:-:S03]  /*ad800*/  IADD3 R11, P2, R11, R70, RZ ;  /* 0x000000460b0b7210 */ /* 0x004fc60007f5e0ff */
[----:B------:R1:W-:Y:S01]  /*ad810*/  STL [R1+0x4a04], R8 ;  /* 0x004a040801007387 */ /* 0x0003e20000100800 */
[----:B------:R-:W-:Y:S02]  /*ad820*/  IMAD.MOV.U32 R7, RZ, RZ, R22 ;  /* 0x000000ffff077224 */ /* 0x000fe400078e0016 */
[----:B------:R-:W-:Y:S01]  /*ad830*/  IMAD.X R21, R21, 0x1, R2, P1 ;  /* 0x0000000115157824 */ /* 0x000fe200008e0602 */
[----:B------:R-:W-:Y:S04]  /*ad840*/  STL [R1+0x49c0], R22 ;  /* 0x0049c01601007387 */ /* 0x000fe80000100800 */
[----:B------:R-:W2:Y:S04]  /*ad850*/  LDL.LU R15, [R1+0x4b40] ;  /* 0x004b4000010f7983 */ /* 0x000ea80000300800 */
[----:B------:R3:W-:Y:S04]  /*ad860*/  STL [R1+0x4a44], R11 ;  /* 0x004a440b01007387 */ /* 0x0007e80000100800 */
[----:B------:R4:W-:Y:S01]  /*ad870*/  LDGSTS.E [R5+0x480], desc[UR32][R6.64], P0 ;  /* 0x0048000006057fae */ /* 0x0009e20008121860 */
[----:B------:R-:W-:-:S03]  /*ad880*/  IADD3 R10, P1, R10, R70, RZ ;  /* 0x000000460a0a7210 */ /* 0x000fc60007f3e0ff */
[----:B------:R-:W-:Y:S01]  /*ad890*/  STL [R1+0x4a00], R21 ;  /* 0x004a001501007387 */ /* 0x000fe20000100800 */
[----:B------:R-:W-:-:S03]  /*ad8a0*/  IMAD.X R12, R12, 0x1, R2, P2 ;  /* 0x000000010c0c7824 */ /* 0x000fc600010e0602 */
[----:B------:R-:W2:Y:S04]  /*ad8b0*/  LDL.LU R4, [R1+0x4bc4] ;  /* 0x004bc40001047983 */ /* 0x000ea80000300800 */
[----:B------:R-:W2:Y:S01]  /*ad8c0*/  LDL.LU R23, [R1+0x4b80] ;  /* 0x004b800001177983 */ /* 0x000ea20000300800 */
[----:B------:R-:W-:-:S03]  /*ad8d0*/  IADD3 R18, P2, R18, R70, RZ ;  /* 0x0000004612127210 */ /* 0x000fc60007f5e0ff */
[----:B------:R-:W-:Y:S01]  /*ad8e0*/  STL [R1+0x4a84], R10 ;  /* 0x004a840a01007387 */ /* 0x000fe20000100800 */
[----:B------:R-:W-:Y:S02]  /*ad8f0*/  IMAD.X R20, R20, 0x1, R2, P1 ;  /* 0x0000000114147824 */ /* 0x000fe400008e0602 */
[----:B----4-:R-:W-:Y:S02]  /*ad900*/  IMAD.MOV.U32 R6, RZ, RZ, R8 ;  /* 0x000000ffff067224 */ /* 0x010fe400078e0008 */
[----:B------:R-:W-:Y:S01]  /*ad910*/  IMAD.MOV.U32 R7, RZ, RZ, R21 ;  /* 0x000000ffff077224 */ /* 0x000fe200078e0015 */
[----:B------:R4:W-:Y:S04]  /*ad920*/  STL [R1+0x4a40], R12 ;  /* 0x004a400c01007387 */ /* 0x0009e80000100800 */
[----:B-1----:R-:W2:Y:S04]  /*ad930*/  LDL.LU R8, [R1+0x4c04] ;  /* 0x004c040001087983 */ /* 0x002ea80000300800 */
[----:B------:R1:W-:Y:S01]  /*ad940*/  LDGSTS.E [R5+0x880], desc[UR32][R6.64], P0 ;  /* 0x0088000006057fae */ /* 0x0003e20008121860 */
[----:B------:R-:W-:Y:S01]  /*ad950*/  IADD3 R13, P1, R13, R70, RZ ;  /* 0x000000460d0d7210 */ /* 0x000fe20007f3e0ff */
[----:B------:R-:W-:-:S02]  /*ad960*/  IMAD.X R19, R19, 0x1, R2, P2 ;  /* 0x0000000113137824 */ /* 0x000fc400010e0602 */
[----:B-1----:R-:W-:Y:S02]  /*ad970*/  IMAD.MOV.U32 R6, RZ, RZ, R11 ;  /* 0x000000ffff067224 */ /* 0x002fe400078e000b */
[----:B---3--:R-:W3:Y:S04]  /*ad980*/  LDL.LU R11, [R1+0x4bc0] ;  /* 0x004bc000010b7983 */ /* 0x008ee80000300800 */
[----:B------:R-:W-:Y:S01]  /*ad990*/  STL [R1+0x4ac4], R18 ;  /* 0x004ac41201007387 */ /* 0x000fe20000100800 */
[----:B------:R-:W-:-:S03]  /*ad9a0*/  IMAD.MOV.U32 R7, RZ, RZ, R12 ;  /* 0x000000ffff077224 */ /* 0x000fc600078e000c */
[----:B------:R1:W-:Y:S04]  /*ad9b0*/  STL [R1+0x4a80], R20 ;  /* 0x004a801401007387 */ /* 0x0003e80000100800 */
[----:B----4-:R-:W4:Y:S04]  /*ad9c0*/  LDL.LU R12, [R1+0x4c44] ;  /* 0x004c4400010c7983 */ /* 0x010f280000300800 */
[----:B------:R-:W4:Y:S04]  /*ad9d0*/  LDL.LU R22, [R1+0x4c00] ;  /* 0x004c000001167983 */ /* 0x000f280000300800 */
[----:B------:R1:W-:Y:S04]  /*ad9e0*/  LDGSTS.E [R5+0xc80], desc[UR32][R6.64], P0 ;  /* 0x00c8000006057fae */ /* 0x0003e80008121860 */
[----:B------:R-:W-:Y:S04]  /*ad9f0*/  STL [R1+0x4b04], R13 ;  /* 0x004b040d01007387 */ /* 0x000fe80000100800 */
[----:B------:R1:W-:Y:S02]  /*ada00*/  STL [R1+0x4ac0], R19 ;  /* 0x004ac01301007387 */ /* 0x0003e40000100800 */
[----:B-1----:R-:W-:-:S02]  /*ada10*/  IMAD.MOV.U32 R6, RZ, RZ, R10 ;  /* 0x000000ffff067224 */ /* 0x002fc400078e000a */
[----:B------:R-:W4:Y:S04]  /*ada20*/  LDL.LU R10, [R1+0x4c84] ;  /* 0x004c8400010a7983 */ /* 0x000f280000300800 */
[----:B------:R-:W4:Y:S01]  /*ada30*/  LDL.LU R21, [R1+0x4c40] ;  /* 0x004c400001157983 */ /* 0x000f220000300800 */
[----:B------:R-:W-:Y:S01]  /*ada40*/  IMAD.MOV.U32 R7, RZ, RZ, R20 ;  /* 0x000000ffff077224 */ /* 0x000fe200078e0014 */
[----:B------:R-:W-:Y:S01]  /*ada50*/  IADD3 R9, P2, R9, R70, RZ ;  /* 0x0000004609097210 */ /* 0x000fe20007f5e0ff */
[----:B------:R-:W-:-:S03]  /*ada60*/  IMAD.X R17, R17, 0x1, R2, P1 ;  /* 0x0000000111117824 */ /* 0x000fc600008e0602 */
[----:B------:R1:W-:Y:S04]  /*ada70*/  LDGSTS.E [R5+0x1080], desc[UR32][R6.64], P0 ;  /* 0x0108000006057fae */ /* 0x0003e80008121860 */
[----:B------:R-:W-:Y:S04]  /*ada80*/  STL [R1+0x4b44], R9 ;  /* 0x004b440901007387 */ /* 0x000fe80000100800 */
[----:B------:R2:W-:Y:S01]  /*ada90*/  STL [R1+0x4b00], R17 ;  /* 0x004b001101007387 */ /* 0x0005e20000100800 */
[----:B------:R-:W-:-:S03]  /*adaa0*/  IADD3 R16, P1, R16, R70, RZ ;  /* 0x0000004610107210 */ /* 0x000fc60007f3e0ff */
[----:B------:R-:W4:Y:S01]  /*adab0*/  LDL.LU R20, [R1+0x4c80] ;  /* 0x004c800001147983 */ /* 0x000f220000300800 */
[----:B-1----:R-:W-:Y:S02]  /*adac0*/  IMAD.MOV.U32 R6, RZ, RZ, R18 ;  /* 0x000000ffff067224 */ /* 0x002fe400078e0012 */
[----:B------:R-:W-:Y:S01]  /*adad0*/  IMAD.MOV.U32 R7, RZ, RZ, R19 ;  /* 0x000000ffff077224 */ /* 0x000fe200078e0013 */
[----:B------:R-:W4:Y:S04]  /*adae0*/  LDL.LU R18, [R1+0x4cc4] ;  /* 0x004cc40001127983 */ /* 0x000f280000300800 */
[----:B------:R-:W4:Y:S04]  /*adaf0*/  LDL.LU R19, [R1+0x4cc0] ;  /* 0x004cc00001137983 */ /* 0x000f280000300800 */
[----:B------:R1:W-:Y:S04]  /*adb00*/  LDGSTS.E [R5+0x1480], desc[UR32][R6.64], P0 ;  /* 0x0148000006057fae */ /* 0x0003e80008121860 */
[----:B------:R-:W-:Y:S01]  /*adb10*/  STL [R1+0x4b84], R16 ;  /* 0x004b841001007387 */ /* 0x000fe20000100800 */
[----:B-1----:R-:W-:-:S02]  /*adb20*/  IMAD.MOV.U32 R6, RZ, RZ, R13 ;  /* 0x000000ffff067224 */ /* 0x002fc400078e000d */
[----:B------:R-:W-:-:S05]  /*adb30*/  IMAD.MOV.U32 R7, RZ, RZ, R17 ;  /* 0x000000ffff077224 */ /* 0x000fca00078e0011 */
[----:B------:R1:W-:Y:S02]  /*adb40*/  LDGSTS.E [R5+0x1880], desc[UR32][R6.64], P0 ;  /* 0x0188000006057fae */ /* 0x0003e40008121860 */
[----:B-1----:R-:W-:Y:S02]  /*adb50*/  IMAD.MOV.U32 R6, RZ, RZ, R9 ;  /* 0x000000ffff067224 */ /* 0x002fe400078e0009 */
[----:B--2---:R-:W-:-:S04]  /*adb60*/  IMAD.X R15, R15, 0x1, R2, P2 ;  /* 0x000000010f0f7824 */ /* 0x004fc800010e0602 */
[----:B------:R-:W-:Y:S01]  /*adb70*/  IMAD.MOV.U32 R7, RZ, RZ, R15 ;  /* 0x000000ffff077224 */ /* 0x000fe200078e000f */
[-C--:B------:R-:W-:Y:S01]  /*adb80*/  IADD3 R4, P2, R4, R70.reuse, RZ ;  /* 0x0000004604047210 */ /* 0x080fe20007f5e0ff */
[----:B------:R-:W-:Y:S01]  /*adb90*/  IMAD.X R23, R23, 0x1, R2, P1 ;  /* 0x0000000117177824 */ /* 0x000fe200008e0602 */
[----:B------:R1:W-:Y:S04]  /*adba0*/  STL [R1+0x4b40], R15 ;  /* 0x004b400f01007387 */ /* 0x0003e80000100800 */
[----:B------:R-:W2:Y:S04]  /*adbb0*/  LDL.LU R13, [R1+0x4d04] ;  /* 0x004d0400010d7983 */ /* 0x000ea80000300800 */
[----:B------:R-:W2:Y:S04]  /*adbc0*/  LDL.LU R17, [R1+0x4d00] ;  /* 0x004d000001117983 */ /* 0x000ea80000300800 */
[----:B------:R-:W-:Y:S04]  /*adbd0*/  STL [R1+0x4bc4], R4 ;  /* 0x004bc40401007387 */ /* 0x000fe80000100800 */
[----:B------:R1:W-:Y:S04]  /*adbe0*/  LDGSTS.E [R5+0x1c80], desc[UR32][R6.64], P0 ;  /* 0x01c8000006057fae */ /* 0x0003e80008121860 */
[----:B------:R-:W-:Y:S01]  /*adbf0*/  STL [R1+0x4b80], R23 ;  /* 0x004b801701007387 */ /* 0x000fe20000100800 */
[----:B------:R-:W-:-:S03]  /*adc00*/  IADD3 R8, P1, R8, R70, RZ ;  /* 0x0000004608087210 */ /* 0x000fc60007f3e0ff */
[----:B-1----:R-:W2:Y:S04]  /*adc10*/  LDL.LU R15, [R1+0x4d44] ;  /* 0x004d4400010f7983 */ /* 0x002ea80000300800 */
[----:B------:R-:W2:Y:S01]  /*adc20*/  LDL.LU R9, [R1+0x4d84] ;  /* 0x004d840001097983 */ /* 0x000ea20000300800 */
[----:B------:R-:W-:Y:S02]  /*adc30*/  IMAD.MOV.U32 R6, RZ, RZ, R16 ;  /* 0x000000ffff067224 */ /* 0x000fe400078e0010 */
[----:B------:R-:W-:Y:S01]  /*adc40*/  IMAD.MOV.U32 R7, RZ, RZ, R23 ;  /* 0x000000ffff077224 */ /* 0x000fe200078e0017 */
[----:B------:R-:W2:Y:S04]  /*adc50*/  LDL.LU R16, [R1+0x4d40] ;  /* 0x004d400001107983 */ /* 0x000ea80000300800 */
[----:B------:R-:W-:Y:S04]  /*adc60*/  STL [R1+0x4c04], R8 ;  /* 0x004c040801007387 */ /* 0x000fe80000100800 */
[----:B------:R1:W-:Y:S01]  /*adc70*/  LDGSTS.E [R5+0x2080], desc[UR32][R6.64], P0 ;  /* 0x0208000006057fae */ /* 0x0003e20008121860 */
[--C-:B---3--:R-:W-:Y:S01]  /*adc80*/  IMAD.X R11, R11, 0x1, R2.reuse, P2 ;  /* 0x000000010b0b7824 */ /* 0x108fe200010e0602 */
[----:B----4-:R-:W-:Y:S01]  /*adc90*/  IADD3 R12, P2, R12, R70, RZ ;  /* 0x000000460c0c7210 */ /* 0x010fe20007f5e0ff */
[----:B------:R-:W-:-:S03]  /*adca0*/  IMAD.X R22, R22, 0x1, R2, P1 ;  /* 0x0000000116167824 */ /* 0x000fc600008e0602 */
[----:B------:R3:W-:Y:S01]  /*adcb0*/  STL [R1+0x4bc0], R11 ;  /* 0x004bc00b01007387 */ /* 0x0007e20000100800 */
[----:B-1----:R-:W-:Y:S02]  /*adcc0*/  IMAD.MOV.U32 R6, RZ, RZ, R4 ;  /* 0x000000ffff067224 */ /* 0x002fe400078e0004 */
[----:B------:R-:W-:-:S05]  /*adcd0*/  IMAD.MOV.U32 R7, RZ, RZ, R11 ;  /* 0x000000ffff077224 */ /* 0x000fca00078e000b */
[----:B------:R1:W-:Y:S04]  /*adce0*/  LDGSTS.E [R5+0x2480], desc[UR32][R6.64], P0 ;  /* 0x0248000006057fae */ /* 0x0003e80008121860 */
[----:B---3--:R-:W3:Y:S04]  /*adcf0*/  LDL.LU R11, [R1+0x4d80] ;  /* 0x004d8000010b7983 */ /* 0x008ee80000300800 */
[----:B------:R4:W-:Y:S04]  /*add00*/  STL [R1+0x4c44], R12 ;  /* 0x004c440c01007387 */ /* 0x0009e80000100800 */
[----:B------:R-:W-:Y:S04]  /*add10*/  STL [R1+0x4c00], R22 ;  /* 0x004c001601007387 */ /* 0x000fe80000100800 */
[----:B------:R-:W3:Y:S01]  /*add20*/  LDL.LU R4, [R1+0x4dc4] ;  /* 0x004dc40001047983 */ /* 0x000ee20000300800 */
[----:B------:R-:W-:Y:S01]  /*add30*/  IMAD.X R21, R21, 0x1, R2, P2 ;  /* 0x0000000115157824 */ /* 0x000fe200010e0602 */
[----:B------:R-:W-:Y:S01]  /*add40*/  IADD3 R10, P1, R10, R70, RZ ;  /* 0x000000460a0a7210 */ /* 0x000fe20007f3e0ff */
[----:B-1----:R-:W-:-:S02]  /*add50*/  IMAD.MOV.U32 R6, RZ, RZ, R8 ;  /* 0x000000ffff067224 */ /* 0x002fc400078e0008 */
[----:B------:R-:W-:Y:S01]  /*add60*/  IMAD.MOV.U32 R7, RZ, RZ, R22 ;  /* 0x000000ffff077224 */ /* 0x000fe200078e0016 */
[----:B------:R-:W3:Y:S04]  /*add70*/  LDL.LU R8, [R1+0x4e04] ;  /* 0x004e040001087983 */ /* 0x000ee80000300800 */
[----:B------:R1:W-:Y:S04]  /*add80*/  STL [R1+0x4c84], R10 ;  /* 0x004c840a01007387 */ /* 0x0003e80000100800 */
[----:B------:R-:W-:Y:S04]  /*add90*/  STL [R1+0x4c40], R21 ;  /* 0x004c401501007387 */ /* 0x000fe80000100800 */
[----:B------:R1:W-:Y:S02]  /*adda0*/  LDGSTS.E [R5+0x2880], desc[UR32][R6.64], P0 ;  /* 0x0288000006057fae */ /* 0x0003e40008121860 */
[----:B-1----:R-:W-:-:S02]  /*addb0*/  IMAD.MOV.U32 R6, RZ, RZ, R12 ;  /* 0x000000ffff067224 */ /* 0x002fc400078e000c */
[----:B----4-:R-:W4:Y:S01]  /*addc0*/  LDL.LU R12, [R1+0x4dc0] ;  /* 0x004dc000010c7983 */ /* 0x010f220000300800 */
[----:B------:R-:W-:Y:S01]  /*addd0*/  IADD3 R18, P2, R18, R70, RZ ;  /* 0x0000004612127210 */ /* 0x000fe20007f5e0ff */
[--C-:B------:R-:W-:Y:S02]  /*adde0*/  IMAD.X R20, R20, 0x1, R2.reuse, P1 ;  /* 0x0000000114147824 */ /* 0x100fe400008e0602 */
[----:B------:R-:W-:Y:S02]  /*addf0*/  IMAD.MOV.U32 R7, RZ, RZ, R21 ;  /* 0x000000ffff077224 */ /* 0x000fe400078e0015 */
[----:B------:R-:W-:Y:S04]  /*ade00*/  STL [R1+0x4cc4], R18 ;  /* 0x004cc41201007387 */ /* 0x000fe80000100800 */
[----:B------:R1:W-:Y:S04]  /*ade10*/  STL [R1+0x4c80], R20 ;  /* 0x004c801401007387 */ /* 0x0003e80000100800 */
[----:B------:R1:W-:Y:S04]  /*ade20*/  LDGSTS.E [R5+0x2c80], desc[UR32][R6.64], P0 ;  /* 0x02c8000006057fae */ /* 0x0003e80008121860 */
[----:B------:R-:W4:Y:S01]  /*ade30*/  LDL.LU R24, [R1+0x4e44] ;  /* 0x004e440001187983 */ /* 0x000f220000300800 */
[----:B------:R-:W-:-:S02]  /*ade40*/  IMAD.X R19, R19, 0x1, R2, P2 ;  /* 0x0000000113137824 */ /* 0x000fc400010e0602 */
[----:B-1----:R-:W-:Y:S02]  /*ade50*/  IMAD.MOV.U32 R6, RZ, RZ, R10 ;  /* 0x000000ffff067224 */ /* 0x002fe400078e000a */
[----:B------:R-:W-:Y:S01]  /*ade60*/  IMAD.MOV.U32 R7, RZ, RZ, R20 ;  /* 0x000000ffff077224 */ /* 0x000fe200078e0014 */
[----:B------:R-:W4:Y:S04]  /*ade70*/  LDL.LU R10, [R1+0x4e00] ;  /* 0x004e0000010a7983 */ /* 0x000f280000300800 */
[----:B------:R1:W-:Y:S02]  /*ade80*/  LDGSTS.E [R5+0x3080], desc[UR32][R6.64], P0 ;  /* 0x0308000006057fae */ /* 0x0003e40008121860 */
[----:B-1----:R-:W-:Y:S02]  /*ade90*/  IMAD.MOV.U32 R6, RZ, RZ, R18 ;  /* 0x000000ffff067224 */ /* 0x002fe400078e0012 */
[----:B------:R-:W-:-:S05]  /*adea0*/  IMAD.MOV.U32 R7, RZ, RZ, R19 ;  /* 0x000000ffff077224 */ /* 0x000fca00078e0013 */
[----:B------:R1:W-:Y:S01]  /*adeb0*/  LDGSTS.E [R5+0x3480], desc[UR32][R6.64], P0 ;  /* 0x0348000006057fae */ /* 0x0003e20008121860 */
[----:B--2---:R-:W-:-:S05]  /*adec0*/  IADD3 R13, P1, R13, R70, RZ ;  /* 0x000000460d0d7210 */ /* 0x004fca0007f3e0ff */
[----:B------:R2:W-:Y:S01]  /*aded0*/  STL [R1+0x4d04], R13 ;  /* 0x004d040d01007387 */ /* 0x0005e20000100800 */
[----:B------:R-:W-:Y:S01]  /*adee0*/  IMAD.X R17, R17, 0x1, R2, P1 ;  /* 0x0000000111117824 */ /* 0x000fe200008e0602 */
[-C--:B------:R-:W-:Y:S02]  /*adef0*/  IADD3 R15, P2, R15, R70.reuse, RZ ;  /* 0x000000460f0f7210 */ /* 0x080fe40007f5e0ff */
[----:B------:R3:W-:Y:S04]  /*adf00*/  STL [R1+0x4cc0], R19 ;  /* 0x004cc01301007387 */ /* 0x0007e80000100800 */
[----:B------:R-:W4:Y:S01]  /*adf10*/  LDL.LU R22, [R1+0x4e84] ;  /* 0x004e840001167983 */ /* 0x000f220000300800 */
[----:B------:R-:W-:-:S03]  /*adf20*/  IADD3 R9, P1, R9, R70, RZ ;  /* 0x0000004609097210 */ /* 0x000fc60007f3e0ff */
[----:B------:R-:W4:Y:S04]  /*adf30*/  LDL.LU R25, [R1+0x4e40] ;  /* 0x004e400001197983 */ /* 0x000f280000300800 */
[----:B------:R-:W-:Y:S04]  /*adf40*/  STL [R1+0x4d44], R15 ;  /* 0x004d440f01007387 */ /* 0x000fe80000100800 */
[----:B------:R3:W-:Y:S01]  /*adf50*/  STL [R1+0x4d00], R17 ;  /* 0x004d001101007387 */ /* 0x0007e20000100800 */
[----:B------:R-:W-:-:S03]  /*adf60*/  IMAD.X R16, R16, 0x1, R2, P2 ;  /* 0x0000000110107824 */ /* 0x000fc600010e0602 */
[----:B------:R-:W4:Y:S04]  /*adf70*/  LDL.LU R23, [R1+0x4e80] ;  /* 0x004e800001177983 */ /* 0x000f280000300800 */
[----:B------:R-:W-:Y:S04]  /*adf80*/  STL [R1+0x4d84], R9 ;  /* 0x004d840901007387 */ /* 0x000fe80000100800 */
[----:B------:R-:W-:Y:S01]  /*adf90*/  STL [R1+0x4d40], R16 ;  /* 0x004d401001007387 */ /* 0x000fe20000100800 */
[----:B-1----:R-:W-:Y:S02]  /*adfa0*/  IMAD.MOV.U32 R6, RZ, RZ, R13 ;  /* 0x000000ffff067224 */ /* 0x002fe400078e000d */
[----:B------:R-:W-:Y:S01]  /*adfb0*/  IMAD.MOV.U32 R7, RZ, RZ, R17 ;  /* 0x000000ffff077224 */ /* 0x000fe200078e0011 */
[----:B------:R-:W4:Y:S04]  /*adfc0*/  LDL.LU R20, [R1+0x4ec4] ;  /* 0x004ec40001147983 */ /* 0x000f280000300800 */
[----:B--2---:R-:W2:Y:S04]  /*adfd0*/  LDL.LU R13, [R1+0x4f04] ;  /* 0x004f0400010d7983 */ /* 0x004ea80000300800 */
[----:B------:R-:W2:Y:S04]  /*adfe0*/  LDL.LU R21, [R1+0x4ec0] ;  /* 0x004ec00001157983 */ /* 0x000ea80000300800 */
[----:B------:R1:W-:Y:S01]  /*adff0*/  LDGSTS.E [R5+0x3880], desc[UR32][R6.64], P0 ;  /* 0x0388000006057fae */ /* 0x0003e20008121860 */
[----:B---3--:R-:W-:Y:S01]  /*ae000*/  IMAD.X R11, R11, 0x1, R2, P1 ;  /* 0x000000010b0b7824 */ /* 0x008fe200008e0602 */
[----:B------:R-:W-:Y:S01]  /*ae010*/  IADD3 R4, P2, R4, R70, RZ ;  /* 0x0000004604047210 */ /* 0x000fe20007f5e0ff */
[----:B-1----:R-:W-:-:S02]  /*ae020*/  IMAD.MOV.U32 R6, RZ, RZ, R15 ;  /* 0x000000ffff067224 */ /* 0x002fc400078e000f */
[----:B------:R-:W-:Y:S02]  /*ae030*/  IMAD.MOV.U32 R7, RZ, RZ, R16 ;  /* 0x000000ffff077224 */ /* 0x000fe400078e0010 */
[----:B------:R-:W-:Y:S04]  /*ae040*/  STL [R1+0x4dc4], R4 ;  /* 0x004dc40401007387 */ /* 0x000fe80000100800 */
[----:B------:R1:W-:Y:S04]  /*ae050*/  STL [R1+0x4d80], R11 ;  /* 0x004d800b01007387 */ /* 0x0003e80000100800 */
[----:B------:R-:W3:Y:S04]  /*ae060*/  LDL.LU R19, [R1+0x4f00] ;  /* 0x004f000001137983 */ /* 0x000ee80000300800 */
[----:B------:R-:W3:Y:S04]  /*ae070*/  LDL.LU R17, [R1+0x4f44] ;  /* 0x004f440001117983 */ /* 0x000ee80000300800 */
[----:B------:R-:W3:Y:S01]  /*ae080*/  LDL.LU R15, [R1+0x4f84] ;  /* 0x004f8400010f7983 */ /* 0x000ee20000300800 */
[----:B------:R-:W-:-:S03]  /*ae090*/  IADD3 R8, P1, R8, R70, RZ ;  /* 0x0000004608087210 */ /* 0x000fc60007f3e0ff */
[----:B------:R-:W3:Y:S04]  /*ae0a0*/  LDL.LU R18, [R1+0x4f40] ;  /* 0x004f400001127983 */ /* 0x000ee80000300800 */
[----:B------:R1:W-:Y:S04]  /*ae0b0*/  LDGSTS.E [R5+0x3c80], desc[UR32][R6.64], P0 ;  /* 0x03c8000006057fae */ /* 0x0003e80008121860 */
[----:B------:R-:W-:Y:S01]  /*ae0c0*/  STL [R1+0x4e04], R8 ;  /* 0x004e040801007387 */ /* 0x000fe20000100800 */
[----:B----4-:R-:W-:Y:S02]  /*ae0d0*/  IMAD.X R12, R12, 0x1, R2, P2 ;  /* 0x000000010c0c7824 */ /* 0x010fe400010e0602 */
[----:B-1----:R-:W-:-:S03]  /*ae0e0*/  IMAD.MOV.U32 R7, RZ, RZ, R11 ;  /* 0x000000ffff077224 */ /* 0x002fc600078e000b */
[----:B------:R1:W-:Y:S04]  /*ae0f0*/  STL [R1+0x4dc0], R12 ;  /* 0x004dc00c01007387 */ /* 0x0003e80000100800 */
[----:B------:R-:W4:Y:S01]  /*ae100*/  LDL.LU R11, [R1+0x4fc4] ;  /* 0x004fc400010b7983 */ /* 0x000f220000300800 */
[----:B------:R-:W-:Y:S01]  /*ae110*/  IMAD.MOV.U32 R6, RZ, RZ, R9 ;  /* 0x000000ffff067224 */ /* 0x000fe200078e0009 */
[----:B------:R-:W-:Y:S02]  /*ae120*/  IADD3 R24, P2, R24, R70, RZ ;  /* 0x0000004618187210 */ /* 0x000fe40007f5e0ff */
[----:B------:R-:W4:Y:S04]  /*ae130*/  LDL.LU R9, [R1+0x5004] ;  /* 0x0050040001097983 */ /* 0x000f280000300800 */
[----:B------:R1:W-:Y:S04]  /*ae140*/  LDGSTS.E [R5+0x4080], desc[UR32][R6.64], P0 ;  /* 0x0408000006057fae */ /* 0x0003e80008121860 */
[----:B------:R-:W4:Y:S04]  /*ae150*/  LDL.LU R16, [R1+0x4f80] ;  /* 0x004f800001107983 */ /* 0x000f280000300800 */
[----:B------:R-:W-:Y:S01]  /*ae160*/  STL [R1+0x4e44], R24 ;  /* 0x004e441801007387 */ /* 0x000fe20000100800 */
[----:B-1----:R-:W-:-:S02]  /*ae170*/  IMAD.MOV.U32 R6, RZ, RZ, R4 ;  /* 0x000000ffff067224 */ /* 0x002fc400078e0004 */
[----:B------:R-:W-:Y:S02]  /*ae180*/  IMAD.MOV.U32 R7, RZ, RZ, R12 ;  /* 0x000000ffff077224 */ /* 0x000fe400078e000c */
[----:B------:R-:W-:-:S03]  /*ae190*/  IMAD.X R10, R10, 0x1, R2, P1 ;  /* 0x000000010a0a7824 */ /* 0x000fc600008e0602 */
[----:B------:R1:W-:Y:S04]  /*ae1a0*/  LDGSTS.E [R5+0x4480], desc[UR32][R6.64], P0 ;  /* 0x0448000006057fae */ /* 0x0003e80008121860 */
[----:B------:R2:W-:Y:S04]  /*ae1b0*/  STL [R1+0x4e00], R10 ;  /* 0x004e000a01007387 */ /* 0x0005e80000100800 */
[----:B------:R-:W4:Y:S04]  /*ae1c0*/  LDL.LU R4, [R1+0x5044] ;  /* 0x0050440001047983 */ /* 0x000f280000300800 */
[----:B------:R-:W4:Y:S01]  /*ae1d0*/  LDL.LU R12, [R1+0x4fc0] ;  /* 0x004fc000010c7983 */ /* 0x000f220000300800 */
[----:B-1----:R-:W-:-:S02]  /*ae1e0*/  IMAD.MOV.U32 R6, RZ, RZ, R8 ;  /* 0x000000ffff067224 */ /* 0x002fc400078e0008 */
[----:B------:R-:W-:-:S05]  /*ae1f0*/  IMAD.MOV.U32 R7, RZ, RZ, R10 ;  /* 0x000000ffff077224 */ /* 0x000fca00078e000a */
[----:B------:R1:W-:Y:S02]  /*ae200*/  LDGSTS.E [R5+0x4880], desc[UR32][R6.64], P0 ;  /* 0x0488000006057fae */ /* 0x0003e40008121860 */
[----:B-1----:R-:W-:Y:S01]  /*ae210*/  IMAD.MOV.U32 R6, RZ, RZ, R24 ;  /* 0x000000ffff067224 */ /* 0x002fe200078e0018 */
[----:B------:R-:W-:Y:S01]  /*ae220*/  IADD3 R22, P1, R22, R70, RZ ;  /* 0x0000004616167210 */ /* 0x000fe20007f3e0ff */
[----:B------:R-:W-:-:S04]  /*ae230*/  IMAD.X R25, R25, 0x1, R2, P2 ;  /* 0x0000000119197824 */ /* 0x000fc800010e0602 */
[----:B------:R-:W-:Y:S02]  /*ae240*/  IMAD.MOV.U32 R7, RZ, RZ, R25 ;  /* 0x000000ffff077224 */ /* 0x000fe400078e0019 */
[----:B------:R-:W-:Y:S01]  /*ae250*/  IMAD.X R23, R23, 0x1, R2, P1 ;  /* 0x0000000117177824 */ /* 0x000fe200008e0602 */
[----:B------:R-:W-:Y:S01]  /*ae260*/  STL [R1+0x4e84], R22 ;  /* 0x004e841601007387 */ /* 0x000fe20000100800 */
[----:B------:R-:W-:-:S03]  /*ae270*/  IADD3 R20, P2, R20, R70, RZ ;  /* 0x0000004614147210 */ /* 0x000fc60007f5e0ff */
[----:B------:R-:W-:Y:S04]  /*ae280*/  STL [R1+0x4e40], R25 ;  /* 0x004e401901007387 */ /* 0x000fe80000100800 */
[----:B------:R1:W-:Y:S01]  /*ae290*/  LDGSTS.E [R5+0x4c80], desc[UR32][R6.64], P0 ;  /* 0x04c8000006057fae */ /* 0x0003e20008121860 */
[----:B--2---:R-:W-:-:S03]  /*ae2a0*/  IADD3 R13, P1, R13, R70, RZ ;  /* 0x000000460d0d7210 */ /* 0x004fc60007f3e0ff */
[----:B------:R-:W2:Y:S01]  /*ae2b0*/  LDL.LU R10, [R1+0x5000] ;  /* 0x00500000010a7983 */ /* 0x000ea20000300800 */
[----:B------:R-:W-:-:S03]  /*ae2c0*/  IMAD.X R21, R21, 0x1, R2, P2 ;  /* 0x0000000115157824 */ /* 0x000fc600010e0602 */
[----:B------:R-:W2:Y:S04]  /*ae2d0*/  LDL.LU R8, [R1+0x5040] ;  /* 0x0050400001087983 */ /* 0x000ea80000300800 */
[----:B------:R3:W-:Y:S04]  /*ae2e0*/  STL [R1+0x4ec4], R20 ;  /* 0x004ec41401007387 */ /* 0x0007e80000100800 */
[----:B------:R-:W-:Y:S01]  /*ae2f0*/  STL [R1+0x4e80], R23 ;  /* 0x004e801701007387 */ /* 0x000fe20000100800 */
[----:B-1----:R-:W-:Y:S02]  /*ae300*/  IMAD.MOV.U32 R6, RZ, RZ, R22 ;  /* 0x000000ffff067224 */ /* 0x002fe400078e0016 */
[----:B------:R-:W-:Y:S01]  /*ae310*/  IMAD.MOV.U32 R7, RZ, RZ, R23 ;  /* 0x000000ffff077224 */ /* 0x000fe200078e0017 */
[----:B------:R1:W-:Y:S04]  /*ae320*/  STL [R1+0x4f04], R13 ;  /* 0x004f040d01007387 */ /* 0x0003e80000100800 */
[----:B------:R4:W-:Y:S04]  /*ae330*/  STL [R1+0x4ec0], R21 ;  /* 0x004ec01501007387 */ /* 0x0009e80000100800 */
[----:B------:R1:W-:Y:S01]  /*ae340*/  LDGSTS.E [R5+0x5080], desc[UR32][R6.64], P0 ;  /* 0x0508000006057fae */ /* 0x0003e20008121860 */
[-C--:B---3--:R-:W-:Y:S01]  /*ae350*/  IADD3 R17, P2, R17, R70.reuse, RZ ;  /* 0x0000004611117210 */ /* 0x088fe20007f5e0ff */
[----:B------:R-:W-:Y:S01]  /*ae360*/  IMAD.X R19, R19, 0x1, R2, P1 ;  /* 0x0000000113137824 */ /* 0x000fe200008e0602 */
[----:B------:R-:W-:Y:S01]  /*ae370*/  IADD3 R15, P1, R15, R70, RZ ;  /* 0x000000460f0f7210 */ /* 0x000fe20007f3e0ff */
[----:B-1----:R-:W-:-:S02]  /*ae380*/  IMAD.MOV.U32 R6, RZ, RZ, R20 ;  /* 0x000000ffff067224 */ /* 0x002fc400078e0014 */
[----:B------:R-:W-:Y:S02]  /*ae390*/  IMAD.MOV.U32 R7, RZ, RZ, R21 ;  /* 0x000000ffff077224 */ /* 0x000fe400078e0015 */
[----:B------:R-:W-:Y:S01]  /*ae3a0*/  IMAD.X R18, R18, 0x1, R2, P2 ;  /* 0x0000000112127824 */ /* 0x000fe200010e0602 */
[----:B------:R-:W-:Y:S04]  /*ae3b0*/  STL [R1+0x4f44], R17 ;  /* 0x004f441101007387 */ /* 0x000fe80000100800 */
[----:B------:R-:W-:Y:S04]  /*ae3c0*/  STL [R1+0x4f00], R19 ;  /* 0x004f001301007387 */ /* 0x000fe80000100800 */
[----:B------:R-:W3:Y:S04]  /*ae3d0*/  LDL.LU R20, [R1+0x498c] ;  /* 0x00498c0001147983 */ /* 0x000ee80000300800 */
[----:B------:R1:W-:Y:S04]  /*ae3e0*/  LDGSTS.E [R5+0x5480], desc[UR32][R6.64], P0 ;  /* 0x0548000006057fae */ /* 0x0003e80008121860 */
[----:B------:R-:W-:Y:S04]  /*ae3f0*/  STL [R1+0x4f84], R15 ;  /* 0x004f840f01007387 */ /* 0x000fe80000100800 */
[----:B------:R-:W-:Y:S01]  /*ae400*/  STL [R1+0x4f40], R18 ;  /* 0x004f401201007387 */ /* 0x000fe20000100800 */
[----:B-1----:R-:W-:-:S03]  /*ae410*/  IMAD.MOV.U32 R6, RZ, RZ, R13 ;  /* 0x000000ffff067224 */ /* 0x002fc600078e000d */
[----:B------:R-:W3:Y:S01]  /*ae420*/  LDL.LU R13, [R1+0x49cc] ;  /* 0x0049cc00010d7983 */ /* 0x000ee20000300800 */
[----:B----4-:R-:W-:-:S05]  /*ae430*/  IADD3 R11, P2, R11, R70, RZ ;  /* 0x000000460b0b7210 */ /* 0x010fca0007f5e0ff */
[----:B------:R-:W-:Y:S04]  /*ae440*/  STL [R1+0x4fc4], R11 ;  /* 0x004fc40b01007387 */ /* 0x000fe80000100800 */
[----:B------:R-:W4:Y:S01]  /*ae450*/  LDL.LU R21, [R1+0x4988] ;  /* 0x0049880001157983 */ /* 0x000f220000300800 */
[----:B------:R-:W-:Y:S02]  /*ae460*/  IMAD.MOV.U32 R7, RZ, RZ, R19 ;  /* 0x000000ffff077224 */ /* 0x000fe400078e0013 */
[----:B------:R-:W-:-:S03]  /*ae470*/  IMAD.X R16, R16, 0x1, R2, P1 ;  /* 0x0000000110107824 */ /* 0x000fc600008e0602 */
[----:B------:R1:W-:Y:S01]  /*ae480*/  LDGSTS.E [R5+0x5880], desc[UR32][R6.64], P0 ;  /* 0x0588000006057fae */ /* 0x0003e20008121860 */
[----:B------:R-:W-:Y:S01]  /*ae490*/  IADD3 R9, P3, R9, R70, RZ ;  /* 0x0000004609097210 */ /* 0x000fe20007f7e0ff */
[----:B-1----:R-:W-:Y:S02]  /*ae4a0*/  IMAD.MOV.U32 R6, RZ, RZ, R17 ;  /* 0x000000ffff067224 */ /* 0x002fe400078e0011 */
[----:B------:R-:W-:Y:S02]  /*ae4b0*/  IMAD.MOV.U32 R7, RZ, RZ, R18 ;  /* 0x000000ffff077224 */ /* 0x000fe400078e0012 */
[----:B------:R-:W-:-:S03]  /*ae4c0*/  IMAD.X R12, R12, 0x1, R2, P2 ;  /* 0x000000010c0c7824 */ /* 0x000fc600010e0602 */
[----:B------:R1:W-:Y:S01]  /*ae4d0*/  LDGSTS.E [R5+0x5c80], desc[UR32][R6.64], P0 ;  /* 0x05c8000006057fae */ /* 0x0003e20008121860 */
[----:B------:R-:W-:Y:S01]  /*ae4e0*/  IADD3 R4, P1, R4, R70, RZ ;  /* 0x0000004604047210 */ /* 0x000fe20007f3e0ff */
[----:B-1----:R-:W-:Y:S02]  /*ae4f0*/  IMAD.MOV.U32 R6, RZ, RZ, R15 ;  /* 0x000000ffff067224 */ /* 0x002fe400078e000f */
[----:B------:R-:W-:-:S05]  /*ae500*/  IMAD.MOV.U32 R7, RZ, RZ, R16 ;  /* 0x000000ffff077224 */ /* 0x000fca00078e0010 */
[----:B------:R1:W-:Y:S04]  /*ae510*/  LDGSTS.E [R5+0x6080], desc[UR32][R6.64], P0 ;  /* 0x0608000006057fae */ /* 0x0003e80008121860 */
[----:B------:R-:W-:Y:S04]  /*ae520*/  STL [R1+0x4f80], R16 ;  /* 0x004f801001007387 */ /* 0x000fe80000100800 */
[----:B------:R1:W-:Y:S02]  /*ae530*/  STL [R1+0x5004], R9 ;  /* 0x0050040901007387 */ /* 0x0003e40000100800 */
[----:B-1----:R-:W-:-:S02]  /*ae540*/  IMAD.MOV.U32 R6, RZ, RZ, R11 ;  /* 0x000000ffff067224 */ /* 0x002fc400078e000b */
[----:B------:R-:W-:-:S05]  /*ae550*/  IMAD.MOV.U32 R7, RZ, RZ, R12 ;  /* 0x000000ffff077224 */ /* 0x000fca00078e000c */
[----:B------:R1:W-:Y:S04]  /*ae560*/  LDGSTS.E [R5+0x6480], desc[UR32][R6.64], P0 ;  /* 0x0648000006057fae */ /* 0x0003e80008121860 */
[----:B------:R-:W-:Y:S04]  /*ae570*/  STL [R1+0x5044], R4 ;  /* 0x0050440401007387 */ /* 0x000fe80000100800 */
[----:B------:R-:W-:Y:S01]  /*ae580*/  STL [R1+0x4fc0], R12 ;  /* 0x004fc00c01007387 */ /* 0x000fe20000100800 */
[----:B-1----:R-:W-:Y:S02]  /*ae590*/  IMAD.MOV.U32 R6, RZ, RZ, R9 ;  /* 0x000000ffff067224 */ /* 0x002fe400078e0009 */
        /* <DEDUP_REMOVED lines=39> */
[----:B------:R-:W1:Y:S01]  /*ae810*/  S2R R15, SR_TID.X ;  /* 0x00000000000f7919 */ /* 0x000e620000002100 */
        /* <DEDUP_REMOVED lines=27> */
[----:B-1----:R-:W-:-:S05]  /*ae9d0*/  LOP3.LUT R15, R15, 0x1f, RZ, 0xc0, !PT ;  /* 0x0000001f0f0f7812 */ /* 0x002fca00078ec0ff */
[----:B------:R-:W-:-:S05]  /*ae9e0*/  IMAD.SHL.U32 R15, R15, 0x4, RZ ;  /* 0x000000040f0f7824 */ /* 0x000fca00078e00ff */
[----:B------:R-:W-:Y:S01]  /*ae9f0*/  LOP3.LUT R15, R15, 0x20, RZ, 0x3c, !PT ;  /* 0x000000200f0f7812 */ /* 0x000fe200078e3cff */
[--C-:B--2---:R-:W-:Y:S02]  /*aea00*/  IMAD.X R10, R10, 0x1, R2.reuse, P3 ;  /* 0x000000010a0a7824 */ /* 0x104fe400018e0602 */
[----:B------:R-:W-:Y:S02]  /*aea10*/  IMAD.X R8, R8, 0x1, R2, P1 ;  /* 0x0000000108087824 */ /* 0x000fe400008e0602 */
[----:B------:R-:W-:Y:S01]  /*aea20*/  IMAD.MOV.U32 R7, RZ, RZ, R10 ;  /* 0x000000ffff077224 */ /* 0x000fe200078e000a */
[----:B------:R-:W-:Y:S04]  /*aea30*/  STL [R1+0x5000], R10 ;  /* 0x0050000a01007387 */ /* 0x000fe80000100800 */
[----:B------:R1:W-:Y:S04]  /*aea40*/  STL [R1+0x5040], R8 ;  /* 0x0050400801007387 */ /* 0x0003e80000100800 */
[----:B------:R2:W-:Y:S02]  /*aea50*/  LDGSTS.E [R5+0x6880], desc[UR32][R6.64], P0 ;  /* 0x0688000006057fae */ /* 0x0005e40008121860 */
[----:B--2---:R-:W-:-:S02]  /*aea60*/  IMAD.MOV.U32 R6, RZ, RZ, R4 ;  /* 0x000000ffff067224 */ /* 0x004fc400078e0004 */
[----:B------:R-:W-:Y:S02]  /*aea70*/  IMAD.MOV.U32 R7, RZ, RZ, R8 ;  /* 0x000000ffff077224 */ /* 0x000fe400078e0008 */
[----:B-1----:R-:W-:-:S03]  /*aea80*/  IMAD.MOV.U32 R8, RZ, RZ, R178 ;  /* 0x000000ffff087224 */ /* 0x002fc600078e00b2 */
[----:B------:R1:W-:Y:S01]  /*aea90*/  LDGSTS.E [R5+0x6c80], desc[UR32][R6.64], P0 ;  /* 0x06c8000006057fae */ /* 0x0003e20008121860 */
[----:B---3--:R-:W-:-:S05]  /*aeaa0*/  IADD3 R20, P1, R20, R70, RZ ;  /* 0x0000004614147210 */ /* 0x008fca0007f3e0ff */
[----:B------:R-:W-:Y:S01]  /*aeab0*/  STL [R1+0x498c], R20 ;  /* 0x00498c1401007387 */ /* 0x000fe20000100800 */
[----:B-1----:R-:W-:Y:S02]  /*aeac0*/  IMAD.MOV.U32 R6, RZ, RZ, R179 ;  /* 0x000000ffff067224 */ /* 0x002fe400078e00b3 */
[----:B------:R-:W-:Y:S01]  /*aead0*/  IMAD.MOV.U32 R7, RZ, RZ, R142 ;  /* 0x000000ffff077224 */ /* 0x000fe200078e008e */
[----:B------:R1:W-:Y:S01]  /*aeae0*/  STL.64 [R1+0x4448], R8 ;  /* 0x0044480801007387 */ /* 0x0003e20000100a00 */
[----:B------:R-:W-:-:S05]  /*aeaf0*/  IADD3 R13, P2, R13, R70, RZ ;  /* 0x000000460d0d7210 */ /* 0x000fca0007f5e0ff */
[----:B------:R-:W-:Y:S01]  /*aeb00*/  STL [R1+0x49cc], R13 ;  /* 0x0049cc0d01007387 */ /* 0x000fe20000100800 */
[----:B----4-:R-:W-:-:S05]  /*aeb10*/  IMAD.X R21, R21, 0x1, R2, P1 ;  /* 0x0000000115157824 */ /* 0x010fca00008e0602 */
[----:B------:R-:W-:Y:S04]  /*aeb20*/  STL [R1+0x4988], R21 ;  /* 0x0049881501007387 */ /* 0x000fe80000100800 */
        /* <DEDUP_REMOVED lines=14> */
[----:B------:R-:W-:-:S02]  /*aec10*/  IMAD.MOV.U32 R178, RZ, RZ, R8 ;  /* 0x000000ffffb27224 */ /* 0x000fc400078e0008 */
[----:B------:R-:W-:Y:S01]  /*aec20*/  IMAD.MOV.U32 R179, RZ, RZ, R9 ;  /* 0x000000ffffb37224 */ /* 0x000fe200078e0009 */
[----:B------:R2:W-:Y:S04]  /*aec30*/  STL.64 [R1+0x43d8], R16 ;  /* 0x0043d81001007387 */ /* 0x0005e80000100a00 */
[----:B------:R-:W-:Y:S04]  /*aec40*/  STL.64 [R1+0x43d0], R82 ;  /* 0x0043d05201007387 */ /* 0x000fe80000100a00 */
[----:B------:R3:W-:Y:S04]  /*aec50*/  STL.64 [R1+0x43c8], R18 ;  /* 0x0043c81201007387 */ /* 0x0007e80000100a00 */
[----:B------:R-:W-:Y:S04]  /*aec60*/  STL.64 [R1+0x43c0], R80 ;  /* 0x0043c05001007387 */ /* 0x000fe80000100a00 */
[----:B------:R-:W-:Y:S01]  /*aec70*/  STL.64 [R1+0x43b8], R78 ;  /* 0x0043b84e01007387 */ /* 0x000fe20000100a00 */
[----:B------:R-:W-:-:S03]  /*aec80*/  IMAD.MOV.U32 R10, RZ, RZ, R202 ;  /* 0x000000ffff0a7224 */ /* 0x000fc600078e00ca */
[----:B------:R-:W-:Y:S04]  /*aec90*/  STL.64 [R1+0x43b0], R76 ;  /* 0x0043b04c01007387 */ /* 0x000fe80000100a00 */
[----:B------:R-:W-:Y:S04]  /*aeca0*/  LDGSTS.E [R5+0x7080], desc[UR32][R178.64], P0 ;  /* 0x07080000b2057fae */ /* 0x000fe80008121860 */
[----:B------:R-:W-:Y:S04]  /*aecb0*/  STL.64 [R1+0x43a8], R74 ;  /* 0x0043a84a01007387 */ /* 0x000fe80000100a00 */
[----:B------:R4:W-:Y:S04]  /*aecc0*/  LDGSTS.E [R5+0x7480], desc[UR32][R6.64], P0 ;  /* 0x0748000006057fae */ /* 0x0009e80008121860 */
[----:B------:R-:W-:Y:S04]  /*aecd0*/  STL.64 [R1+0x43a0], R72 ;  /* 0x0043a04801007387 */ /* 0x000fe80000100a00 */
[----:B------:R-:W-:Y:S04]  /*aece0*/  LDGSTS.E [R5+0x7880], desc[UR32][R242.64], P0 ;  /* 0x07880000f2057fae */ /* 0x000fe80008121860 */
[----:B------:R-:W-:Y:S01]  /*aecf0*/  STL.64 [R1+0x4398], R44 ;  /* 0x0043982c01007387 */ /* 0x000fe20000100a00 */
[----:B-1----:R-:W-:-:S02]  /*aed00*/  IMAD.MOV.U32 R8, RZ, RZ, R206 ;  /* 0x000000ffff087224 */ /* 0x002fc400078e00ce */
[----:B------:R-:W-:Y:S01]  /*aed10*/  IMAD.MOV.U32 R9, RZ, RZ, R169 ;  /* 0x000000ffff097224 */ /* 0x000fe200078e00a9 */
        /* <DEDUP_REMOVED lines=34> */
[----:B--2---:R-:W2:Y:S04]  /*aef40*/  LDL.LU R16, [R1+0x4a0c] ;  /* 0x004a0c0001107983 */ /* 0x004ea80000300800 */
[----:B---3--:R-:W3:Y:S04]  /*aef50*/  LDL.LU R18, [R1+0x49c8] ;  /* 0x0049c80001127983 */ /* 0x008ee80000300800 */
[----:B------:R-:W3:Y:S04]  /*aef60*/  LDL.LU R17, [R1+0x4a4c] ;  /* 0x004a4c0001117983 */ /* 0x000ee80000300800 */
[----:B------:R-:W3:Y:S04]  /*aef70*/  LDL.LU R19, [R1+0x4a08] ;  /* 0x004a080001137983 */ /* 0x000ee80000300800 */
[----:B------:R-:W-:Y:S04]  /*aef80*/  LDGSTS.E [R5+0xd480], desc[UR32][R40.64], P0 ;  /* 0x0d48000028057fae */ /* 0x000fe80008121860 */
[----:B------:R-:W-:Y:S04]  /*aef90*/  LDGSTS.E [R5+0xd880], desc[UR32][R22.64], P0 ;  /* 0x0d88000016057fae */ /* 0x000fe80008121860 */
[----:B------:R-:W-:Y:S01]  /*aefa0*/  LDGSTS.E [R5+0xdc80], desc[UR32][R8.64], P0 ;  /* 0x0dc8000008057fae */ /* 0x000fe20008121860 */
[----:B------:R-:W-:-:S03]  /*aefb0*/  VIADD R4, R15, UR7 ;  /* 0x000000070f047c36 */ /* 0x000fc60008000000 */
[----:B------:R-:W-:Y:S04]  /*aefc0*/  LDGSTS.E [R5+0xe080], desc[UR32][R38.64], P0 ;  /* 0x0e08000026057fae */ /* 0x000fe80008121860 */
[----:B-1----:R-:W3:Y:S04]  /*aefd0*/  LDL.LU R10, [R1+0x4a8c] ;  /* 0x004a8c00010a7983 */ /* 0x002ee80000300800 */
[----:B------:R-:W-:Y:S04]  /*aefe0*/  LDGSTS.E [R5+0xe480], desc[UR32][R36.64], P0 ;  /* 0x0e48000024057fae */ /* 0x000fe80008121860 */
[----:B------:R-:W-:Y:S04]  /*aeff0*/  LDGSTS.E [R5+0xe880], desc[UR32][R34.64], P0 ;  /* 0x0e88000022057fae */ /* 0x000fe80008121860 */
[----:B------:R-:W-:Y:S01]  /*af000*/  LDGSTS.E [R5+0xec80], desc[UR32][R32.64], P0 ;  /* 0x0ec8000020057fae */ /* 0x000fe20008121860 */
[----:B----4-:R-:W-:-:S02]  /*af010*/  IMAD.MOV.U32 R6, RZ, RZ, R20 ;  /* 0x000000ffff067224 */ /* 0x010fc400078e0014 */
[----:B------:R-:W-:Y:S01]  /*af020*/  IMAD.MOV.U32 R7, RZ, RZ, R21 ;  /* 0x000000ffff077224 */ /* 0x000fe200078e0015 */
[----:B------:R-:W-:Y:S04]  /*af030*/  LDGSTS.E [R5+0xf080], desc[UR32][R30.64], P0 ;  /* 0x0f0800001e057fae */ /* 0x000fe80008121860 */
[----:B------:R-:W4:Y:S04]  /*af040*/  LDL.LU R23, [R1+0x4a48] ;  /* 0x004a480001177983 */ /* 0x000f280000300800 */
[----:B------:R-:W4:Y:S04]  /*af050*/  LDL.LU R8, [R1+0x4acc] ;  /* 0x004acc0001087983 */ /* 0x000f280000300800 */
[----:B------:R-:W4:Y:S04]  /*af060*/  LDL.LU R12, [R1+0x4a88] ;  /* 0x004a8800010c7983 */ /* 0x000f280000300800 */
[----:B------:R-:W4:Y:S04]  /*af070*/  LDL.LU R11, [R1+0x4b0c] ;  /* 0x004b0c00010b7983 */ /* 0x000f280000300800 */
[----:B------:R-:W4:Y:S04]  /*af080*/  LDL.LU R15, [R1+0x4ac8] ;  /* 0x004ac800010f7983 */ /* 0x000f280000300800 */
[----:B------:R-:W4:Y:S04]  /*af090*/  LDL.LU R9, [R1+0x4b4c] ;  /* 0x004b4c0001097983 */ /* 0x000f280000300800 */
[----:B------:R-:W4:Y:S04]  /*af0a0*/  LDL.LU R22, [R1+0x4b08] ;  /* 0x004b080001167983 */ /* 0x000f280000300800 */
[----:B------:R-:W-:Y:S04]  /*af0b0*/  LDGSTS.E [R5+0xf480], desc[UR32][R28.64], P0 ;  /* 0x0f4800001c057fae */ /* 0x000fe80008121860 */
[----:B------:R-:W-:Y:S04]  /*af0c0*/  LDGSTS.E [R5+0xf880], desc[UR32][R26.64], P0 ;  /* 0x0f8800001a057fae */ /* 0x000fe80008121860 */
[----:B------:R-:W-:Y:S04]  /*af0d0*/  LDGSTS.E [R5+0xfc80], desc[UR32][R24.64], P0 ;  /* 0x0fc8000018057fae */ /* 0x000fe80008121860 */
[----:B------:R1:W-:Y:S02]  /*af0e0*/  LDGSTS.E [R4+0x100], desc[UR32][R6.64], P0 ;  /* 0x0010000006047fae */ /* 0x0003e40008121860 */
[----:B-1----:R-:W-:Y:S01]  /*af0f0*/  IMAD.MOV.U32 R6, RZ, RZ, R13 ;  /* 0x000000ffff067224 */ /* 0x002fe200078e000d */
[-C--:B--2---:R-:W-:Y:S01]  /*af100*/  IADD3 R16, P1, R16, R70.reuse, RZ ;  /* 0x0000004610107210 */ /* 0x084fe20007f3e0ff */
[----:B---3--:R-:W-:Y:S01]  /*af110*/  IMAD.X R18, R18, 0x1, R2, P2 ;  /* 0x0000000112127824 */ /* 0x008fe200010e0602 */
[----:B------:R-:W-:-:S03]  /*af120*/  IADD3 R17, P2, R17, R70, RZ ;  /* 0x0000004611117210 */ /* 0x000fc60007f5e0ff */
[----:B------:R-:W-:Y:S01]  /*af130*/  STL [R1+0x4a0c], R16 ;  /* 0x004a0c1001007387 */ /* 0x000fe20000100800 */
[----:B------:R-:W-:-:S03]  /*af140*/  IMAD.MOV.U32 R7, RZ, RZ, R18 ;  /* 0x000000ffff077224 */ /* 0x000fc600078e0012 */
[----:B------:R1:W-:Y:S01]  /*af150*/  STL [R1+0x49c8], R18 ;  /* 0x0049c81201007387 */ /* 0x0003e20000100800 */
[----:B------:R-:W-:-:S03]  /*af160*/  IMAD.X R19, R19, 0x1, R2, P1 ;  /* 0x0000000113137824 */ /* 0x000fc600008e0602 */
[----:B------:R-:W2:Y:S04]  /*af170*/  LDL.LU R20, [R1+0x4b8c] ;  /* 0x004b8c0001147983 */ /* 0x000ea80000300800 */
[----:B------:R-:W3:Y:S04]  /*af180*/  LDL.LU R13, [R1+0x4b48] ;  /* 0x004b4800010d7983 */ /* 0x000ee80000300800 */
[----:B------:R-:W-:Y:S04]  /*af190*/  STL [R1+0x4a4c], R17 ;  /* 0x004a4c1101007387 */ /* 0x000fe80000100800 */
[----:B------:R1:W-:Y:S01]  /*af1a0*/  LDGSTS.E [R4+0x500], desc[UR32][R6.64], P0 ;  /* 0x0050000006047fae */ /* 0x0003e20008121860 */
[----:B------:R-:W-:-:S03]  /*af1b0*/  IADD3 R10, P1, R10, R70, RZ ;  /* 0x000000460a0a7210 */ /* 0x000fc60007f3e0ff */
[----:B------:R1:W-:Y:S04]  /*af1c0*/  STL [R1+0x4a08], R19 ;  /* 0x004a081301007387 */ /* 0x0003e80000100800 */
[----:B------:R-:W3:Y:S01]  /*af1d0*/  LDL.LU R21, [R1+0x4b88] ;  /* 0x004b880001157983 */ /* 0x000ee20000300800 */
[----:B----4-:R-:W-:-:S03]  /*af1e0*/  IMAD.X R23, R23, 0x1, R2, P2 ;  /* 0x0000000117177824 */ /* 0x010fc600010e0602 */
[----:B-1----:R-:W4:Y:S01]  /*af1f0*/  LDL.LU R18, [R1+0x4bcc] ;  /* 0x004bcc0001127983 */ /* 0x002f220000300800 */
[-C--:B------:R-:W-:Y:S01]  /*af200*/  IADD3 R8, P2, R8, R70.reuse, RZ ;  /* 0x0000004608087210 */ /* 0x080fe20007f5e0ff */
[----:B------:R-:W-:Y:S02]  /*af210*/  IMAD.X R12, R12, 0x1, R2, P1 ;  /* 0x000000010c0c7824 */ /* 0x000fe400008e0602 */
[----:B------:R-:W-:Y:S02]  /*af220*/  IMAD.MOV.U32 R6, RZ, RZ, R16 ;  /* 0x000000ffff067224 */ /* 0x000fe400078e0010 */
[----:B------:R-:W-:Y:S02]  /*af230*/  IMAD.MOV.U32 R7, RZ, RZ, R19 ;  /* 0x000000ffff077224 */ /* 0x000fe400078e0013 */
[----:B------:R-:W4:Y:S04]  /*af240*/  LDL.LU R19, [R1+0x4bc8] ;  /* 0x004bc80001137983 */ /* 0x000f280000300800 */
[----:B------:R-:W-:Y:S04]  /*af250*/  STL [R1+0x4a8c], R10 ;  /* 0x004a8c0a01007387 */ /* 0x000fe80000100800 */
[----:B------:R-:W-:Y:S04]  /*af260*/  STL [R1+0x4a48], R23 ;  /* 0x004a481701007387 */ /* 0x000fe80000100800 */
[----:B------:R1:W-:Y:S04]  /*af270*/  LDGSTS.E [R4+0x900], desc[UR32][R6.64], P0 ;  /* 0x0090000006047fae */ /* 0x0003e80008121860 */
[----:B------:R-:W4:Y:S01]  /*af280*/  LDL.LU R16, [R1+0x4c0c] ;  /* 0x004c0c0001107983 */ /* 0x000f220000300800 */
[----:B------:R-:W-:Y:S01]  /*af290*/  IADD3 R11, P1, R11, R70, RZ ;  /* 0x000000460b0b7210 */ /* 0x000fe20007f3e0ff */
[----:B-1----:R-:W-:-:S02]  /*af2a0*/  IMAD.MOV.U32 R6, RZ, RZ, R17 ;  /* 0x000000ffff067224 */ /* 0x002fc400078e0011 */
[----:B------:R-:W4:Y:S04]  /*af2b0*/  LDL.LU R17, [R1+0x4c08] ;  /* 0x004c080001117983 */ /* 0x000f280000300800 */
[----:B------:R-:W-:Y:S04]  /*af2c0*/  STL [R1+0x4acc], R8 ;  /* 0x004acc0801007387 */ /* 0x000fe80000100800 */
[----:B------:R1:W-:Y:S01]  /*af2d0*/  STL [R1+0x4a88], R12 ;  /* 0x004a880c01007387 */ /* 0x0003e20000100800 */
[----:B------:R-:W-:-:S03]  /*af2e0*/  IMAD.MOV.U32 R7, RZ, RZ, R23 ;  /* 0x000000ffff077224 */ /* 0x000fc600078e0017 */
[----:B------:R-:W4:Y:S01]  /*af2f0*/  LDL.LU R5, [R1+0x4c4c] ;  /* 0x004c4c0001057983 */ /* 0x000f220000300800 */
[----:B------:R-:W-:-:S03]  /*af300*/  IMAD.X R15, R15, 0x1, R2, P2 ;  /* 0x000000010f0f7824 */ /* 0x000fc600010e0602 */
[----:B------:R1:W-:Y:S01]  /*af310*/  LDGSTS.E [R4+0xd00], desc[UR32][R6.64], P0 ;  /* 0x00d0000006047fae */ /* 0x0003e20008121860 */
[----:B------:R-:W-:Y:S01]  /*af320*/  IADD3 R9, P2, R9, R70, RZ ;  /* 0x0000004609097210 */ /* 0x000fe20007f5e0ff */
[----:B------:R-:W-:Y:S02]  /*af330*/  IMAD.X R22, R22, 0x1, R2, P1 ;  /* 0x0000000116167824 */ /* 0x000fe400008e0602 */
[----:B-1----:R-:W-:Y:S02]  /*af340*/  IMAD.MOV.U32 R6, RZ, RZ, R10 ;  /* 0x000000ffff067224 */ /* 0x002fe400078e000a */
[----:B------:R-:W-:Y:S02]  /*af350*/  IMAD.MOV.U32 R7, RZ, RZ, R12 ;  /* 0x000000ffff077224 */ /* 0x000fe400078e000c */
[----:B------:R-:W4:Y:S04]  /*af360*/  LDL.LU R12, [R1+0x4c48] ;  /* 0x004c4800010c7983 */ /* 0x000f280000300800 */
[----:B------:R-:W-:Y:S04]  /*af370*/  STL [R1+0x4b0c], R11 ;  /* 0x004b0c0b01007387 */ /* 0x000fe80000100800 */
        /* <DEDUP_REMOVED lines=11> */
[----:B------:R-:W-:Y:S01]  /*af430*/  IMAD.MOV.U32 R7, RZ, RZ, R22 ;  /* 0x000000ffff077224 */ /* 0x000fe200078e0016 */
[----:B------:R-:W4:Y:S04]  /*af440*/  LDL.LU R11, [R1+0x4d0c] ;  /* 0x004d0c00010b7983 */ /* 0x000f280000300800 */
[----:B------:R1:W-:Y:S02]  /*af450*/  LDGSTS.E [R4+0x1900], desc[UR32][R6.64], P0 ;  /* 0x0190000006047fae */ /* 0x0003e40008121860 */
[----:B-1----:R-:W-:Y:S01]  /*af460*/  IMAD.MOV.U32 R6, RZ, RZ, R9 ;  /* 0x000000ffff067224 */ /* 0x002fe200078e0009 */
[----:B--2---:R-:W-:Y:S01]  /*af470*/  IADD3 R20, P1, R20, R70, RZ ;  /* 0x0000004614147210 */ /* 0x004fe20007f3e0ff */
[----:B---3--:R-:W-:-:S04]  /*af480*/  IMAD.X R13, R13, 0x1, R2, P2 ;  /* 0x000000010d0d7824 */ /* 0x008fc800010e0602 */
[----:B------:R-:W-:Y:S01]  /*af490*/  IMAD.MOV.U32 R7, RZ, RZ, R13 ;  /* 0x000000ffff077224 */ /* 0x000fe200078e000d */
[----:B------:R-:W-:Y:S04]  /*af4a0*/  STL [R1+0x4b8c], R20 ;  /* 0x004b8c1401007387 */ /* 0x000fe80000100800 */
[----:B------:R1:W-:Y:S01]  /*af4b0*/  STL [R1+0x4b48], R13 ;  /* 0x004b480d01007387 */ /* 0x0003e20000100800 */
[----:B----4-:R-:W-:Y:S01]  /*af4c0*/  IADD3 R18, P2, R18, R70, RZ ;  /* 0x0000004612127210 */ /* 0x010fe20007f5e0ff */
[--C-:B------:R-:W-:Y:S02]  /*af4d0*/  IMAD.X R21, R21, 0x1, R2.reuse, P1 ;  /* 0x0000000115157824 */ /* 0x100fe400008e0602 */
[----:B------:R2:W-:Y:S04]  /*af4e0*/  LDGSTS.E [R4+0x1d00], desc[UR32][R6.64], P0 ;  /* 0x01d0000006047fae */ /* 0x0005e80008121860 */
[----:B-1----:R-:W3:Y:S04]  /*af4f0*/  LDL.LU R13, [R1+0x4cc8] ;  /* 0x004cc800010d7983 */ /* 0x002ee80000300800 */
[----:B------:R-:W-:Y:S01]  /*af500*/  STL [R1+0x4bcc], R18 ;  /* 0x004bcc1201007387 */ /* 0x000fe20000100800 */
[----:B------:R-:W-:-:S03]  /*af510*/  IMAD.X R19, R19, 0x1, R2, P2 ;  /* 0x0000000113137824 */ /* 0x000fc600010e0602 */
[----:B------:R1:W-:Y:S01]  /*af520*/  STL [R1+0x4b88], R21 ;  /* 0x004b881501007387 */ /* 0x0003e20000100800 */
[----:B--2---:R-:W-:Y:S01]  /*af530*/  IMAD.MOV.U32 R6, RZ, RZ, R20 ;  /* 0x000000ffff067224 */ /* 0x004fe200078e0014 */
[-C--:B------:R-:W-:Y:S01]  /*af540*/  IADD3 R16, P1, R16, R70.reuse, RZ ;  /* 0x0000004610107210 */ /* 0x080fe20007f3e0ff */
[----:B------:R-:W-:Y:S01]  /*af550*/  IMAD.MOV.U32 R7, RZ, RZ, R21 ;  /* 0x000000ffff077224 */ /* 0x000fe200078e0015 */
[----:B------:R-:W2:Y:S04]  /*af560*/  LDL.LU R9, [R1+0x4d4c] ;  /* 0x004d4c0001097983 */ /* 0x000ea80000300800 */
[----:B------:R4:W-:Y:S04]  /*af570*/  LDGSTS.E [R4+0x2100], desc[UR32][R6.64], P0 ;  /* 0x0210000006047fae */ /* 0x0009e80008121860 */
[----:B-1----:R-:W2:Y:S04]  /*af580*/  LDL.LU R21, [R1+0x4d08] ;  /* 0x004d080001157983 */ /* 0x002ea80000300800 */
[----:B------:R-:W-:Y:S04]  /*af590*/  STL [R1+0x4c0c], R16 ;  /* 0x004c0c1001007387 */ /* 0x000fe80000100800 */
[----:B------:R1:W-:Y:S04]  /*af5a0*/  STL [R1+0x4bc8], R19 ;  /* 0x004bc81301007387 */ /* 0x0003e80000100800 */
[----:B------:R-:W2:Y:S01]  /*af5b0*/  LDL.LU R22, [R1+0x4d8c] ;  /* 0x004d8c0001167983 */ /* 0x000ea20000300800 */
[----:B------:R-:W-:Y:S01]  /*af5c0*/  IMAD.X R17, R17, 0x1, R2, P1 ;  /* 0x0000000111117824 */ /* 0x000fe200008e0602 */
[----:B------:R-:W-:Y:S01]  /*af5d0*/  IADD3 R5, P2, R5, R70, RZ ;  /* 0x0000004605057210 */ /* 0x000fe20007f5e0ff */
[----:B----4-:R-:W-:-:S02]  /*af5e0*/  IMAD.MOV.U32 R6, RZ, RZ, R18 ;  /* 0x000000ffff067224 */ /* 0x010fc400078e0012 */
[----:B------:R-:W4:Y:S04]  /*af5f0*/  LDL.LU R18, [R1+0x4d48] ;  /* 0x004d480001127983 */ /* 0x000f280000300800 */
[----:B------:R-:W-:Y:S01]  /*af600*/  STL [R1+0x4c4c], R5 ;  /* 0x004c4c0501007387 */ /* 0x000fe20000100800 */
[----:B------:R-:W-:-:S03]  /*af610*/  IMAD.MOV.U32 R7, RZ, RZ, R19 ;  /* 0x000000ffff077224 */ /* 0x000fc600078e0013 */
[----:B------:R1:W-:Y:S04]  /*af620*/  STL [R1+0x4c08], R17 ;  /* 0x004c081101007387 */ /* 0x0003e80000100800 */
[----:B-1----:R-:W4:Y:S04]  /*af630*/  LDL.LU R19, [R1+0x4dcc] ;  /* 0x004dcc0001137983 */ /* 0x002f280000300800 */
[----:B------:R-:W4:Y:S04]  /*af640*/  LDL.LU R23, [R1+0x4d88] ;  /* 0x004d880001177983 */ /* 0x000f280000300800 */
[----:B------:R1:W-:Y:S01]  /*af650*/  LDGSTS.E [R4+0x2500], desc[UR32][R6.64], P0 ;  /* 0x0250000006047fae */ /* 0x0003e20008121860 */
[----:B------:R-:W-:Y:S01]  /*af660*/  IMAD.X R12, R12, 0x1, R2, P2 ;  /* 0x000000010c0c7824 */ /* 0x000fe200010e0602 */
[----:B------:R-:W-:Y:S01]  /*af670*/  IADD3 R10, P1, R10, R70, RZ ;  /* 0x000000460a0a7210 */ /* 0x000fe20007f3e0ff */
[----:B-1----:R-:W-:-:S02]  /*af680*/  IMAD.MOV.U32 R6, RZ, RZ, R16 ;  /* 0x000000ffff067224 */ /* 0x002fc400078e0010 */
[----:B------:R-:W-:Y:S02]  /*af690*/  IMAD.MOV.U32 R7, RZ, RZ, R17 ;  /* 0x000000ffff077224 */ /* 0x000fe400078e0011 */
[----:B------:R-:W-:Y:S04]  /*af6a0*/  STL [R1+0x4c8c], R10 ;  /* 0x004c8c0a01007387 */ /* 0x000fe80000100800 */
[----:B------:R1:W-:Y:S04]  /*af6b0*/  STL [R1+0x4c48], R12 ;  /* 0x004c480c01007387 */ /* 0x0003e80000100800 */
[----:B------:R-:W4:Y:S04]  /*af6c0*/  LDL.LU R16, [R1+0x4e0c] ;  /* 0x004e0c0001107983 */ /* 0x000f280000300800 */
[----:B------:R-:W4:Y:S04]  /*af6d0*/  LDL.LU R20, [R1+0x4dc8] ;  /* 0x004dc80001147983 */ /* 0x000f280000300800 */
[----:B------:R1:W-:Y:S01]  /*af6e0*/  LDGSTS.E [R4+0x2900], desc[UR32][R6.64], P0 ;  /* 0x0290000006047fae */ /* 0x0003e20008121860 */
[----:B------:R-:W-:Y:S01]  /*af6f0*/  IMAD.X R15, R15, 0x1, R2, P1 ;  /* 0x000000010f0f7824 */ /* 0x000fe200008e0602 */
[----:B------:R-:W-:-:S05]  /*af700*/  IADD3 R8, P2, R8, R70, RZ ;  /* 0x0000004608087210 */ /* 0x000fca0007f5e0ff */
[----:B------:R-:W-:Y:S04]  /*af710*/  STL [R1+0x4ccc], R8 ;  /* 0x004ccc0801007387 */ /* 0x000fe80000100800 */
[----:B------:R1:W-:Y:S02]  /*af720*/  STL [R1+0x4c88], R15 ;  /* 0x004c880f01007387 */ /* 0x0003e40000100800 */
[----:B-1----:R-:W-:Y:S02]  /*af730*/  IMAD.MOV.U32 R6, RZ, RZ, R5 ;  /* 0x000000ffff067224 */ /* 0x002fe400078e0005 */
[----:B------:R-:W4:Y:S04]  /*af740*/  LDL.LU R17, [R1+0x4e08] ;  /* 0x004e080001117983 */ /* 0x000f280000300800 */
[----:B------:R-:W4:Y:S01]  /*af750*/  LDL.LU R5, [R1+0x4e4c] ;  /* 0x004e4c0001057983 */ /* 0x000f220000300800 */
[----:B------:R-:W-:-:S03]  /*af760*/  IMAD.MOV.U32 R7, RZ, RZ, R12 ;  /* 0x000000ffff077224 */ /* 0x000fc600078e000c */
[----:B------:R-:W4:Y:S04]  /*af770*/  LDL.LU R12, [R1+0x4e8c] ;  /* 0x004e8c00010c7983 */ /* 0x000f280000300800 */
[----:B------:R1:W-:Y:S01]  /*af780*/  LDGSTS.E [R4+0x2d00], desc[UR32][R6.64], P0 ;  /* 0x02d0000006047fae */ /* 0x0003e20008121860 */
[----:B------:R-:W-:Y:S01]  /*af790*/  IADD3 R11, P1, R11, R70, RZ ;  /* 0x000000460b0b7210 */ /* 0x000fe20007f3e0ff */
[----:B-1----:R-:W-:Y:S02]  /*af7a0*/  IMAD.MOV.U32 R6, RZ, RZ, R10 ;  /* 0x000000ffff067224 */ /* 0x002fe400078e000a */
[----:B------:R-:W-:Y:S02]  /*af7b0*/  IMAD.MOV.U32 R7, RZ, RZ, R15 ;  /* 0x000000ffff077224 */ /* 0x000fe400078e000f */
[----:B------:R-:W4:Y:S04]  /*af7c0*/  LDL.LU R15, [R1+0x4e48] ;  /* 0x004e4800010f7983 */ /* 0x000f280000300800 */
[----:B------:R1:W-:Y:S04]  /*af7d0*/  LDGSTS.E [R4+0x3100], desc[UR32][R6.64], P0 ;  /* 0x0310000006047fae */ /* 0x0003e80008121860 */
[----:B------:R-:W-:Y:S01]  /*af7e0*/  STL [R1+0x4d0c], R11 ;  /* 0x004d0c0b01007387 */ /* 0x000fe20000100800 */
[----:B-1----:R-:W-:-:S02]  /*af7f0*/  IMAD.MOV.U32 R6, RZ, RZ, R8 ;  /* 0x000000ffff067224 */ /* 0x002fc400078e0008 */
[----:B---3--:R-:W-:-:S04]  /*af800*/  IMAD.X R13, R13, 0x1, R2, P2 ;  /* 0x000000010d0d7824 */ /* 0x008fc800010e0602 */
[----:B------:R-:W-:Y:S01]  /*af810*/  IMAD.MOV.U32 R7, RZ, RZ, R13 ;  /* 0x000000ffff077224 */ /* 0x000fe200078e000d */
[----:B------:R1:W-:Y:S04]  /*af820*/  STL [R1+0x4cc8], R13 ;  /* 0x004cc80d01007387 */ /* 0x0003e80000100800 */
[----:B------:R-:W3:Y:S01]  /*af830*/  LDL.LU R10, [R1+0x4ecc] ;  /* 0x004ecc00010a7983 */ /* 0x000ee20000300800 */
[----:B--2---:R-:W-:-:S03]  /*af840*/  IADD3 R9, P2, R9, R70, RZ ;  /* 0x0000004609097210 */ /* 0x004fc60007f5e0ff */
[----:B------:R2:W-:Y:S01]  /*af850*/  LDGSTS.E [R4+0x3500], desc[UR32][R6.64], P0 ;  /* 0x0350000006047fae */ /* 0x0005e20008121860 */
[----:B------:R-:W-:Y:S01]  /*af860*/  IMAD.X R21, R21, 0x1, R2, P1 ;  /* 0x0000000115157824 */ /* 0x000fe200008e0602 */
[----:B------:R-:W-:Y:S02]  /*af870*/  IADD3 R22, P1, R22, R70, RZ ;  /* 0x0000004616167210 */ /* 0x000fe40007f3e0ff */
[----:B-1----:R-:W3:Y:S04]  /*af880*/  LDL.LU R13, [R1+0x4e88] ;  /* 0x004e8800010d7983 */ /* 0x002ee80000300800 */
[----:B------:R1:W-:Y:S04]  /*af890*/  STL [R1+0x4d4c], R9 ;  /* 0x004d4c0901007387 */ /* 0x0003e80000100800 */
[----:B------:R-:W-:Y:S01]  /*af8a0*/  STL [R1+0x4d08], R21 ;  /* 0x004d081501007387 */ /* 0x000fe20000100800 */
[----:B--2---:R-:W-:-:S03]  /*af8b0*/  IMAD.MOV.U32 R6, RZ, RZ, R11 ;  /* 0x000000ffff067224 */ /* 0x004fc600078e000b */
[----:B------:R-:W2:Y:S01]  /*af8c0*/  LDL.LU R8, [R1+0x4f0c] ;  /* 0x004f0c0001087983 */ /* 0x000ea20000300800 */
[----:B------:R-:W-:-:S03]  /*af8d0*/  IMAD.MOV.U32 R7, RZ, RZ, R21 ;  /* 0x000000ffff077224 */ /* 0x000fc600078e0015 */
[----:B------:R-:W2:Y:S01]  /*af8e0*/  LDL.LU R11, [R1+0x4ec8] ;  /* 0x004ec800010b7983 */ /* 0x000ea20000300800 */
[----:B----4-:R-:W-:-:S03]  /*af8f0*/  IMAD.X R18, R18, 0x1, R2, P2 ;  /* 0x0000000112127824 */ /* 0x010fc600010e0602 */
[----:B------:R-:W-:Y:S04]  /*af900*/  STL [R1+0x4d8c], R22 ;  /* 0x004d8c1601007387 */ /* 0x000fe80000100800 */
[----:B------:R4:W-:Y:S04]  /*af910*/  LDGSTS.E [R4+0x3900], desc[UR32][R6.64], P0 ;  /* 0x0390000006047fae */ /* 0x0009e80008121860 */
[----:B------:R1:W-:Y:S01]  /*af920*/  STL [R1+0x4d48], R18 ;  /* 0x004d481201007387 */ /* 0x0003e20000100800 */
[----:B------:R-:W-:Y:S01]  /*af930*/  IADD3 R19, P2, R19, R70, RZ ;  /* 0x0000004613137210 */ /* 0x000fe20007f5e0ff */
[----:B------:R-:W-:-:S02]  /*af940*/  IMAD.X R23, R23, 0x1, R2, P1 ;  /* 0x0000000117177824 */ /* 0x000fc400008e0602 */
[----:B----4-:R-:W-:Y:S02]  /*af950*/  IMAD.MOV.U32 R6, RZ, RZ, R9 ;  /* 0x000000ffff067224 */ /* 0x010fe400078e0009 */
[----:B------:R-:W-:Y:S01]  /*af960*/  IMAD.MOV.U32 R7, RZ, RZ, R18 ;  /* 0x000000ffff077224 */ /* 0x000fe200078e0012 */
[----:B-1----:R-:W4:Y:S04]  /*af970*/  LDL.LU R9, [R1+0x4f08] ;  /* 0x004f080001097983 */ /* 0x002f280000300800 */
[----:B------:R-:W-:Y:S04]  /*af980*/  STL [R1+0x4dcc], R19 ;  /* 0x004dcc1301007387 */ /* 0x000fe80000100800 */
[----:B------:R1:W-:Y:S04]  /*af990*/  STL [R1+0x4d88], R23 ;  /* 0x004d881701007387 */ /* 0x0003e80000100800 */
[----:B------:R-:W4:Y:S04]  /*af9a0*/  LDL.LU R18, [R1+0x4f4c] ;  /* 0x004f4c0001127983 */ /* 0x000f280000300800 */
[----:B------:R1:W-:Y:S04]  /*af9b0*/  LDGSTS.E [R4+0x3d00], desc[UR32][R6.64], P0 ;  /* 0x03d0000006047fae */ /* 0x0003e80008121860 */
[----:B------:R-:W4:Y:S01]  /*af9c0*/  LDL.LU R21, [R1+0x4f8c] ;  /* 0x004f8c0001157983 */ /* 0x000f220000300800 */
[----:B------:R-:W-:Y:S01]  /*af9d0*/  IADD3 R16, P1, R16, R70, RZ ;  /* 0x0000004610107210 */ /* 0x000fe20007f3e0ff */
[----:B-1----:R-:W-:-:S02]  /*af9e0*/  IMAD.MOV.U32 R7, RZ, RZ, R23 ;  /* 0x000000ffff077224 */ /* 0x002fc400078e0017 */
[----:B------:R-:W4:Y:S01]  /*af9f0*/  LDL.LU R23, [R1+0x4f48] ;  /* 0x004f480001177983 */ /* 0x000f220000300800 */
[----:B------:R-:W-:Y:S02]  /*afa00*/  IMAD.X R20, R20, 0x1, R2, P2 ;  /* 0x0000000114147824 */ /* 0x000fe400010e0602 */
[----:B------:R-:W-:Y:S01]  /*afa10*/  IMAD.MOV.U32 R6, RZ, RZ, R22 ;  /* 0x000000ffff067224 */ /* 0x000fe200078e0016 */
[----:B------:R1:W-:Y:S04]  /*afa20*/  STL [R1+0x4e0c], R16 ;  /* 0x004e0c1001007387 */ /* 0x0003e80000100800 */
[----:B------:R-:W-:Y:S04]  /*afa30*/  STL [R1+0x4dc8], R20 ;  /* 0x004dc81401007387 */ /* 0x000fe80000100800 */
[----:B------:R1:W-:Y:S01]  /*afa40*/  LDGSTS.E [R4+0x4100], desc[UR32][R6.64], P0 ;  /* 0x0410000006047fae */ /* 0x0003e20008121860 */
[----:B------:R-:W-:Y:S01]  /*afa50*/  IMAD.X R17, R17, 0x1, R2, P1 ;  /* 0x0000000111117824 */ /* 0x000fe200008e0602 */
[----:B------:R-:W-:-:S05]  /*afa60*/  IADD3 R5, P2, R5, R70, RZ ;  /* 0x0000004605057210 */ /* 0x000fca0007f5e0ff */
[----:B------:R2:W-:Y:S01]  /*afa70*/  STL [R1+0x4e4c], R5 ;  /* 0x004e4c0501007387 */ /* 0x0005e20000100800 */
[----:B-1----:R-:W-:-:S03]  /*afa80*/  IMAD.MOV.U32 R6, RZ, RZ, R19 ;  /* 0x000000ffff067224 */ /* 0x002fc600078e0013 */
[----:B------:R1:W-:Y:S04]  /*afa90*/  STL [R1+0x4e08], R17 ;  /* 0x004e081101007387 */ /* 0x0003e80000100800 */
[----:B------:R-:W4:Y:S01]  /*afaa0*/  LDL.LU R19, [R1+0x4fcc] ;  /* 0x004fcc0001137983 */ /* 0x000f220000300800 */
[----:B------:R-:W-:Y:S01]  /*afab0*/  IMAD.MOV.U32 R7, RZ, RZ, R20 ;  /* 0x000000ffff077224 */ /* 0x000fe200078e0014 */
[----:B------:R-:W-:-:S04]  /*afac0*/  IADD3 R12, P1, R12, R70, RZ ;  /* 0x000000460c0c7210 */ /* 0x000fc80007f3e0ff */
[----:B------:R1:W-:Y:S04]  /*afad0*/  LDGSTS.E [R4+0x4500], desc[UR32][R6.64], P0 ;  /* 0x0450000006047fae */ /* 0x0003e80008121860 */
[----:B------:R2:W-:Y:S01]  /*afae0*/  STL [R1+0x4e8c], R12 ;  /* 0x004e8c0c01007387 */ /* 0x0005e20000100800 */
[----:B------:R-:W-:Y:S02]  /*afaf0*/  IMAD.X R15, R15, 0x1, R2, P2 ;  /* 0x000000010f0f7824 */ /* 0x000fe400010e0602 */
[----:B-1----:R-:W-:Y:S02]  /*afb00*/  IMAD.MOV.U32 R6, RZ, RZ, R16 ;  /* 0x000000ffff067224 */ /* 0x002fe400078e0010 */
[----:B------:R-:W-:Y:S01]  /*afb10*/  IMAD.MOV.U32 R7, RZ, RZ, R17 ;  /* 0x000000ffff077224 */ /* 0x000fe200078e0011 */
[----:B------:R-:W-:Y:S04]  /*afb20*/  STL [R1+0x4e48], R15 ;  /* 0x004e480f01007387 */ /* 0x000fe80000100800 */
[----:B------:R-:W4:Y:S04]  /*afb30*/  LDL.LU R16, [R1+0x500c] ;  /* 0x00500c0001107983 */ /* 0x000f280000300800 */
[----:B------:R-:W4:Y:S04]  /*afb40*/  LDL.LU R22, [R1+0x4f88] ;  /* 0x004f880001167983 */ /* 0x000f280000300800 */
[----:B------:R1:W-:Y:S02]  /*afb50*/  LDGSTS.E [R4+0x4900], desc[UR32][R6.64], P0 ;  /* 0x0490000006047fae */ /* 0x0003e40008121860 */
[----:B-1----:R-:W-:-:S02]  /*afb60*/  IMAD.MOV.U32 R6, RZ, RZ, R5 ;  /* 0x000000ffff067224 */ /* 0x002fc400078e0005 */
[----:B------:R-:W-:-:S05]  /*afb70*/  IMAD.MOV.U32 R7, RZ, RZ, R15 ;  /* 0x000000ffff077224 */ /* 0x000fca00078e000f */
[----:B------:R1:W-:Y:S02]  /*afb80*/  LDGSTS.E [R4+0x4d00], desc[UR32][R6.64], P0 ;  /* 0x04d0000006047fae */ /* 0x0003e40008121860 */
[----:B-1----:R-:W-:Y:S01]  /*afb90*/  IMAD.MOV.U32 R6, RZ, RZ, R12 ;  /* 0x000000ffff067224 */ /* 0x002fe200078e000c */
[----:B---3--:R-:W-:-:S05]  /*afba0*/  IADD3 R10, P2, R10, R70, RZ ;  /* 0x000000460a0a7210 */ /* 0x008fca0007f5e0ff */
[----:B------:R-:W-:Y:S01]  /*afbb0*/  STL [R1+0x4ecc], R10 ;  /* 0x004ecc0a01007387 */ /* 0x000fe20000100800 */
[----:B------:R-:W-:Y:S01]  /*afbc0*/  IMAD.X R13, R13, 0x1, R2, P1 ;  /* 0x000000010d0d7824 */ /* 0x000fe200008e0602 */
[----:B--2---:R-:W-:-:S04]  /*afbd0*/  IADD3 R8, P1, R8, R70, RZ ;  /* 0x0000004608087210 */ /* 0x004fc80007f3e0ff */
[----:B------:R-:W-:Y:S01]  /*afbe0*/  STL [R1+0x4e88], R13 ;  /* 0x004e880d01007387 */ /* 0x000fe20000100800 */
[----:B------:R-:W-:-:S03]  /*afbf0*/  IMAD.X R11, R11, 0x1, R2, P2 ;  /* 0x000000010b0b7824 */ /* 0x000fc600010e0602 */
[----:B------:R-:W2:Y:S01]  /*afc00*/  LDL.LU R5, [R1+0x504c] ;  /* 0x00504c0001057983 */ /* 0x000ea20000300800 */
[----:B------:R-:W-:-:S03]  /*afc10*/  IMAD.MOV.U32 R7, RZ, RZ, R13 ;  /* 0x000000ffff077224 */ /* 0x000fc600078e000d */
[----:B------:R-:W3:Y:S04]  /*afc20*/  LDL.LU R20, [R1+0x4fc8] ;  /* 0x004fc80001147983 */ /* 0x000ee80000300800 */
[----:B------:R-:W-:Y:S04]  /*afc30*/  STL [R1+0x4f0c], R8 ;  /* 0x004f0c0801007387 */ /* 0x000fe80000100800 */
[----:B------:R1:W-:Y:S04]  /*afc40*/  STL [R1+0x4ec8], R11 ;  /* 0x004ec80b01007387 */ /* 0x0003e80000100800 */
[----:B------:R-:W3:Y:S04]  /*afc50*/  LDL.LU R17, [R1+0x5008] ;  /* 0x0050080001117983 */ /* 0x000ee80000300800 */
[----:B------:R-:W3:Y:S04]  /*afc60*/  LDL.LU R12, [R1+0x5048] ;  /* 0x00504800010c7983 */ /* 0x000ee80000300800 */
[----:B------:R1:W-:Y:S01]  /*afc70*/  LDGSTS.E [R4+0x5100], desc[UR32][R6.64], P0 ;  /* 0x0510000006047fae */ /* 0x0003e20008121860 */
[----:B----4-:R-:W-:Y:S01]  /*afc80*/  IMAD.X R9, R9, 0x1, R2, P1 ;  /* 0x0000000109097824 */ /* 0x010fe200008e0602 */
[----:B------:R-:W-:-:S02]  /*afc90*/  IADD3 R18, P2, R18, R70, RZ ;  /* 0x0000004612127210 */ /* 0x000fc40007f5e0ff */
[----:B------:R-:W-:Y:S01]  /*afca0*/  IADD3 R21, P1, R21, R70, RZ ;  /* 0x0000004615157210 */ /* 0x000fe20007f3e0ff */
[----:B-1----:R-:W-:Y:S02]  /*afcb0*/  IMAD.MOV.U32 R6, RZ, RZ, R10 ;  /* 0x000000ffff067224 */ /* 0x002fe400078e000a */
[----:B------:R-:W-:Y:S01]  /*afcc0*/  IMAD.MOV.U32 R7, RZ, RZ, R11 ;  /* 0x000000ffff077224 */ /* 0x000fe200078e000b */
[----:B------:R-:W-:Y:S04]  /*afcd0*/  STL [R1+0x4f4c], R18 ;  /* 0x004f4c1201007387 */ /* 0x000fe80000100800 */
[----:B------:R1:W-:Y:S04]  /*afce0*/  STL [R1+0x4f08], R9 ;  /* 0x004f080901007387 */ /* 0x0003e80000100800 */
[----:B------:R-:W4:Y:S04]  /*afcf0*/  LDL.LU R11, [R1+0xff0] ;  /* 0x000ff000010b7983 */ /* 0x000f280000300800 */
[----:B------:R-:W-:Y:S04]  /*afd00*/  STL [R1+0x4f8c], R21 ;  /* 0x004f8c1501007387 */ /* 0x000fe80000100800 */
[----:B------:R1:W-:Y:S01]  /*afd10*/  LDGSTS.E [R4+0x5500], desc[UR32][R6.64], P0 ;  /* 0x0550000006047fae */ /* 0x0003e20008121860 */
[----:B------:R-:W-:-:S05]  /*afd20*/  IMAD.X R23, R23, 0x1, R2, P2 ;  /* 0x0000000117177824 */ /* 0x000fca00010e0602 */
[----:B------:R-:W-:Y:S04]  /*afd30*/  STL [R1+0x4f48], R23 ;  /* 0x004f481701007387 */ /* 0x000fe80000100800 */
[----:B------:R-:W4:Y:S01]  /*afd40*/  LDL.LU R72, [R1+0xff8] ;  /* 0x000ff80001487983 */ /* 0x000f220000300800 */
[----:B-1----:R-:W-:-:S03]  /*afd50*/  IMAD.MOV.U32 R7, RZ, RZ, R9 ;  /* 0x000000ffff077224 */ /* 0x002fc600078e0009 */
        /* <DEDUP_REMOVED lines=9> */
[----:B------:R1:W-:Y:S01]  /*afdf0*/  LDGSTS.E [R4+0x5900], desc[UR32][R6.64], P0 ;  /* 0x0590000006047fae */ /* 0x0003e20008121860 */
[----:B------:R-:W-:-:S05]  /*afe00*/  IADD3 R19, P2, R19, R70, RZ ;  /* 0x0000004613137210 */ /* 0x000fca0007f5e0ff */
[----:B------:R-:W-:Y:S01]  /*afe10*/  STL [R1+0x4fcc], R19 ;  /* 0x004fcc1301007387 */ /* 0x000fe20000100800 */
[----:B-1----:R-:W-:-:S03]  /*afe20*/  IMAD.MOV.U32 R6, RZ, RZ, R18 ;  /* 0x000000ffff067224 */ /* 0x002fc600078e0012 */
[----:B------:R-:W4:Y:S01]  /*afe30*/  LDL.LU R18, [R1+0x4990] ;  /* 0x0049900001127983 */ /* 0x000f220000300800 */
[----:B------:R-:W-:Y:S02]  /*afe40*/  IMAD.MOV.U32 R7, RZ, RZ, R23 ;  /* 0x000000ffff077224 */ /* 0x000fe400078e0017 */
[----:B------:R-:W-:-:S03]  /*afe50*/  IMAD.MOV.U32 R102, RZ, RZ, R217 ;  /* 0x000000ffff667224 */ /* 0x000fc600078e00d9 */
[----:B------:R1:W-:Y:S01]  /*afe60*/  LDGSTS.E [R4+0x5d00], desc[UR32][R6.64], P0 ;  /* 0x05d0000006047fae */ /* 0x0003e20008121860 */
[----:B------:R-:W-:Y:S01]  /*afe70*/  IMAD.X R22, R22, 0x1, R2, P1 ;  /* 0x0000000116167824 */ /* 0x000fe200008e0602 */
[----:B------:R-:W-:-:S04]  /*afe80*/  IADD3 R16, P3, R16, R70, RZ ;  /* 0x0000004610107210 */ /* 0x000fc80007f7e0ff */
[----:B------:R1:W-:Y:S04]  /*afe90*/  STL [R1+0x4f88], R22 ;  /* 0x004f881601007387 */ /* 0x0003e80000100800 */
[----:B------:R4:W-:Y:S01]  /*afea0*/  STL [R1+0x500c], R16 ;  /* 0x00500c1001007387 */ /* 0x0009e20000100800 */
[----:B-1----:R-:W-:Y:S02]  /*afeb0*/  IMAD.MOV.U32 R6, RZ, RZ, R21 ;  /* 0x000000ffff067224 */ /* 0x002fe400078e0015 */
[----:B------:R-:W-:Y:S02]  /*afec0*/  IMAD.MOV.U32 R7, RZ, RZ, R22 ;  /* 0x000000ffff077224 */ /* 0x000fe400078e0016 */
[----:B------:R-:W-:Y:S02]  /*afed0*/  IMAD.MOV.U32 R103, RZ, RZ, R216 ;  /* 0x000000ffff677224 */ /* 0x000fe400078e00d8 */
[----:B------:R-:W-:-:S02]  /*afee0*/  IMAD.MOV.U32 R100, RZ, RZ, R215 ;  /* 0x000000ffff647224 */ /* 0x000fc400078e00d7 */
[----:B------:R-:W-:Y:S02]  /*afef0*/  IMAD.MOV.U32 R101, RZ, RZ, R214 ;  /* 0x000000ffff657224 */ /* 0x000fe400078e00d6 */
[----:B------:R-:W-:Y:S01]  /*aff00*/  IMAD.MOV.U32 R98, RZ, RZ, R177 ;  /* 0x000000ffff627224 */ /* 0x000fe200078e00b1 */
[----:B------:R1:W-:Y:S01]  /*aff10*/  LDGSTS.E [R4+0x6100], desc[UR32][R6.64], P0 ;  /* 0x0610000006047fae */ /* 0x0003e20008121860 */
        /* <DEDUP_REMOVED lines=9> */
[----:B-1----:R-:W-:-:S02]  /*affb0*/  IMAD.MOV.U32 R6, RZ, RZ, R19 ;  /* 0x000000ffff067224 */ /* 0x002fc400078e0013 */
        /* <DEDUP_REMOVED lines=42> */
[----:B--2---:R-:W-:Y:S01]  /*b0260*/  IADD3 R5, P1, R5, R70, RZ ;  /* 0x0000004605057210 */ /* 0x004fe20007f3e0ff */
[----:B---3--:R-:W-:-:S04]  /*b0270*/  IMAD.X R20, R20, 0x1, R2, P2 ;  /* 0x0000000114147824 */ /* 0x008fc800010e0602 */
[--C-:B------:R-:W-:Y:S02]  /*b0280*/  IMAD.X R12, R12, 0x1, R2.reuse, P1 ;  /* 0x000000010c0c7824 */ /* 0x100fe400008e0602 */
[----:B------:R-:W-:Y:S01]  /*b0290*/  IMAD.X R17, R17, 0x1, R2, P3 ;  /* 0x0000000111117824 */ /* 0x000fe200018e0602 */
[----:B------:R-:W-:Y:S04]  /*b02a0*/  STL [R1+0x504c], R5 ;  /* 0x00504c0501007387 */ /* 0x000fe80000100800 */
[----:B------:R-:W-:Y:S04]  /*b02b0*/  STL [R1+0x4fc8], R20 ;  /* 0x004fc81401007387 */ /* 0x000fe80000100800 */
[----:B------:R1:W-:Y:S04]  /*b02c0*/  STL [R1+0x5008], R17 ;  /* 0x0050081101007387 */ /* 0x0003e80000100800 */
[----:B------:R-:W-:Y:S01]  /*b02d0*/  STL [R1+0x5048], R12 ;  /* 0x0050480c01007387 */ /* 0x000fe20000100800 */
[----:B------:R-:W-:-:S05]  /*b02e0*/  IMAD.MOV.U32 R7, RZ, RZ, R20 ;  /* 0x000000ffff077224 */ /* 0x000fca00078e0014 */
[----:B------:R2:W-:Y:S01]  /*b02f0*/  LDGSTS.E [R4+0x6500], desc[UR32][R6.64], P0 ;  /* 0x0650000006047fae */ /* 0x0005e20008121860 */
[----:B----4-:R-:W-:Y:S02]  /*b0300*/  IMAD.MOV.U32 R147, RZ, RZ, R11 ;  /* 0x000000ffff937224 */ /* 0x010fe400078e000b */
[----:B------:R-:W-:Y:S02]  /*b0310*/  IMAD.MOV.U32 R146, RZ, RZ, R72 ;  /* 0x000000ffff927224 */ /* 0x000fe400078e0048 */
[----:B------:R-:W-:Y:S01]  /*b0320*/  IMAD.MOV.U32 R145, RZ, RZ, R71 ;  /* 0x000000ffff917224 */ /* 0x000fe200078e0047 */
[-C--:B------:R-:W-:Y:S02]  /*b0330*/  IADD3 R10, P1, R10, R70.reuse, RZ ;  /* 0x000000460a0a7210 */ /* 0x080fe40007f3e0ff */
[----:B------:R-:W-:Y:S01]  /*b0340*/  IADD3 R13, P2, R13, R70, RZ ;  /* 0x000000460d0d7210 */ /* 0x000fe20007f5e0ff */
[----:B------:R-:W-:Y:S02]  /*b0350*/  IMAD.MOV.U32 R144, RZ, RZ, R9 ;  /* 0x000000ffff907224 */ /* 0x000fe400078e0009 */
[----:B------:R-:W-:-:S02]  /*b0360*/  IMAD.MOV.U32 R142, RZ, RZ, R242 ;  /* 0x000000ffff8e7224 */ /* 0x000fc400078e00f2 */
[----:B------:R-:W-:Y:S01]  /*b0370*/  IMAD.MOV.U32 R143, RZ, RZ, R8 ;  /* 0x000000ffff8f7224 */ /* 0x000fe200078e0008 */
[----:B------:R-:W-:Y:S04]  /*b0380*/  STL [R1+0x4994], R10 ;  /* 0x0049940a01007387 */ /* 0x000fe80000100800 */
[----:B------:R-:W-:Y:S01]  /*b0390*/  STL [R1+0x49d4], R13 ;  /* 0x0049d40d01007387 */ /* 0x000fe20000100800 */
[----:B------:R-:W-:Y:S02]  /*b03a0*/  IMAD.MOV.U32 R104, RZ, RZ, R15 ;  /* 0x000000ffff687224 */ /* 0x000fe400078e000f */
[----:B------:R-:W-:Y:S02]  /*b03b0*/  IMAD.MOV.U32 R105, RZ, RZ, R243 ;  /* 0x000000ffff697224 */ /* 0x000fe400078e00f3 */
[----:B------:R-:W-:-:S05]  /*b03c0*/  IMAD.X R18, R18, 0x1, R2, P1 ;  /* 0x0000000112127824 */ /* 0x000fca00008e0602 */
[----:B------:R-:W-:Y:S04]  /*b03d0*/  STL [R1+0x4990], R18 ;  /* 0x0049901201007387 */ /* 0x000fe80000100800 */
[----:B------:R-:W-:Y:S04]  /*b03e0*/  STL.64 [R1+0x4328], R146 ;  /* 0x0043289201007387 */ /* 0x000fe80000100a00 */
[----:B------:R-:W-:Y:S04]  /*b03f0*/  STL.64 [R1+0x4320], R144 ;  /* 0x0043209001007387 */ /* 0x000fe80000100a00 */
[----:B------:R-:W-:Y:S04]  /*b0400*/  STL.64 [R1+0x4318], R142 ;  /* 0x0043188e01007387 */ /* 0x000fe80000100a00 */
[----:B------:R-:W-:Y:S04]  /*b0410*/  STL.64 [R1+0x4310], R104 ;  /* 0x0043106801007387 */ /* 0x000fe80000100a00 */
[----:B------:R-:W-:Y:S04]  /*b0420*/  STL.64 [R1+0x4308], R102 ;  /* 0x0043086601007387 */ /* 0x000fe80000100a00 */
[----:B------:R-:W-:Y:S04]  /*b0430*/  STL.64 [R1+0x4300], R100 ;  /* 0x0043006401007387 */ /* 0x000fe80000100a00 */
[----:B------:R-:W-:Y:S01]  /*b0440*/  STL.64 [R1+0x42f8], R98 ;  /* 0x0042f86201007387 */ /* 0x000fe20000100a00 */
[----:B------:R-:W3:Y:S03]  /*b0450*/  S2R R15, SR_TID.X ;  /* 0x00000000000f7919 */ /* 0x000ee60000002100 */
[----:B------:R-:W-:Y:S01]  /*b0460*/  STL.64 [R1+0x42f0], R96 ;  /* 0x0042f06001007387 */ /* 0x000fe20000100a00 */
[----:B--2---:R-:W-:-:S02]  /*b0470*/  IMAD.MOV.U32 R6, RZ, RZ, R16 ;  /* 0x000000ffff067224 */ /* 0x004fc400078e0010 */
[----:B------:R-:W-:Y:S01]  /*b0480*/  IMAD.MOV.U32 R7, RZ, RZ, R17 ;  /* 0x000000ffff077224 */ /* 0x000fe200078e0011 */
[----:B------:R-:W-:Y:S04]  /*b0490*/  STL.64 [R1+0x42e8], R94 ;  /* 0x0042e85e01007387 */ /* 0x000fe80000100a00 */
[----:B------:R-:W-:Y:S04]  /*b04a0*/  STL.64 [R1+0x42e0], R92 ;  /* 0x0042e05c01007387 */ /* 0x000fe80000100a00 */
[----:B------:R-:W-:Y:S04]  /*b04b0*/  STL.64 [R1+0x42d8], R90 ;  /* 0x0042d85a01007387 */ /* 0x000fe80000100a00 */
[----:B------:R-:W-:Y:S04]  /*b04c0*/  STL.64 [R1+0x42d0], R88 ;  /* 0x0042d05801007387 */ /* 0x000fe80000100a00 */
[----:B------:R-:W-:Y:S04]  /*b04d0*/  STL.64 [R1+0x42c8], R86 ;  /* 0x0042c85601007387 */ /* 0x000fe80000100a00 */
[----:B------:R2:W-:Y:S04]  /*b04e0*/  LDGSTS.E [R4+0x6900], desc[UR32][R6.64], P0 ;  /* 0x0690000006047fae */ /* 0x0005e80008121860 */
[----:B------:R-:W-:Y:S04]  /*b04f0*/  STL.64 [R1+0x42c0], R84 ;  /* 0x0042c05401007387 */ /* 0x000fe80000100a00 */
[----:B------:R-:W-:Y:S04]  /*b0500*/  STL.64 [R1+0x42b8], R82 ;  /* 0x0042b85201007387 */ /* 0x000fe80000100a00 */
[----:B------:R-:W-:Y:S01]  /*b0510*/  STL.64 [R1+0x42b0], R80 ;  /* 0x0042b05001007387 */ /* 0x000fe20000100a00 */
[----:B------:R-:W-:-:S03]  /*b0520*/  IMAD.MOV.U32 R72, RZ, RZ, R114 ;  /* 0x000000ffff487224 */ /* 0x000fc600078e0072 */
[----:B------:R4:W-:Y:S01]  /*b0530*/  STL.64 [R1+0x42a8], R22 ;  /* 0x0042a81601007387 */ /* 0x0009e20000100a00 */
[----:B------:R-:W-:Y:S02]  /*b0540*/  IMAD.MOV.U32 R16, RZ, RZ, R115 ;  /* 0x000000ffff107224 */ /* 0x000fe400078e0073 */
[----:B-1----:R-:W-:Y:S01]  /*b0550*/  IMAD.MOV.U32 R17, RZ, RZ, R55 ;  /* 0x000000ffff117224 */ /* 0x002fe200078e0037 */
[----:B------:R-:W-:Y:S01]  /*b0560*/  STL.64 [R1+0x42a0], R78 ;  /* 0x0042a04e01007387 */ /* 0x000fe20000100a00 */
[----:B--2---:R-:W-:Y:S02]  /*b0570*/  IMAD.MOV.U32 R6, RZ, RZ, R5 ;  /* 0x000000ffff067224 */ /* 0x004fe400078e0005 */
[----:B------:R-:W-:Y:S01]  /*b0580*/  IMAD.MOV.U32 R7, RZ, RZ, R12 ;  /* 0x000000ffff077224 */ /* 0x000fe200078e000c */
[----:B------:R-:W-:Y:S04]  /*b0590*/  STL.64 [R1+0x4298], R76 ;  /* 0x0042984c01007387 */ /* 0x000fe80000100a00 */
[----:B------:R-:W-:Y:S04]  /*b05a0*/  STL.64 [R1+0x4290], R74 ;  /* 0x0042904a01007387 */ /* 0x000fe80000100a00 */
[----:B------:R-:W-:Y:S01]  /*b05b0*/  STL.64 [R1+0x4288], R72 ;  /* 0x0042884801007387 */ /* 0x000fe20000100a00 */
[----:B------:R-:W-:-:S03]  /*b05c0*/  IMAD.MOV.U32 R20, RZ, RZ, R119 ;  /* 0x000000ffff147224 */ /* 0x000fc600078e0077 */
[----:B------:R1:W-:Y:S04]  /*b05d0*/  LDGSTS.E [R4+0x6d00], desc[UR32][R6.64], P0 ;  /* 0x06d0000006047fae */ /* 0x0003e80008121860 */
[----:B------:R-:W-:Y:S04]  /*b05e0*/  LDGSTS.E [R4+0x7100], desc[UR32][R146.64], P0 ;  /* 0x0710000092047fae */ /* 0x000fe80008121860 */
[----:B------:R2:W-:Y:S04]  /*b05f0*/  STL.64 [R1+0x4280], R16 ;  /* 0x0042801001007387 */ /* 0x0005e80000100a00 */
[----:B------:R-:W-:Y:S04]  /*b0600*/  LDGSTS.E [R4+0x7500], desc[UR32][R144.64], P0 ;  /* 0x0750000090047fae */ /* 0x000fe80008121860 */
[----:B------:R-:W-:Y:S04]  /*b0610*/  STL.64 [R1+0x4278], R44 ;  /* 0x0042782c01007387 */ /* 0x000fe80000100a00 */
[----:B------:R-:W-:Y:S04]  /*b0620*/  LDGSTS.E [R4+0x7900], desc[UR32][R142.64], P0 ;  /* 0x079000008e047fae */ /* 0x000fe80008121860 */
[----:B------:R-:W-:Y:S04]  /*b0630*/  STL.64 [R1+0x4270], R42 ;  /* 0x0042702a01007387 */ /* 0x000fe80000100a00 */
[----:B------:R-:W-:Y:S04]  /*b0640*/  LDGSTS.E [R4+0x7d00], desc[UR32][R104.64], P0 ;  /* 0x07d0000068047fae */ /* 0x000fe80008121860 */
[----:B------:R-:W-:Y:S01]  /*b0650*/  STL.64 [R1+0x4268], R40 ;  /* 0x0042682801007387 */ /* 0x000fe20000100a00 */
[----:B------:R-:W-:-:S02]  /*b0660*/  IMAD.MOV.U32 R8, RZ, RZ, R124 ;  /* 0x000000ffff087224 */ /* 0x000fc400078e007c */
        /* <DEDUP_REMOVED lines=12> */
[----:B------:R-:W-:Y:S01]  /*b0730*/  STL.64 [R1+0x4230], R30 ;  /* 0x0042301e01007387 */ /* 0x000fe20000100a00 */
[----:B-1----:R-:W-:-:S02]  /*b0740*/  IMAD.MOV.U32 R6, RZ, RZ, R129 ;  /* 0x000000ffff067224 */ /* 0x002fc400078e0081 */
[----:B------:R-:W-:Y:S01]  /*b0750*/  IMAD.MOV.U32 R7, RZ, RZ, R69 ;  /* 0x000000ffff077224 */ /* 0x000fe200078e0045 */
        /* <DEDUP_REMOVED lines=11> */
[----:B------:R-:W2:Y:S04]  /*b0810*/  LDL.LU R11, [R1+0x4a14] ;  /* 0x004a1400010b7983 */ /* 0x000ea80000300800 */
[----:B------:R-:W-:Y:S01]  /*b0820*/  LDGSTS.E [R4+0xb100], desc[UR32][R22.64], P0 ;  /* 0x0b10000016047fae */ /* 0x000fe20008121860 */
[----:B---3--:R-:W-:-:S03]  /*b0830*/  LOP3.LUT R15, R15, 0x1f, RZ, 0xc0, !PT ;  /* 0x0000001f0f0f7812 */ /* 0x008fc600078ec0ff */
[----:B------:R-:W-:Y:S04]  /*b0840*/  LDGSTS.E [R4+0xb500], desc[UR32][R78.64], P0 ;  /* 0x0b5000004e047fae */ /* 0x000fe80008121860 */
[----:B------:R-:W-:Y:S01]  /*b0850*/  LDGSTS.E [R4+0xb900], desc[UR32][R76.64], P0 ;  /* 0x0b9000004c047fae */ /* 0x000fe20008121860 */
[----:B------:R-:W-:-:S03]  /*b0860*/  IMAD.SHL.U32 R15, R15, 0x4, RZ ;  /* 0x000000040f0f7824 */ /* 0x000fc600078e00ff */
[----:B------:R-:W-:Y:S04]  /*b0870*/  LDGSTS.E [R4+0xbd00], desc[UR32][R74.64], P0 ;  /* 0x0bd000004a047fae */ /* 0x000fe80008121860 */
[----:B------:R-:W-:Y:S04]  /*b0880*/  LDGSTS.E [R4+0xc100], desc[UR32][R72.64], P0 ;  /* 0x0c10000048047fae */ /* 0x000fe80008121860 */
[----:B------:R-:W-:Y:S04]  /*b0890*/  LDGSTS.E [R4+0xc500], desc[UR32][R16.64], P0 ;  /* 0x0c50000010047fae */ /* 0x000fe80008121860 */
[----:B------:R-:W-:Y:S04]  /*b08a0*/  LDGSTS.E [R4+0xc900], desc[UR32][R44.64], P0 ;  /* 0x0c9000002c047fae */ /* 0x000fe80008121860 */
[----:B------:R-:W-:Y:S04]  /*b08b0*/  LDGSTS.E [R4+0xcd00], desc[UR32][R42.64], P0 ;  /* 0x0cd000002a047fae */ /* 0x000fe80008121860 */
[----:B----4-:R-:W3:Y:S04]  /*b08c0*/  LDL.LU R22, [R1+0x49d0] ;  /* 0x0049d00001167983 */ /* 0x010ee80000300800 */
[----:B------:R-:W4:Y:S01]  /*b08d0*/  LDL.LU R12, [R1+0x4a54] ;  /* 0x004a5400010c7983 */ /* 0x000f220000300800 */
[----:B------:R-:W-:-:S03]  /*b08e0*/  LOP3.LUT R5, R15, 0x30, RZ, 0x3c, !PT ;  /* 0x000000300f057812 */ /* 0x000fc600078e3cff */
[----:B------:R-:W-:Y:S04]  /*b08f0*/  LDGSTS.E [R4+0xd100], desc[UR32][R40.64], P0 ;  /* 0x0d10000028047fae */ /* 0x000fe80008121860 */
[----:B------:R-:W-:Y:S04]  /*b0900*/  LDGSTS.E [R4+0xd500], desc[UR32][R20.64], P0 ;  /* 0x0d50000014047fae */ /* 0x000fe80008121860 */
[----:B------:R-:W-:Y:S04]  /*b0910*/  LDGSTS.E [R4+0xd900], desc[UR32][R38.64], P0 ;  /* 0x0d90000026047fae */ /* 0x000fe80008121860 */
[----:B------:R-:W-:Y:S04]  /*b0920*/  LDGSTS.E [R4+0xdd00], desc[UR32][R36.64], P0 ;  /* 0x0dd0000024047fae */ /* 0x000fe80008121860 */
[----:B------:R-:W-:Y:S04]  /*b0930*/  LDGSTS.E [R4+0xe100], desc[UR32][R34.64], P0 ;  /* 0x0e10000022047fae */ /* 0x000fe80008121860 */
[----:B------:R-:W-:Y:S04]  /*b0940*/  LDGSTS.E [R4+0xe500], desc[UR32][R32.64], P0 ;  /* 0x0e50000020047fae */ /* 0x000fe80008121860 */
[----:B--2---:R-:W2:Y:S04]  /*b0950*/  LDL.LU R16, [R1+0x4a10] ;  /* 0x004a100001107983 */ /* 0x004ea80000300800 */
[----:B------:R-:W2:Y:S04]  /*b0960*/  LDL.LU R15, [R1+0x4a94] ;  /* 0x004a9400010f7983 */ /* 0x000ea80000300800 */
[----:B------:R-:W-:Y:S04]  /*b0970*/  LDGSTS.E [R4+0xe900], desc[UR32][R8.64], P0 ;  /* 0x0e90000008047fae */ /* 0x000fe80008121860 */
[----:B------:R-:W-:Y:S04]  /*b0980*/  LDGSTS.E [R4+0xed00], desc[UR32][R30.64], P0 ;  /* 0x0ed000001e047fae */ /* 0x000fe80008121860 */
[----:B------:R-:W-:Y:S04]  /*b0990*/  LDGSTS.E [R4+0xf100], desc[UR32][R28.64], P0 ;  /* 0x0f1000001c047fae */ /* 0x000fe80008121860 */
[----:B------:R-:W2:Y:S04]  /*b09a0*/  LDL.LU R21, [R1+0x4a50] ;  /* 0x004a500001157983 */ /* 0x000ea80000300800 */
[----:B------:R-:W2:Y:S04]  /*b09b0*/  LDL.LU R17, [R1+0x4ad4] ;  /* 0x004ad40001117983 */ /* 0x000ea80000300800 */
[----:B------:R-:W2:Y:S04]  /*b09c0*/  LDL.LU R19, [R1+0x4a90] ;  /* 0x004a900001137983 */ /* 0x000ea80000300800 */
[----:B------:R-:W-:Y:S04]  /*b09d0*/  LDGSTS.E [R4+0xf500], desc[UR32][R26.64], P0 ;  /* 0x0f5000001a047fae */ /* 0x000fe80008121860 */
[----:B------:R-:W-:Y:S04]  /*b09e0*/  LDGSTS.E [R4+0xf900], desc[UR32][R24.64], P0 ;  /* 0x0f90000018047fae */ /* 0x000fe80008121860 */
[----:B------:R1:W-:Y:S04]  /*b09f0*/  LDGSTS.E [R4+0xfd00], desc[UR32][R6.64], P0 ;  /* 0x0fd0000006047fae */ /* 0x0003e80008121860 */
[----:B------:R-:W2:Y:S04]  /*b0a00*/  LDL.LU R9, [R1+0x4b14] ;  /* 0x004b140001097983 */ /* 0x000ea80000300800 */
[----:B------:R-:W2:Y:S01]  /*b0a10*/  LDL.LU R20, [R1+0x4ad0] ;  /* 0x004ad00001147983 */ /* 0x000ea20000300800 */
[----:B------:R-:W-:-:S03]  /*b0a20*/  VIADD R5, R5, UR7 ;  /* 0x0000000705057c36 */ /* 0x000fc60008000000 */
[----:B------:R-:W2:Y:S01]  /*b0a30*/  LDL.LU R8, [R1+0x4b54] ;  /* 0x004b540001087983 */ /* 0x000ea20000300800 */
[----:B-1----:R-:W-:Y:S02]  /*b0a40*/  IMAD.MOV.U32 R6, RZ, RZ, R10 ;  /* 0x000000ffff067224 */ /* 0x002fe400078e000a */
[----:B------:R-:W-:Y:S02]  /*b0a50*/  IMAD.MOV.U32 R7, RZ, RZ, R18 ;  /* 0x000000ffff077224 */ /* 0x000fe400078e0012 */
[----:B------:R-:W2:Y:S04]  /*b0a60*/  LDL.LU R18, [R1+0x4b10] ;  /* 0x004b100001127983 */ /* 0x000ea80000300800 */
[----:B------:R1:W-:Y:S02]  /*b0a70*/  LDGSTS.E [R5+0x180], desc[UR32][R6.64], P0 ;  /* 0x0018000006057fae */ /* 0x0003e40008121860 */
[----:B-1----:R-:W-:Y:S01]  /*b0a80*/  IMAD.MOV.U32 R6, RZ, RZ, R13 ;  /* 0x000000ffff067224 */ /* 0x002fe200078e000d */
[----:B------:R-:W-:-:S05]  /*b0a90*/  IADD3 R11, P1, R11, R70, RZ ;  /* 0x000000460b0b7210 */ /* 0x000fca0007f3e0ff */
[----:B------:R-:W-:Y:S01]  /*b0aa0*/  STL [R1+0x4a14], R11 ;  /* 0x004a140b01007387 */ /* 0x000fe20000100800 */
[----:B---3--:R-:W-:Y:S01]  /*b0ab0*/  IMAD.X R22, R22, 0x1, R2, P2 ;  /* 0x0000000116167824 */ /* 0x008fe200010e0602 */
[----:B----4-:R-:W-:-:S04]  /*b0ac0*/  IADD3 R12, P2, R12, R70, RZ ;  /* 0x000000460c0c7210 */ /* 0x010fc80007f5e0ff */
[----:B------:R-:W-:Y:S04]  /*b0ad0*/  STL [R1+0x49d0], R22 ;  /* 0x0049d01601007387 */ /* 0x000fe80000100800 */
[----:B------:R-:W3:Y:S04]  /*b0ae0*/  LDL.LU R10, [R1+0x4b94] ;  /* 0x004b9400010a7983 */ /* 0x000ee80000300800 */
[----:B------:R-:W4:Y:S01]  /*b0af0*/  LDL.LU R13, [R1+0x4b50] ;  /* 0x004b5000010d7983 */ /* 0x000f220000300800 */
[----:B--2---:R-:W-:Y:S02]  /*b0b00*/  IMAD.X R16, R16, 0x1, R2, P1 ;  /* 0x0000000110107824 */ /* 0x004fe400008e0602 */
[----:B------:R-:W-:Y:S01]  /*b0b10*/  IMAD.MOV.U32 R7, RZ, RZ, R22 ;  /* 0x000000ffff077224 */ /* 0x000fe200078e0016 */
[----:B------:R-:W-:Y:S01]  /*b0b20*/  IADD3 R15, P1, R15, R70, RZ ;  /* 0x000000460f0f7210 */ /* 0x000fe20007f3e0ff */
[----:B------:R-:W-:Y:S04]  /*b0b30*/  STL [R1+0x4a54], R12 ;  /* 0x004a540c01007387 */ /* 0x000fe80000100800 */
[----:B------:R1:W-:Y:S01]  /*b0b40*/  STL [R1+0x4a10], R16 ;  /* 0x004a101001007387 */ /* 0x0003e20000100800 */
[----:B------:R-:W-:-:S03]  /*b0b50*/  IMAD.X R21, R21, 0x1, R2, P2 ;  /* 0x0000000115157824 */ /* 0x000fc600010e0602 */
[----:B------:R2:W-:Y:S04]  /*b0b60*/  LDGSTS.E [R5+0x580], desc[UR32][R6.64], P0 ;  /* 0x0058000006057fae */ /* 0x0005e80008121860 */
[----:B------:R-:W4:Y:S01]  /*b0b70*/  LDL.LU R4, [R1+0x4bd4] ;  /* 0x004bd40001047983 */ /* 0x000f220000300800 */
[----:B--2---:R-:W-:-:S03]  /*b0b80*/  IMAD.MOV.U32 R7, RZ, RZ, R16 ;  /* 0x000000ffff077224 */ /* 0x004fc600078e0010 */
[----:B-1----:R-:W2:Y:S04]  /*b0b90*/  LDL.LU R16, [R1+0x4b90] ;  /* 0x004b900001107983 */ /* 0x002ea80000300800 */
[----:B------:R1:W-:Y:S01]  /*b0ba0*/  STL [R1+0x4a94], R15 ;  /* 0x004a940f01007387 */ /* 0x0003e20000100800 */
[----:B------:R-:W-:-:S03]  /*b0bb0*/  IMAD.MOV.U32 R6, RZ, RZ, R11 ;  /* 0x000000ffff067224 */ /* 0x000fc600078e000b */
[----:B------:R1:W-:Y:S04]  /*b0bc0*/  STL [R1+0x4a50], R21 ;  /* 0x004a501501007387 */ /* 0x0003e80000100800 */
[----:B------:R-:W2:Y:S04]  /*b0bd0*/  LDL.LU R11, [R1+0x4c14] ;  /* 0x004c1400010b7983 */ /* 0x000ea80000300800 */
[----:B------:R-:W2:Y:S04]  /*b0be0*/  LDL.LU R22, [R1+0x4bd0] ;  /* 0x004bd00001167983 */ /* 0x000ea80000300800 */
[----:B------:R1:W-:Y:S01]  /*b0bf0*/  LDGSTS.E [R5+0x980], desc[UR32][R6.64], P0 ;  /* 0x0098000006057fae */ /* 0x0003e20008121860 */
[-C--:B------:R-:W-:Y:S01]  /*b0c00*/  IADD3 R17, P2, R17, R70.reuse, RZ ;  /* 0x0000004611117210 */ /* 0x080fe20007f5e0ff */
[----:B------:R-:W-:Y:S01]  /*b0c10*/  IMAD.X R19, R19, 0x1, R2, P1 ;  /* 0x0000000113137824 */ /* 0x000fe200008e0602 */
[----:B------:R-:W-:-:S03]  /*b0c20*/  IADD3 R9, P1, R9, R70, RZ ;  /* 0x0000004609097210 */ /* 0x000fc60007f3e0ff */
[----:B------:R-:W-:Y:S01]  /*b0c30*/  STL [R1+0x4ad4], R17 ;  /* 0x004ad41101007387 */ /* 0x000fe20000100800 */
[----:B-1----:R-:W-:Y:S02]  /*b0c40*/  IMAD.MOV.U32 R6, RZ, RZ, R12 ;  /* 0x000000ffff067224 */ /* 0x002fe400078e000c */
[----:B------:R-:W-:Y:S02]  /*b0c50*/  IMAD.MOV.U32 R7, RZ, RZ, R21 ;  /* 0x000000ffff077224 */ /* 0x000fe400078e0015 */
[--C-:B------:R-:W-:Y:S01]  /*b0c60*/  IMAD.X R20, R20, 0x1, R2.reuse, P2 ;  /* 0x0000000114147824 */ /* 0x100fe200010e0602 */
[----:B------:R1:W-:Y:S04]  /*b0c70*/  STL [R1+0x4a90], R19 ;  /* 0x004a901301007387 */ /* 0x0003e80000100800 */
[----:B------:R1:W-:Y:S04]  /*b0c80*/  LDGSTS.E [R5+0xd80], desc[UR32][R6.64], P0 ;  /* 0x00d8000006057fae */ /* 0x0003e80008121860 */
[----:B------:R-:W2:Y:S01]  /*b0c90*/  LDL.LU R12, [R1+0x4c54] ;  /* 0x004c5400010c7983 */ /* 0x000ea20000300800 */
[----:B------:R-:W-:Y:S01]  /*b0ca0*/  IADD3 R8, P2, R8, R70, RZ ;  /* 0x0000004608087210 */ /* 0x000fe20007f5e0ff */
[----:B------:R-:W-:-:S02]  /*b0cb0*/  IMAD.X R18, R18, 0x1, R2, P1 ;  /* 0x0000000112127824 */ /* 0x000fc400008e0602 */
[----:B-1----:R-:W-:Y:S02]  /*b0cc0*/  IMAD.MOV.U32 R6, RZ, RZ, R15 ;  /* 0x000000ffff067224 */ /* 0x002fe400078e000f */
[----:B------:R-:W-:Y:S01]  /*b0cd0*/  IMAD.MOV.U32 R7, RZ, RZ, R19 ;  /* 0x000000ffff077224 */ /* 0x000fe200078e0013 */
[----:B------:R-:W2:Y:S04]  /*b0ce0*/  LDL.LU R15, [R1+0x4c10] ;  /* 0x004c1000010f7983 */ /* 0x000ea80000300800 */
[----:B------:R-:W-:Y:S04]  /*b0cf0*/  STL [R1+0x4b14], R9 ;  /* 0x004b140901007387 */ /* 0x000fe80000100800 */
[----:B------:R1:W-:Y:S04]  /*b0d00*/  STL [R1+0x4ad0], R20 ;  /* 0x004ad01401007387 */ /* 0x0003e80000100800 */
[----:B------:R-:W2:Y:S04]  /*b0d10*/  LDL.LU R21, [R1+0x4c50] ;  /* 0x004c500001157983 */ /* 0x000ea80000300800 */
[----:B------:R1:W-:Y:S04]  /*b0d20*/  LDGSTS.E [R5+0x1180], desc[UR32][R6.64], P0 ;  /* 0x0118000006057fae */ /* 0x0003e80008121860 */
[----:B------:R-:W2:Y:S01]  /*b0d30*/  LDL.LU R19, [R1+0x4c94] ;  /* 0x004c940001137983 */ /* 0x000ea20000300800 */
[----:B-1----:R-:W-:-:S02]  /*b0d40*/  IMAD.MOV.U32 R6, RZ, RZ, R17 ;  /* 0x000000ffff067224 */ /* 0x002fc400078e0011 */
[----:B------:R-:W-:Y:S02]  /*b0d50*/  IMAD.MOV.U32 R7, RZ, RZ, R20 ;  /* 0x000000ffff077224 */ /* 0x000fe400078e0014 */
[----:B------:R-:W2:Y:S04]  /*b0d60*/  LDL.LU R20, [R1+0x4c90] ;  /* 0x004c900001147983 */ /* 0x000ea80000300800 */
[----:B------:R-:W-:Y:S04]  /*b0d70*/  STL [R1+0x4b54], R8 ;  /* 0x004b540801007387 */ /* 0x000fe80000100800 */
[----:B------:R1:W-:Y:S04]  /*b0d80*/  STL [R1+0x4b10], R18 ;  /* 0x004b101201007387 */ /* 0x0003e80000100800 */
[----:B------:R1:W-:Y:S04]  /*b0d90*/  LDGSTS.E [R5+0x1580], desc[UR32][R6.64], P0 ;  /* 0x0158000006057fae */ /* 0x0003e80008121860 */
[----:B------:R-:W2:Y:S01]  /*b0da0*/  LDL.LU R17, [R1+0x4cd4] ;  /* 0x004cd40001117983 */ /* 0x000ea20000300800 */
[----:B-1----:R-:W-:-:S02]  /*b0db0*/  IMAD.MOV.U32 R7, RZ, RZ, R18 ;  /* 0x000000ffff077224 */ /* 0x002fc400078e0012 */
[----:B------:R-:W-:Y:S01]  /*b0dc0*/  IMAD.MOV.U32 R6, RZ, RZ, R9 ;  /* 0x000000ffff067224 */ /* 0x000fe200078e0009 */
[----:B------:R-:W2:Y:S04]  /*b0dd0*/  LDL.LU R18, [R1+0x4cd0] ;  /* 0x004cd00001127983 */ /* 0x000ea80000300800 */
[----:B------:R1:W-:Y:S02]  /*b0de0*/  LDGSTS.E [R5+0x1980], desc[UR32][R6.64], P0 ;  /* 0x0198000006057fae */ /* 0x0003e40008121860 */
[----:B-1----:R-:W-:Y:S01]  /*b0df0*/  IMAD.MOV.U32 R6, RZ, RZ, R8 ;  /* 0x000000ffff067224 */ /* 0x002fe200078e0008 */
[----:B---3--:R-:W-:Y:S01]  /*b0e00*/  IADD3 R10, P1, R10, R70, RZ ;  /* 0x000000460a0a7210 */ /* 0x008fe20007f3e0ff */
[----:B----4-:R-:W-:-:S04]  /*b0e10*/  IMAD.X R13, R13, 0x1, R2, P2 ;  /* 0x000000010d0d7824 */ /* 0x010fc800010e0602 */
[----:B------:R-:W-:Y:S04]  /*b0e20*/  STL [R1+0x4b94], R10 ;  /* 0x004b940a01007387 */ /* 0x000fe80000100800 */
[----:B------:R1:W-:Y:S04]  /*b0e30*/  STL [R1+0x4b50], R13 ;  /* 0x004b500d01007387 */ /* 0x0003e80000100800 */
[----:B------:R-:W3:Y:S01]  /*b0e40*/  LDL.LU R9, [R1+0x4d14] ;  /* 0x004d140001097983 */ /* 0x000ee20000300800 */
[----:B------:R-:W-:Y:S01]  /*b0e50*/  IMAD.MOV.U32 R7, RZ, RZ, R13 ;  /* 0x000000ffff077224 */ /* 0x000fe200078e000d */
[----:B------:R-:W-:-:S04]  /*b0e60*/  IADD3 R4, P2, R4, R70, RZ ;  /* 0x0000004604047210 */ /* 0x000fc80007f5e0ff */
[----:B------:R4:W-:Y:S04]  /*b0e70*/  LDGSTS.E [R5+0x1d80], desc[UR32][R6.64], P0 ;  /* 0x01d8000006057fae */ /* 0x0009e80008121860 */
[----:B-1----:R-:W3:Y:S04]  /*b0e80*/  LDL.LU R13, [R1+0x4d10] ;  /* 0x004d1000010d7983 */ /* 0x002ee80000300800 */
[----:B------:R-:W-:Y:S01]  /*b0e90*/  STL [R1+0x4bd4], R4 ;  /* 0x004bd40401007387 */ /* 0x000fe20000100800 */
[--C-:B--2---:R-:W-:Y:S01]  /*b0ea0*/  IMAD.X R16, R16, 0x1, R2.reuse, P1 ;  /* 0x0000000110107824 */ /* 0x104fe200008e0602 */
[----:B------:R-:W-:Y:S01]  /*b0eb0*/  IADD3 R11, P1, R11, R70, RZ ;  /* 0x000000460b0b7210 */ /* 0x000fe20007f3e0ff */
[----:B------:R-:W-:-:S03]  /*b0ec0*/  IMAD.X R22, R22, 0x1, R2, P2 ;  /* 0x0000000116167824 */ /* 0x000fc600010e0602 */
[----:B------:R1:W-:Y:S04]  /*b0ed0*/  STL [R1+0x4b90], R16 ;  /* 0x004b901001007387 */ /* 0x0003e80000100800 */
[----:B------:R-:W2:Y:S01]  /*b0ee0*/  LDL.LU R8, [R1+0x4d54] ;  /* 0x004d540001087983 */ /* 0x000ea20000300800 */
[----:B----4-:R-:W-:Y:S02]  /*b0ef0*/  IMAD.MOV.U32 R7, RZ, RZ, R16 ;  /* 0x000000ffff077224 */ /* 0x010fe400078e0010 */
[----:B------:R-:W-:-:S05]  /*b0f00*/  IMAD.MOV.U32 R6, RZ, RZ, R10 ;  /* 0x000000ffff067224 */ /* 0x000fca00078e000a */
[----:B------:R4:W-:Y:S04]  /*b0f10*/  LDGSTS.E [R5+0x2180], desc[UR32][R6.64], P0 ;  /* 0x0218000006057fae */ /* 0x0009e80008121860 */
[----:B-1----:R-:W2:Y:S04]  /*b0f20*/  LDL.LU R16, [R1+0x4d50] ;  /* 0x004d500001107983 */ /* 0x002ea80000300800 */
[----:B------:R-:W-:Y:S04]  /*b0f30*/  STL [R1+0x4c14], R11 ;  /* 0x004c140b01007387 */ /* 0x000fe80000100800 */
[----:B------:R-:W-:Y:S04]  /*b0f40*/  STL [R1+0x4bd0], R22 ;  /* 0x004bd01601007387 */ /* 0x000fe80000100800 */
[----:B------:R-:W2:Y:S01]  /*b0f50*/  LDL.LU R10, [R1+0x4d94] ;  /* 0x004d9400010a7983 */ /* 0x000ea20000300800 */
[----:B------:R-:W-:Y:S01]  /*b0f60*/  IADD3 R12, P2, R12, R70, RZ ;  /* 0x000000460c0c7210 */ /* 0x000fe20007f5e0ff */
[----:B----4-:R-:W-:-:S02]  /*b0f70*/  IMAD.MOV.U32 R6, RZ, RZ, R4 ;  /* 0x000000ffff067224 */ /* 0x010fc400078e0004 */
[----:B------:R-:W-:Y:S01]  /*b0f80*/  IMAD.MOV.U32 R7, RZ, RZ, R22 ;  /* 0x000000ffff077224 */ /* 0x000fe200078e0016 */
[----:B------:R-:W4:Y:S04]  /*b0f90*/  LDL.LU R4, [R1+0x4dd4] ;  /* 0x004dd40001047983 */ /* 0x000f280000300800 */
[----:B------:R-:W-:Y:S04]  /*b0fa0*/  STL [R1+0x4c54], R12 ;  /* 0x004c540c01007387 */ /* 0x000fe80000100800 */
[----:B------:R1:W-:Y:S01]  /*b0fb0*/  LDGSTS.E [R5+0x2580], desc[UR32][R6.64], P0 ;  /* 0x0258000006057fae */ /* 0x0003e20008121860 */
[----:B------:R-:W-:-:S02]  /*b0fc0*/  IMAD.X R15, R15, 0x1, R2, P1 ;  /* 0x000000010f0f7824 */ /* 0x000fc400008e0602 */
[----:B------:R-:W-:Y:S01]  /*b0fd0*/  IMAD.X R21, R21, 0x1, R2, P2 ;  /* 0x0000000115157824 */ /* 0x000fe200010e0602 */
[----:B------:R-:W-:Y:S02]  /*b0fe0*/  IADD3 R19, P1, R19, R70, RZ ;  /* 0x0000004613137210 */ /* 0x000fe40007f3e0ff */
[----:B------:R1:W-:Y:S02]  /*b0ff0*/  STL [R1+0x4c10], R15 ;  /* 0x004c100f01007387 */ /* 0x0003e40000100800 */
[----:B-1----:R-:W-:Y:S02]  /*b1000*/  IMAD.MOV.U32 R6, RZ, RZ, R11 ;  /* 0x000000ffff067224 */ /* 0x002fe400078e000b */
[----:B------:R-:W-:-:S05]  /*b1010*/  IMAD.MOV.U32 R7, RZ, RZ, R15 ;  /* 0x000000ffff077224 */ /* 0x000fca00078e000f */
[----:B------:R1:W-:Y:S04]  /*b1020*/  LDGSTS.E [R5+0x2980], desc[UR32][R6.64], P0 ;  /* 0x0298000006057fae */ /* 0x0003e80008121860 */
[----:B------:R-:W4:Y:S04]  /*b1030*/  LDL.LU R15, [R1+0x4d90] ;  /* 0x004d9000010f7983 */ /* 0x000f280000300800 */
[----:B------:R-:W-:Y:S04]  /*b1040*/  STL [R1+0x4c94], R19 ;  /* 0x004c941301007387 */ /* 0x000fe80000100800 */
[----:B------:R-:W-:Y:S01]  /*b1050*/  STL [R1+0x4c50], R21 ;  /* 0x004c501501007387 */ /* 0x000fe20000100800 */
[----:B------:R-:W-:-:S03]  /*b1060*/  IMAD.X R20, R20, 0x1, R2, P1 ;  /* 0x0000000114147824 */ /* 0x000fc600008e0602 */
[----:B------:R-:W4:Y:S01]  /*b1070*/  LDL.LU R11, [R1+0x4e14] ;  /* 0x004e1400010b7983 */ /* 0x000f220000300800 */
[----:B------:R-:W-:Y:S01]  /*b1080*/  IADD3 R17, P2, R17, R70, RZ ;  /* 0x0000004611117210 */ /* 0x000fe20007f5e0ff */
[----:B-1----:R-:W-:Y:S02]  /*b1090*/  IMAD.MOV.U32 R6, RZ, RZ, R12 ;  /* 0x000000ffff067224 */ /* 0x002fe400078e000c */
[----:B------:R-:W-:Y:S01]  /*b10a0*/  IMAD.MOV.U32 R7, RZ, RZ, R21 ;  /* 0x000000ffff077224 */ /* 0x000fe200078e0015 */
[----:B------:R-:W4:Y:S04]  /*b10b0*/  LDL.LU R12, [R1+0x4dd0] ;  /* 0x004dd000010c7983 */ /* 0x000f280000300800 */
[----:B------:R-:W-:Y:S04]  /*b10c0*/  STL [R1+0x4cd4], R17 ;  /* 0x004cd41101007387 */ /* 0x000fe80000100800 */
[----:B------:R1:W-:Y:S04]  /*b10d0*/  STL [R1+0x4c90], R20 ;  /* 0x004c901401007387 */ /* 0x0003e80000100800 */
[----:B------:R-:W4:Y:S04]  /*b10e0*/  LDL.LU R22, [R1+0x4e54] ;  /* 0x004e540001167983 */ /* 0x000f280000300800 */
[----:B------:R-:W4:Y:S04]  /*b10f0*/  LDL.LU R24, [R1+0x4e10] ;  /* 0x004e100001187983 */ /* 0x000f280000300800 */
[----:B------:R1:W-:Y:S01]  /*b1100*/  LDGSTS.E [R5+0x2d80], desc[UR32][R6.64], P0 ;  /* 0x02d8000006057fae */ /* 0x0003e20008121860 */
[----:B------:R-:W-:-:S02]  /*b1110*/  IMAD.X R18, R18, 0x1, R2, P2 ;  /* 0x0000000112127824 */ /* 0x000fc400010e0602 */
[----:B-1----:R-:W-:Y:S02]  /*b1120*/  IMAD.MOV.U32 R7, RZ, RZ, R20 ;  /* 0x000000ffff077224 */ /* 0x002fe400078e0014 */
[----:B------:R-:W-:-:S05]  /*b1130*/  IMAD.MOV.U32 R6, RZ, RZ, R19 ;  /* 0x000000ffff067224 */ /* 0x000fca00078e0013 */
[----:B------:R1:W-:Y:S02]  /*b1140*/  LDGSTS.E [R5+0x3180], desc[UR32][R6.64], P0 ;  /* 0x0318000006057fae */ /* 0x0003e40008121860 */
[----:B-1----:R-:W-:Y:S02]  /*b1150*/  IMAD.MOV.U32 R6, RZ, RZ, R17 ;  /* 0x000000ffff067224 */ /* 0x002fe400078e0011 */
[----:B------:R-:W-:-:S05]  /*b1160*/  IMAD.MOV.U32 R7, RZ, RZ, R18 ;  /* 0x000000ffff077224 */ /* 0x000fca00078e0012 */
[----:B------:R1:W-:Y:S01]  /*b1170*/  LDGSTS.E [R5+0x3580], desc[UR32][R6.64], P0 ;  /* 0x0358000006057fae */ /* 0x0003e20008121860 */
[----:B---3--:R-:W-:-:S05]  /*b1180*/  IADD3 R9, P1, R9, R70, RZ ;  /* 0x0000004609097210 */ /* 0x008fca0007f3e0ff */
[----:B------:R-:W-:Y:S04]  /*b1190*/  STL [R1+0x4d14], R9 ;  /* 0x004d140901007387 */ /* 0x000fe80000100800 */
[----:B------:R3:W-:Y:S04]  /*b11a0*/  STL [R1+0x4cd0], R18 ;  /* 0x004cd01201007387 */ /* 0x0007e80000100800 */
[----:B------:R-:W4:Y:S04]  /*b11b0*/  LDL.LU R20, [R1+0x4e94] ;  /* 0x004e940001147983 */ /* 0x000f280000300800 */
[----:B------:R-:W4:Y:S01]  /*b11c0*/  LDL.LU R23, [R1+0x4e50] ;  /* 0x004e500001177983 */ /* 0x000f220000300800 */
[----:B------:R-:W-:-:S02]  /*b11d0*/  IMAD.X R13, R13, 0x1, R2, P1 ;  /* 0x000000010d0d7824 */ /* 0x000fc400008e0602 */
[----:B-1----:R-:W-:Y:S01]  /*b11e0*/  IMAD.MOV.U32 R6, RZ, RZ, R9 ;  /* 0x000000ffff067224 */ /* 0x002fe200078e0009 */
[----:B--2---:R-:W-:-:S05]  /*b11f0*/  IADD3 R8, P2, R8, R70, RZ ;  /* 0x0000004608087210 */ /* 0x004fca0007f5e0ff */
[----:B------:R-:W-:Y:S04]  /*b1200*/  STL [R1+0x4d54], R8 ;  /* 0x004d540801007387 */ /* 0x000fe80000100800 */
[----:B------:R1:W-:Y:S01]  /*b1210*/  STL [R1+0x4d10], R13 ;  /* 0x004d100d01007387 */ /* 0x0003e20000100800 */
[----:B------:R-:W-:-:S03]  /*b1220*/  IMAD.X R16, R16, 0x1, R2, P2 ;  /* 0x0000000110107824 */ /* 0x000fc600010e0602 */
[----:B---3--:R-:W2:Y:S04]  /*b1230*/  LDL.LU R18, [R1+0x4ed4] ;  /* 0x004ed40001127983 */ /* 0x008ea80000300800 */
[----:B------:R-:W3:Y:S01]  /*b1240*/  LDL.LU R21, [R1+0x4e90] ;  /* 0x004e900001157983 */ /* 0x000ee20000300800 */
[----:B------:R-:W-:-:S05]  /*b1250*/  IADD3 R10, P1, R10, R70, RZ ;  /* 0x000000460a0a7210 */ /* 0x000fca0007f3e0ff */
[----:B------:R-:W-:Y:S04]  /*b1260*/  STL [R1+0x4d94], R10 ;  /* 0x004d940a01007387 */ /* 0x000fe80000100800 */
[----:B------:R4:W-:Y:S04]  /*b1270*/  STL [R1+0x4d50], R16 ;  /* 0x004d501001007387 */ /* 0x0009e80000100800 */
[----:B------:R-:W3:Y:S04]  /*b1280*/  LDL.LU R19, [R1+0x4ed0] ;  /* 0x004ed00001137983 */ /* 0x000ee80000300800 */
[----:B------:R-:W3:Y:S01]  /*b1290*/  LDL.LU R9, [R1+0x4f14] ;  /* 0x004f140001097983 */ /* 0x000ee20000300800 */
[----:B------:R-:W-:-:S03]  /*b12a0*/  IMAD.MOV.U32 R7, RZ, RZ, R13 ;  /* 0x000000ffff077224 */ /* 0x000fc600078e000d */
[----:B-1----:R-:W3:Y:S04]  /*b12b0*/  LDL.LU R13, [R1+0x4f54] ;  /* 0x004f5400010d7983 */ /* 0x002ee80000300800 */
[----:B------:R-:W3:Y:S04]  /*b12c0*/  LDL.LU R17, [R1+0x4f10] ;  /* 0x004f100001117983 */ /* 0x000ee80000300800 */
[----:B------:R1:W-:Y:S01]  /*b12d0*/  LDGSTS.E [R5+0x3980], desc[UR32][R6.64], P0 ;  /* 0x0398000006057fae */ /* 0x0003e20008121860 */
[----:B----4-:R-:W-:Y:S01]  /*b12e0*/  IADD3 R4, P2, R4, R70, RZ ;  /* 0x0000004604047210 */ /* 0x010fe20007f5e0ff */
[----:B-1----:R-:W-:-:S02]  /*b12f0*/  IMAD.MOV.U32 R6, RZ, RZ, R8 ;  /* 0x000000ffff067224 */ /* 0x002fc400078e0008 */
[----:B------:R-:W-:Y:S02]  /*b1300*/  IMAD.MOV.U32 R7, RZ, RZ, R16 ;  /* 0x000000ffff077224 */ /* 0x000fe400078e0010 */
[----:B------:R-:W-:Y:S04]  /*b1310*/  STL [R1+0x4dd4], R4 ;  /* 0x004dd40401007387 */ /* 0x000fe80000100800 */
[----:B------:R1:W-:Y:S01]  /*b1320*/  LDGSTS.E [R5+0x3d80], desc[UR32][R6.64], P0 ;  /* 0x03d8000006057fae */ /* 0x0003e20008121860 */
[----:B------:R-:W-:Y:S01]  /*b1330*/  IMAD.X R15, R15, 0x1, R2, P1 ;  /* 0x000000010f0f7824 */ /* 0x000fe200008e0602 */
[----:B------:R-:W-:-:S04]  /*b1340*/  IADD3 R11, P1, R11, R70, RZ ;  /* 0x000000460b0b7210 */ /* 0x000fc80007f3e0ff */
[----:B------:R4:W-:Y:S04]  /*b1350*/  STL [R1+0x4d90], R15 ;  /* 0x004d900f01007387 */ /* 0x0009e80000100800 */
[----:B------:R-:W3:Y:S04]  /*b1360*/  LDL.LU R8, [R1+0x4f94] ;  /* 0x004f940001087983 */ /* 0x000ee80000300800 */
[----:B------:R-:W3:Y:S01]  /*b1370*/  LDL.LU R16, [R1+0x4f50] ;  /* 0x004f500001107983 */ /* 0x000ee20000300800 */
[----:B-1----:R-:W-:Y:S02]  /*b1380*/  IMAD.MOV.U32 R6, RZ, RZ, R10 ;  /* 0x000000ffff067224 */ /* 0x002fe400078e000a */
[----:B------:R-:W-:-:S02]  /*b1390*/  IMAD.MOV.U32 R7, RZ, RZ, R15 ;  /* 0x000000ffff077224 */ /* 0x000fc400078e000f */
[----:B------:R-:W-:Y:S01]  /*b13a0*/  IMAD.X R12, R12, 0x1, R2, P2 ;  /* 0x000000010c0c7824 */ /* 0x000fe200010e0602 */
[----:B------:R-:W-:Y:S04]  /*b13b0*/  STL [R1+0x4e14], R11 ;  /* 0x004e140b01007387 */ /* 0x000fe80000100800 */
[----:B------:R1:W-:Y:S01]  /*b13c0*/  LDGSTS.E [R5+0x4180], desc[UR32][R6.64], P0 ;  /* 0x0418000006057fae */ /* 0x0003e20008121860 */
[----:B------:R-:W-:-:S03]  /*b13d0*/  IADD3 R22, P2, R22, R70, RZ ;  /* 0x0000004616167210 */ /* 0x000fc60007f5e0ff */
[----:B------:R1:W-:Y:S01]  /*b13e0*/  STL [R1+0x4dd0], R12 ;  /* 0x004dd00c01007387 */ /* 0x0003e20000100800 */
[----:B------:R-:W-:-:S03]  /*b13f0*/  IMAD.X R24, R24, 0x1, R2, P1 ;  /* 0x0000000118187824 */ /* 0x000fc600008e0602 */
[----:B------:R-:W3:Y:S04]  /*b1400*/  LDL.LU R10, [R1+0x4fd4] ;  /* 0x004fd400010a7983 */ /* 0x000ee80000300800 */
[----:B----4-:R-:W4:Y:S01]  /*b1410*/  LDL.LU R15, [R1+0x5014] ;  /* 0x00501400010f7983 */ /* 0x010f220000300800 */
        /* <DEDUP_REMOVED lines=8> */
[----:B------:R-:W4:Y:S01]  /*b14a0*/  LDL.LU R11, [R1+0x4fd0] ;  /* 0x004fd000010b7983 */ /* 0x000f220000300800 */
[----:B------:R-:W-:-:S05]  /*b14b0*/  IMAD.MOV.U32 R7, RZ, RZ, R24 ;  /* 0x000000ffff077224 */ /* 0x000fca00078e0018 */
[----:B------:R1:W-:Y:S02]  /*b14c0*/  LDGSTS.E [R5+0x4980], desc[UR32][R6.64], P0 ;  /* 0x0498000006057fae */ /* 0x0003e40008121860 */
[----:B-1----:R-:W-:Y:S01]  /*b14d0*/  IMAD.MOV.U32 R6, RZ, RZ, R22 ;  /* 0x000000ffff067224 */ /* 0x002fe200078e0016 */
[----:B------:R-:W-:Y:S01]  /*b14e0*/  IADD3 R20, P1, R20, R70, RZ ;  /* 0x0000004614147210 */ /* 0x000fe20007f3e0ff */
[----:B------:R-:W-:-:S04]  /*b14f0*/  IMAD.X R23, R23, 0x1, R2, P2 ;  /* 0x0000000117177824 */ /* 0x000fc800010e0602 */
[----:B------:R-:W-:Y:S04]  /*b1500*/  STL [R1+0x4e94], R20 ;  /* 0x004e941401007387 */ /* 0x000fe80000100800 */
[----:B------:R-:W-:Y:S04]  /*b1510*/  STL [R1+0x4e50], R23 ;  /* 0x004e501701007387 */ /* 0x000fe80000100800 */
[----:B------:R-:W4:Y:S01]  /*b1520*/  LDL.LU R24, [R1+0x5010] ;  /* 0x0050100001187983 */ /* 0x000f220000300800 */
[----:B--2---:R-:W-:Y:S01]  /*b1530*/  IADD3 R18, P2, R18, R70, RZ ;  /* 0x0000004612127210 */ /* 0x004fe20007f5e0ff */
[----:B---3--:R-:W-:-:S04]  /*b1540*/  IMAD.X R21, R21, 0x1, R2, P1 ;  /* 0x0000000115157824 */ /* 0x008fc800008e0602 */
[----:B------:R-:W-:Y:S01]  /*b1550*/  STL [R1+0x4ed4], R18 ;  /* 0x004ed41201007387 */ /* 0x000fe20000100800 */
[-C--:B------:R-:W-:Y:S01]  /*b1560*/  IADD3 R9, P1, R9, R70.reuse, RZ ;  /* 0x0000004609097210 */ /* 0x080fe20007f3e0ff */
[--C-:B------:R-:W-:Y:S01]  /*b1570*/  IMAD.X R19, R19, 0x1, R2.reuse, P2 ;  /* 0x0000000113137824 */ /* 0x100fe200010e0602 */
[----:B------:R-:W-:Y:S01]  /*b1580*/  IADD3 R13, P2, R13, R70, RZ ;  /* 0x000000460d0d7210 */ /* 0x000fe20007f5e0ff */
[----:B------:R-:W-:Y:S02]  /*b1590*/  STL [R1+0x4e90], R21 ;  /* 0x004e901501007387 */ /* 0x000fe40000100800 */
[----:B------:R-:W-:Y:S02]  /*b15a0*/  IMAD.X R17, R17, 0x1, R2, P1 ;  /* 0x0000000111117824 */ /* 0x000fe400008e0602 */
[----:B------:R-:W-:Y:S04]  /*b15b0*/  STL [R1+0x4f14], R9 ;  /* 0x004f140901007387 */ /* 0x000fe80000100800 */
[----:B------:R-:W-:Y:S04]  /*b15c0*/  STL [R1+0x4ed0], R19 ;  /* 0x004ed01301007387 */ /* 0x000fe80000100800 */
[----:B------:R-:W-:Y:S04]  /*b15d0*/  STL [R1+0x4f54], R13 ;  /* 0x004f540d01007387 */ /* 0x000fe80000100800 */
[----:B------:R1:W-:Y:S04]  /*b15e0*/  STL [R1+0x4f10], R17 ;  /* 0x004f101101007387 */ /* 0x0003e80000100800 */
[----:B------:R-:W2:Y:S01]  /*b15f0*/  LDL.LU R22, [R1+0x5050] ;  /* 0x0050500001167983 */ /* 0x000ea20000300800 */
[----:B------:R-:W-:-:S05]  /*b1600*/  IMAD.MOV.U32 R7, RZ, RZ, R23 ;  /* 0x000000ffff077224 */ /* 0x000fca00078e0017 */
[----:B------:R3:W-:Y:S02]  /*b1610*/  LDGSTS.E [R5+0x4d80], desc[UR32][R6.64], P0 ;  /* 0x04d8000006057fae */ /* 0x0007e40008121860 */
[----:B---3--:R-:W-:Y:S02]  /*b1620*/  IMAD.MOV.U32 R6, RZ, RZ, R20 ;  /* 0x000000ffff067224 */ /* 0x008fe400078e0014 */
[----:B------:R-:W-:Y:S01]  /*b1630*/  IMAD.MOV.U32 R7, RZ, RZ, R21 ;  /* 0x000000ffff077224 */ /* 0x000fe200078e0015 */
[----:B------:R-:W-:Y:S01]  /*b1640*/  IADD3 R8, P1, R8, R70, RZ ;  /* 0x0000004608087210 */ /* 0x000fe20007f3e0ff */
[----:B------:R-:W-:-:S03]  /*b1650*/  IMAD.X R16, R16, 0x1, R2, P2 ;  /* 0x0000000110107824 */ /* 0x000fc600010e0602 */
[----:B------:R3:W-:Y:S04]  /*b1660*/  LDGSTS.E [R5+0x5180], desc[UR32][R6.64], P0 ;  /* 0x0518000006057fae */ /* 0x0007e80008121860 */
[----:B------:R-:W-:Y:S04]  /*b1670*/  STL [R1+0x4f94], R8 ;  /* 0x004f940801007387 */ /* 0x000fe80000100800 */
[----:B------:R1:W-:Y:S01]  /*b1680*/  STL [R1+0x4f50], R16 ;  /* 0x004f501001007387 */ /* 0x0003e20000100800 */
[----:B---3--:R-:W-:Y:S02]  /*b1690*/  IMAD.MOV.U32 R6, RZ, RZ, R18 ;  /* 0x000000ffff067224 */ /* 0x008fe400078e0012 */
[----:B------:R-:W-:Y:S01]  /*b16a0*/  IMAD.MOV.U32 R7, RZ, RZ, R19 ;  /* 0x000000ffff077224 */ /* 0x000fe200078e0013 */
[----:B------:R-:W-:-:S02]  /*b16b0*/  IADD3 R10, P2, R10, R70, RZ ;  /* 0x000000460a0a7210 */ /* 0x000fc40007f5e0ff */
[-C--:B----4-:R-:W-:Y:S02]  /*b16c0*/  IADD3 R15, P3, R15, R70.reuse, RZ ;  /* 0x000000460f0f7210 */ /* 0x090fe40007f7e0ff */
[----:B------:R3:W-:Y:S01]  /*b16d0*/  LDGSTS.E [R5+0x5580], desc[UR32][R6.64], P0 ;  /* 0x0558000006057fae */ /* 0x0007e20008121860 */
[--C-:B------:R-:W-:Y:S01]  /*b16e0*/  IMAD.X R12, R12, 0x1, R2.reuse, P1 ;  /* 0x000000010c0c7824 */ /* 0x100fe200008e0602 */
[----:B------:R-:W-:Y:S01]  /*b16f0*/  IADD3 R4, P1, R4, R70, RZ ;  /* 0x0000004604047210 */ /* 0x000fe20007f3e0ff */
[----:B---3--:R-:W-:Y:S02]  /*b1700*/  IMAD.MOV.U32 R7, RZ, RZ, R17 ;  /* 0x000000ffff077224 */ /* 0x008fe400078e0011 */
[----:B------:R-:W-:Y:S01]  /*b1710*/  IMAD.MOV.U32 R6, RZ, RZ, R9 ;  /* 0x000000ffff067224 */ /* 0x000fe200078e0009 */
[----:B-1----:R-:W3:Y:S04]  /*b1720*/  LDL.LU R17, [R1+0x499c] ;  /* 0x00499c0001117983 */ /* 0x002ee80000300800 */
[----:B------:R-:W4:Y:S04]  /*b1730*/  LDL.LU R9, [R1+0x49dc] ;  /* 0x0049dc0001097983 */ /* 0x000f280000300800 */
[----:B------:R-:W-:Y:S04]  /*b1740*/  STL [R1+0x4fd4], R10 ;  /* 0x004fd40a01007387 */ /* 0x000fe80000100800 */
[----:B------:R-:W4:Y:S01]  /*b1750*/  LDL.LU R23, [R1+0x4998] ;  /* 0x0049980001177983 */ /* 0x000f220000300800 */
[----:B------:R-:W-:-:S03]  /*b1760*/  IMAD.X R11, R11, 0x1, R2, P2 ;  /* 0x000000010b0b7824 */ /* 0x000fc600010e0602 */
[----:B------:R1:W-:Y:S04]  /*b1770*/  STL [R1+0x4f90], R12 ;  /* 0x004f900c01007387 */ /* 0x0003e80000100800 */
[----:B------:R-:W-:Y:S04]  /*b1780*/  STL [R1+0x5014], R15 ;  /* 0x0050140f01007387 */ /* 0x000fe80000100800 */
[----:B------:R-:W-:Y:S04]  /*b1790*/  STL [R1+0x5054], R4 ;  /* 0x0050540401007387 */ /* 0x000fe80000100800 */
[----:B------:R1:W-:Y:S04]  /*b17a0*/  LDGSTS.E [R5+0x5980], desc[UR32][R6.64], P0 ;  /* 0x0598000006057fae */ /* 0x0003e80008121860 */
[----:B------:R2:W-:Y:S04]  /*b17b0*/  STL [R1+0x4fd0], R11 ;  /* 0x004fd00b01007387 */ /* 0x0005e80000100800 */
[----:B------:R-:W4:Y:S01]  /*b17c0*/  LDL.LU R21, [R1+0x1450] ;  /* 0x0014500001157983 */ /* 0x000f220000300800 */
[----:B-1----:R-:W-:-:S02]  /*b17d0*/  IMAD.MOV.U32 R6, RZ, RZ, R13 ;  /* 0x000000ffff067224 */ /* 0x002fc400078e000d */
[----:B------:R-:W-:-:S05]  /*b17e0*/  IMAD.MOV.U32 R7, RZ, RZ, R16 ;  /* 0x000000ffff077224 */ /* 0x000fca00078e0010 */
[----:B------:R1:W-:Y:S02]  /*b17f0*/  LDGSTS.E [R5+0x5d80], desc[UR32][R6.64], P0 ;  /* 0x05d8000006057fae */ /* 0x0003e40008121860 */
[----:B-1----:R-:W-:Y:S02]  /*b1800*/  IMAD.MOV.U32 R6, RZ, RZ, R8 ;  /* 0x000000ffff067224 */ /* 0x002fe400078e0008 */
[----:B------:R-:W-:-:S05]  /*b1810*/  IMAD.MOV.U32 R7, RZ, RZ, R12 ;  /* 0x000000ffff077224 */ /* 0x000fca00078e000c */
[----:B------:R1:W-:Y:S02]  /*b1820*/  LDGSTS.E [R5+0x6180], desc[UR32][R6.64], P0 ;  /* 0x0618000006057fae */ /* 0x0003e40008121860 */
[----:B-1----:R-:W-:Y:S02]  /*b1830*/  IMAD.MOV.U32 R7, RZ, RZ, R11 ;  /* 0x000000ffff077224 */ /* 0x002fe400078e000b */
[----:B------:R-:W-:-:S05]  /*b1840*/  IMAD.MOV.U32 R6, RZ, RZ, R10 ;  /* 0x000000ffff067224 */ /* 0x000fca00078e000a */
[----:B------:R1:W-:Y:S01]  /*b1850*/  LDGSTS.E [R5+0x6580], desc[UR32][R6.64], P0 ;  /* 0x0658000006057fae */ /* 0x0003e20008121860 */
[----:B------:R-:W-:-:S05]  /*b1860*/  IMAD.X R24, R24, 0x1, R2, P3 ;  /* 0x0000000118187824 */ /* 0x000fca00018e0602 */
[----:B------:R4:W-:Y:S04]  /*b1870*/  STL [R1+0x5010], R24 ;  /* 0x0050101801007387 */ /* 0x0009e80000100800 */
        /* <DEDUP_REMOVED lines=17> */
[----:B--2---:R-:W-:-:S05]  /*b1990*/  IMAD.X R22, R22, 0x1, R2, P1 ;  /* 0x0000000116167824 */ /* 0x004fca00008e0602 */
[----:B------:R2:W-:Y:S04]  /*b19a0*/  STL [R1+0x5050], R22 ;  /* 0x0050501601007387 */ /* 0x0005e80000100800 */
[----:B------:R-:W2:Y:S04]  /*b19b0*/  LDL.LU R11, [R1+0xfd8] ;  /* 0x000fd800010b7983 */ /* 0x000ea80000300800 */
[----:B------:R-:W2:Y:S04]  /*b19c0*/  LDL.LU R10, [R1+0xfdc] ;  /* 0x000fdc00010a7983 */ /* 0x000ea80000300800 */
[----:B------:R-:W2:Y:S04]  /*b19d0*/  LDL.LU R71, [R1+0xfc8] ;  /* 0x000fc80001477983 */ /* 0x000ea80000300800 */
[----:B------:R-:W2:Y:S01]  /*b19e0*/  LDL.LU R243, [R1+0xfcc] ;  /* 0x000fcc0001f37983 */ /* 0x000ea20000300800 */
[----:B-1----:R-:W-:-:S03]  /*b19f0*/  IMAD.MOV.U32 R6, RZ, RZ, R15 ;  /* 0x000000ffff067224 */ /* 0x002fc600078e000f */
[----:B------:R-:W2:Y:S01]  /*b1a00*/  LDL.LU R15, [R1+0xfc0] ;  /* 0x000fc000010f7983 */ /* 0x000ea20000300800 */
[-C--:B---3--:R-:W-:Y:S02]  /*b1a10*/  IADD3 R17, P1, R17, R70.reuse, RZ ;  /* 0x0000004611117210 */ /* 0x088fe40007f3e0ff */
[----:B----4-:R-:W-:-:S03]  /*b1a20*/  IADD3 R9, P2, R9, R70, RZ ;  /* 0x0000004609097210 */ /* 0x010fc60007f5e0ff */
[----:B------:R-:W-:Y:S01]  /*b1a30*/  IMAD.X R23, R23, 0x1, R2, P1 ;  /* 0x0000000117177824 */ /* 0x000fe200008e0602 */
[----:B------:R-:W-:Y:S04]  /*b1a40*/  STL [R1+0x499c], R17 ;  /* 0x00499c1101007387 */ /* 0x000fe80000100800 */
[----:B------:R-:W-:Y:S01]  /*b1a50*/  STL [R1+0x49dc], R9 ;  /* 0x0049dc0901007387 */ /* 0x000fe20000100800 */
[----:B------:R-:W-:-:S03]  /*b1a60*/  IMAD.MOV.U32 R87, RZ, RZ, R21 ;  /* 0x000000ffff577224 */ /* 0x000fc600078e0015 */
[----:B------:R-:W-:Y:S01]  /*b1a70*/  STL [R1+0x4998], R23 ;  /* 0x0049981701007387 */ /* 0x000fe20000100800 */
[----:B------:R-:W-:Y:S02]  /*b1a80*/  IMAD.MOV.U32 R86, RZ, RZ, R80 ;  /* 0x000000ffff567224 */ /* 0x000fe400078e0050 */
[----:B------:R-:W-:Y:S02]  /*b1a90*/  IMAD.MOV.U32 R85, RZ, RZ, R20 ;  /* 0x000000ffff557224 */ /* 0x000fe400078e0014 */
[----:B------:R-:W-:Y:S02]  /*b1aa0*/  IMAD.MOV.U32 R84, RZ, RZ, R79 ;  /* 0x000000ffff547224 */ /* 0x000fe400078e004f */
[----:B------:R-:W-:Y:S02]  /*b1ab0*/  IMAD.MOV.U32 R83, RZ, RZ, R19 ;  /* 0x000000ffff537224 */ /* 0x000fe400078e0013 */
[----:B------:R-:W-:Y:S02]  /*b1ac0*/  IMAD.MOV.U32 R82, RZ, RZ, R78 ;  /* 0x000000ffff527224 */ /* 0x000fe400078e004e */
[----:B------:R-:W-:-:S02]  /*b1ad0*/  IMAD.MOV.U32 R81, RZ, RZ, R18 ;  /* 0x000000ffff517224 */ /* 0x000fc400078e0012 */
[----:B------:R-:W-:Y:S01]  /*b1ae0*/  IMAD.MOV.U32 R80, RZ, RZ, R77 ;  /* 0x000000ffff507224 */ /* 0x000fe200078e004d */
[----:B------:R-:W-:Y:S01]  /*b1af0*/  STL.64 [R1+0x4208], R86 ;  /* 0x0042085601007387 */ /* 0x000fe20000100a00 */
[----:B------:R-:W-:Y:S02]  /*b1b00*/  IMAD.MOV.U32 R78, RZ, RZ, R16 ;  /* 0x000000ffff4e7224 */ /* 0x000fe400078e0010 */
[----:B------:R-:W-:Y:S02]  /*b1b10*/  IMAD.MOV.U32 R77, RZ, RZ, R75 ;  /* 0x000000ffff4d7224 */ /* 0x000fe400078e004b */
[----:B------:R-:W-:Y:S02]  /*b1b20*/  IMAD.MOV.U32 R79, RZ, RZ, R76 ;  /* 0x000000ffff4f7224 */ /* 0x000fe400078e004c */
[----:B------:R-:W-:Y:S01]  /*b1b30*/  IMAD.MOV.U32 R75, RZ, RZ, R74 ;  /* 0x000000ffff4b7224 */ /* 0x000fe200078e004a */
[----:B------:R-:W-:Y:S01]  /*b1b40*/  STL.64 [R1+0x4200], R84 ;  /* 0x0042005401007387 */ /* 0x000fe20000100a00 */
[----:B------:R-:W-:-:S02]  /*b1b50*/  IMAD.MOV.U32 R74, RZ, RZ, R73 ;  /* 0x000000ffff4a7224 */ /* 0x000fc400078e0049 */
[----:B------:R-:W-:Y:S01]  /*b1b60*/  IMAD.MOV.U32 R76, RZ, RZ, R13 ;  /* 0x000000ffff4c7224 */ /* 0x000fe200078e000d */
[----:B------:R-:W-:Y:S01]  /*b1b70*/  STL.64 [R1+0x41f8], R82 ;  /* 0x0041f85201007387 */ /* 0x000fe20000100a00 */
[----:B------:R-:W-:-:S03]  /*b1b80*/  IMAD.MOV.U32 R73, RZ, RZ, R72 ;  /* 0x000000ffff497224 */ /* 0x000fc600078e0048 */
[----:B------:R-:W-:Y:S01]  /*b1b90*/  STL.64 [R1+0x41f0], R80 ;  /* 0x0041f05001007387 */ /* 0x000fe20000100a00 */
[----:B------:R-:W-:-:S03]  /*b1ba0*/  IMAD.MOV.U32 R72, RZ, RZ, R8 ;  /* 0x000000ffff487224 */ /* 0x000fc600078e0008 */
[----:B------:R-:W3:Y:S04]  /*b1bb0*/  LDL.LU R8, [R1] ;  /* 0x0000000001087983 */ /* 0x000ee80000300800 */
[----:B------:R-:W-:Y:S01]  /*b1bc0*/  STL.64 [R1+0x41e8], R78 ;  /* 0x0041e84e01007387 */ /* 0x000fe20000100a00 */
[----:B------:R-:W-:-:S03]  /*b1bd0*/  IMAD.MOV.U32 R68, RZ, RZ, R242 ;  /* 0x000000ffff447224 */ /* 0x000fc600078e00f2 */
[----:B------:R-:W4:Y:S04]  /*b1be0*/  LDL.LU R242, [R1+0x4] ;  /* 0x0000040001f27983 */ /* 0x000f280000300800 */
[----:B------:R-:W-:Y:S04]  /*b1bf0*/  STL.64 [R1+0x41e0], R76 ;  /* 0x0041e04c01007387 */ /* 0x000fe80000100a00 */
[----:B------:R-:W-:Y:S04]  /*b1c00*/  STL.64 [R1+0x41d8], R74 ;  /* 0x0041d84a01007387 */ /* 0x000fe80000100a00 */
[----:B------:R-:W-:Y:S01]  /*b1c10*/  STL.64 [R1+0x41d0], R72 ;  /* 0x0041d04801007387 */ /* 0x000fe20000100a00 */
[----:B--2---:R-:W-:-:S03]  /*b1c20*/  IMAD.MOV.U32 R64, RZ, RZ, R243 ;  /* 0x000000ffff407224 */ /* 0x004fc600078e00f3 */
        /* <DEDUP_REMOVED lines=8> */
[----:B------:R-:W2:Y:S01]  /*b1cb0*/  LDL.LU R25, [R1+0x20] ;  /* 0x0000200001197983 */ /* 0x000ea20000300800 */
[----:B------:R-:W-:Y:S02]  /*b1cc0*/  IMAD.MOV.U32 R66, RZ, RZ, R10 ;  /* 0x000000ffff427224 */ /* 0x000fe400078e000a */
[----:B------:R-:W-:Y:S01]  /*b1cd0*/  IMAD.MOV.U32 R67, RZ, RZ, R11 ;  /* 0x000000ffff437224 */ /* 0x000fe200078e000b */
[----:B------:R-:W2:Y:S01]  /*b1ce0*/  LDL.LU R13, [R1+0x24] ;  /* 0x00002400010d7983 */ /* 0x000ea20000300800 */
[----:B------:R-:W-:-:S03]  /*b1cf0*/  IMAD.MOV.U32 R65, RZ, RZ, R71 ;  /* 0x000000ffff417224 */ /* 0x000fc600078e0047 */
[----:B------:R-:W2:Y:S01]  /*b1d00*/  LDL.LU R12, [R1+0x28] ;  /* 0x00002800010c7983 */ /* 0x000ea20000300800 */
[----:B------:R-:W-:Y:S02]  /*b1d10*/  IMAD.MOV.U32 R62, RZ, RZ, R15 ;  /* 0x000000ffff3e7224 */ /* 0x000fe400078e000f */
[----:B------:R-:W-:Y:S01]  /*b1d20*/  IMAD.MOV.U32 R63, RZ, RZ, R246 ;  /* 0x000000ffff3f7224 */ /* 0x000fe200078e00f6 */
[----:B------:R-:W2:Y:S04]  /*b1d30*/  LDL.LU R24, [R1+0x2c] ;  /* 0x00002c0001187983 */ /* 0x000ea80000300800 */
[----:B------:R1:W-:Y:S04]  /*b1d40*/  LDGSTS.E [R5+0x6980], desc[UR32][R6.64], P0 ;  /* 0x0698000006057fae */ /* 0x0003e80008121860 */
[----:B------:R-:W2:Y:S01]  /*b1d50*/  LDL.LU R15, [R1+0x30] ;  /* 0x00003000010f7983 */ /* 0x000ea20000300800 */
[----:B------:R-:W-:-:S02]  /*b1d60*/  IMAD.MOV.U32 R60, RZ, RZ, R247 ;  /* 0x000000ffff3c7224 */ /* 0x000fc400078e00f7 */
[----:B------:R-:W-:Y:S01]  /*b1d70*/  IMAD.MOV.U32 R61, RZ, RZ, R218 ;  /* 0x000000ffff3d7224 */ /* 0x000fe200078e00da */
[----:B------:R-:W-:Y:S01]  /*b1d80*/  STL.64 [R1+0x41c8], R68 ;  /* 0x0041c84401007387 */ /* 0x000fe20000100a00 */
[----:B------:R-:W-:Y:S02]  /*b1d90*/  IMAD.MOV.U32 R58, RZ, RZ, R248 ;  /* 0x000000ffff3a7224 */ /* 0x000fe400078e00f8 */
[----:B------:R-:W-:Y:S01]  /*b1da0*/  IMAD.MOV.U32 R59, RZ, RZ, R219 ;  /* 0x000000ffff3b7224 */ /* 0x000fe200078e00db */
[----:B------:R-:W-:Y:S04]  /*b1db0*/  STL.64 [R1+0x41c0], R66 ;  /* 0x0041c04201007387 */ /* 0x000fe80000100a00 */
[----:B------:R-:W-:Y:S01]  /*b1dc0*/  STL.64 [R1+0x41b8], R64 ;  /* 0x0041b84001007387 */ /* 0x000fe20000100a00 */
[----:B------:R-:W-:-:S02]  /*b1dd0*/  IMAD.MOV.U32 R56, RZ, RZ, R249 ;  /* 0x000000ffff387224 */ /* 0x000fc400078e00f9 */
[----:B------:R-:W-:Y:S02]  /*b1de0*/  IMAD.MOV.U32 R57, RZ, RZ, R220 ;  /* 0x000000ffff397224 */ /* 0x000fe400078e00dc */
[----:B-1----:R-:W-:Y:S02]  /*b1df0*/  IMAD.MOV.U32 R6, RZ, RZ, R4 ;  /* 0x000000ffff067224 */ /* 0x002fe400078e0004 */
[----:B------:R-:W-:Y:S01]  /*b1e00*/  IMAD.MOV.U32 R7, RZ, RZ, R22 ;  /* 0x000000ffff077224 */ /* 0x000fe200078e0016 */
[----:B------:R-:W-:Y:S04]  /*b1e10*/  STL.64 [R1+0x41b0], R62 ;  /* 0x0041b03e01007387 */ /* 0x000fe80000100a00 */
[----:B------:R-:W-:Y:S04]  /*b1e20*/  STL.64 [R1+0x41a8], R60 ;  /* 0x0041a83c01007387 */ /* 0x000fe80000100a00 */
[----:B------:R-:W-:Y:S04]  /*b1e30*/  STL.64 [R1+0x41a0], R58 ;  /* 0x0041a03a01007387 */ /* 0x000fe80000100a00 */
[----:B------:R-:W2:Y:S04]  /*b1e40*/  LDL.LU R22, [R1+0x34] ;  /* 0x0000340001167983 */ /* 0x000ea80000300800 */
[----:B------:R1:W-:Y:S01]  /*b1e50*/  LDGSTS.E [R5+0x6d80], desc[UR32][R6.64], P0 ;  /* 0x06d8000006057fae */ /* 0x0003e20008121860 */
[----:B------:R-:W-:-:S02]  /*b1e60*/  IMAD.MOV.U32 R20, RZ, RZ, R251 ;  /* 0x000000ffff147224 */ /* 0x000fc400078e00fb */
[----:B------:R-:W-:Y:S01]  /*b1e70*/  IMAD.MOV.U32 R21, RZ, RZ, R222 ;  /* 0x000000ffff157224 */ /* 0x000fe200078e00de */
[----:B------:R-:W-:Y:S04]  /*b1e80*/  STL.64 [R1+0x4198], R56 ;  /* 0x0041983801007387 */ /* 0x000fe80000100a00 */
[----:B------:R-:W2:Y:S04]  /*b1e90*/  LDL.LU R16, [R1+0x38] ;  /* 0x0000380001107983 */ /* 0x000ea80000300800 */
[----:B------:R-:W2:Y:S01]  /*b1ea0*/  LDL.LU R71, [R1+0x3c] ;  /* 0x00003c0001477983 */ /* 0x000ea20000300800 */
[----:B---3--:R-:W-:-:S02]  /*b1eb0*/  IMAD.MOV.U32 R54, RZ, RZ, R8 ;  /* 0x000000ffff367224 */ /* 0x008fc400078e0008 */
[----:B-1----:R-:W-:Y:S02]  /*b1ec0*/  IMAD.MOV.U32 R6, RZ, RZ, R250 ;  /* 0x000000ffff067224 */ /* 0x002fe400078e00fa */
[----:B------:R-:W-:Y:S01]  /*b1ed0*/  IMAD.MOV.U32 R7, RZ, RZ, R221 ;  /* 0x000000ffff077224 */ /* 0x000fe200078e00dd */
[----:B------:R-:W3:Y:S01]  /*b1ee0*/  LDL.LU R8, [R1+0xfb0] ;  /* 0x000fb00001087983 */ /* 0x000ee20000300800 */
[----:B----4-:R-:W-:Y:S02]  /*b1ef0*/  IMAD.MOV.U32 R18, RZ, RZ, R242 ;  /* 0x000000ffff127224 */ /* 0x010fe400078e00f2 */
[----:B--2---:R-:W-:Y:S01]  /*b1f00*/  IMAD.MOV.U32 R10, RZ, RZ, R243 ;  /* 0x000000ffff0a7224 */ /* 0x004fe200078e00f3 */
[----:B------:R-:W-:Y:S04]  /*b1f10*/  STL.64 [R1+0x40f0], R6 ;  /* 0x0040f00601007387 */ /* 0x000fe80000100a00 */
[----:B------:R1:W-:Y:S04]  /*b1f20*/  STL.64 [R1+0x4190], R20 ;  /* 0x0041901401007387 */ /* 0x0003e80000100a00 */
[----:B------:R-:W2:Y:S04]  /*b1f30*/  LDL.LU R242, [R1+0xfb4] ;  /* 0x000fb40001f27983 */ /* 0x000ea80000300800 */
[----:B------:R-:W4:Y:S01]  /*b1f40*/  LDL.LU R243, [R1+0xfb8] ;  /* 0x000fb80001f37983 */ /* 0x000f220000300800 */
[----:B------:R-:W-:-:S02]  /*b1f50*/  IMAD.MOV.U32 R55, RZ, RZ, R223 ;  /* 0x000000ffff377224 */ /* 0x000fc400078e00df */
[----:B------:R-:W-:Y:S02]  /*b1f60*/  IMAD.MOV.U32 R19, RZ, RZ, R224 ;  /* 0x000000ffff137224 */ /* 0x000fe400078e00e0 */
[----:B------:R-:W-:Y:S02]  /*b1f70*/  IMAD.MOV.U32 R11, RZ, RZ, R225 ;  /* 0x000000ffff0b7224 */ /* 0x000fe400078e00e1 */
[----:B------:R-:W-:Y:S02]  /*b1f80*/  IMAD.MOV.U32 R52, RZ, RZ, R29 ;  /* 0x000000ffff347224 */ /* 0x000fe400078e001d */
[----:B------:R-:W-:Y:S02]  /*b1f90*/  IMAD.MOV.U32 R53, RZ, RZ, R226 ;  /* 0x000000ffff357224 */ /* 0x000fe400078e00e2 */
[----:B------:R-:W-:Y:S02]  /*b1fa0*/  IMAD.MOV.U32 R50, RZ, RZ, R88 ;  /* 0x000000ffff327224 */ /* 0x000fe400078e0058 */
[----:B------:R-:W-:Y:S01]  /*b1fb0*/  IMAD.MOV.U32 R51, RZ, RZ, R227 ;  /* 0x000000ffff337224 */ /* 0x000fe200078e00e3 */
[----:B------:R-:W-:Y:S01]  /*b1fc0*/  STL.64 [R1+0x4188], R54 ;  /* 0x0041883601007387 */ /* 0x000fe20000100a00 */
[----:B------:R-:W-:-:S02]  /*b1fd0*/  IMAD.MOV.U32 R48, RZ, RZ, R28 ;  /* 0x000000ffff307224 */ /* 0x000fc400078e001c */
[----:B------:R-:W-:Y:S01]  /*b1fe0*/  IMAD.MOV.U32 R49, RZ, RZ, R228 ;  /* 0x000000ffff317224 */ /* 0x000fe200078e00e4 */
[----:B------:R1:W-:Y:S01]  /*b1ff0*/  STL.64 [R1+0x4180], R18 ;  /* 0x0041801201007387 */ /* 0x0003e20000100a00 */
[----:B------:R-:W-:Y:S02]  /*b2000*/  IMAD.MOV.U32 R36, RZ, RZ, R15 ;  /* 0x000000ffff247224 */ /* 0x000fe400078e000f */
[----:B------:R-:W-:Y:S02]  /*b2010*/  IMAD.MOV.U32 R46, RZ, RZ, R27 ;  /* 0x000000ffff2e7224 */ /* 0x000fe400078e001b */
[----:B------:R-:W-:Y:S01]  /*b2020*/  IMAD.MOV.U32 R47, RZ, RZ, R229 ;  /* 0x000000ffff2f7224 */ /* 0x000fe200078e00e5 */
[----:B------:R-:W1:Y:S01]  /*b2030*/  S2R R15, SR_TID.X ;  /* 0x00000000000f7919 */ /* 0x000e620000002100 */
[----:B------:R4:W-:Y:S01]  /*b2040*/  STL.64 [R1+0x4178], R10 ;  /* 0x0041780a01007387 */ /* 0x0009e20000100a00 */
[----:B------:R-:W-:Y:S02]  /*b2050*/  IMAD.MOV.U32 R44, RZ, RZ, R26 ;  /* 0x000000ffff2c7224 */ /* 0x000fe400078e001a */
[----:B------:R-:W-:Y:S01]  /*b2060*/  IMAD.MOV.U32 R45, RZ, RZ, R230 ;  /* 0x000000ffff2d7224 */ /* 0x000fe200078e00e6 */
[----:B------:R-:W-:Y:S04]  /*b2070*/  LDGSTS.E [R5+0x7180], desc[UR32][R86.64], P0 ;  /* 0x0718000056057fae */ /* 0x000fe80008121860 */
[----:B------:R-:W-:Y:S01]  /*b2080*/  STL.64 [R1+0x4170], R52 ;  /* 0x0041703401007387 */ /* 0x000fe20000100a00 */
[----:B------:R-:W-:-:S02]  /*b2090*/  IMAD.MOV.U32 R42, RZ, RZ, R25 ;  /* 0x000000ffff2a7224 */ /* 0x000fc400078e0019 */
[----:B------:R-:W-:Y:S01]  /*b20a0*/  IMAD.MOV.U32 R43, RZ, RZ, R231 ;  /* 0x000000ffff2b7224 */ /* 0x000fe200078e00e7 */
[----:B------:R-:W-:Y:S04]  /*b20b0*/  LDGSTS.E [R5+0x7580], desc[UR32][R84.64], P0 ;  /* 0x0758000054057fae */ /* 0x000fe80008121860 */
[----:B------:R-:W-:Y:S01]  /*b20c0*/  STL.64 [R1+0x4168], R50 ;  /* 0x0041683201007387 */ /* 0x000fe20000100a00 */
[----:B------:R-:W-:Y:S02]  /*b20d0*/  IMAD.MOV.U32 R40, RZ, RZ, R13 ;  /* 0x000000ffff287224 */ /* 0x000fe400078e000d */
[----:B------:R-:W-:Y:S01]  /*b20e0*/  IMAD.MOV.U32 R41, RZ, RZ, R232 ;  /* 0x000000ffff297224 */ /* 0x000fe200078e00e8 */
[----:B------:R-:W-:Y:S04]  /*b20f0*/  LDGSTS.E [R5+0x7980], desc[UR32][R82.64], P0 ;  /* 0x0798000052057fae */ /* 0x000fe80008121860 */
[----:B------:R-:W-:Y:S01]  /*b2100*/  STL.64 [R1+0x4160], R48 ;  /* 0x0041603001007387 */ /* 0x000fe20000100a00 */
[----:B------:R-:W-:-:S03]  /*b2110*/  IMAD.MOV.U32 R13, RZ, RZ, R233 ;  /* 0x000000ffff0d7224 */ /* 0x000fc600078e00e9 */
        /* <DEDUP_REMOVED lines=13> */
[----:B------:R-:W-:-:S02]  /*b21f0*/  IMAD.MOV.U32 R32, RZ, RZ, R16 ;  /* 0x000000ffff207224 */ /* 0x000fc400078e0010 */
[----:B------:R-:W-:Y:S01]  /*b2200*/  IMAD.MOV.U32 R33, RZ, RZ, R237 ;  /* 0x000000ffff217224 */ /* 0x000fe200078e00ed */
[----:B------:R-:W-:Y:S04]  /*b2210*/  LDGSTS.E [R5+0x8d80], desc[UR32][R72.64], P0 ;  /* 0x08d8000048057fae */ /* 0x000fe80008121860 */
[----:B------:R4:W-:Y:S01]  /*b2220*/  STL.64 [R1+0x4138], R12 ;  /* 0x0041380c01007387 */ /* 0x0009e20000100a00 */
[----:B------:R-:W-:Y:S02]  /*b2230*/  IMAD.MOV.U32 R30, RZ, RZ, R71 ;  /* 0x000000ffff1e7224 */ /* 0x000fe400078e0047 */
[----:B------:R-:W-:Y:S01]  /*b2240*/  IMAD.MOV.U32 R31, RZ, RZ, R238 ;  /* 0x000000ffff1f7224 */ /* 0x000fe200078e00ee */
[----:B------:R-:W-:Y:S04]  /*b2250*/  LDGSTS.E [R5+0x9180], desc[UR32][R68.64], P0 ;  /* 0x0918000044057fae */ /* 0x000fe80008121860 */
[----:B------:R-:W-:Y:S01]  /*b2260*/  STL.64 [R1+0x4130], R38 ;  /* 0x0041302601007387 */ /* 0x000fe20000100a00 */
[----:B------:R-:W-:-:S03]  /*b2270*/  IMAD.MOV.U32 R29, RZ, RZ, R239 ;  /* 0x000000ffff1d7224 */ /* 0x000fc600078e00ef */
[----:B------:R-:W-:Y:S04]  /*b2280*/  LDGSTS.E [R5+0x9580], desc[UR32][R66.64], P0 ;  /* 0x0958000042057fae */ /* 0x000fe80008121860 */
[----:B------:R-:W-:Y:S01]  /*b2290*/  STL.64 [R1+0x4128], R36 ;  /* 0x0041282401007387 */ /* 0x000fe20000100a00 */
[----:B------:R-:W-:-:S03]  /*b22a0*/  IMAD.MOV.U32 R27, RZ, RZ, R244 ;  /* 0x000000ffff1b7224 */ /* 0x000fc600078e00f4 */
[----:B------:R-:W-:Y:S04]  /*b22b0*/  LDGSTS.E [R5+0x9980], desc[UR32][R64.64], P0 ;  /* 0x0998000040057fae */ /* 0x000fe80008121860 */
[----:B------:R-:W-:Y:S01]  /*b22c0*/  STL.64 [R1+0x4120], R34 ;  /* 0x0041202201007387 */ /* 0x000fe20000100a00 */
[----:B------:R-:W-:-:S03]  /*b22d0*/  IMAD.MOV.U32 R25, RZ, RZ, R245 ;  /* 0x000000ffff197224 */ /* 0x000fc600078e00f5 */
        /* <DEDUP_REMOVED lines=19> */
[----:B------:R-:W-:Y:S04]  /*b2410*/  LDGSTS.E [R5+0xdd80], desc[UR32][R38.64], P0 ;  /* 0x0dd8000026057fae */ /* 0x000fe80008121860 */
[----:B------:R-:W-:Y:S01]  /*b2420*/  LDGSTS.E [R5+0xe180], desc[UR32][R36.64], P0 ;  /* 0x0e18000024057fae */ /* 0x000fe20008121860 */
[----:B------:R-:W-:-:S03]  /*b2430*/  IMAD.SHL.U32 R15, R15, 0x4, RZ ;  /* 0x000000040f0f7824 */ /* 0x000fc600078e00ff */
[----:B------:R-:W-:Y:S04]  /*b2440*/  LDGSTS.E [R5+0xe580], desc[UR32][R34.64], P0 ;  /* 0x0e58000022057fae */ /* 0x000fe80008121860 */
[----:B------:R-:W-:Y:S04]  /*b2450*/  LDGSTS.E [R5+0xe980], desc[UR32][R32.64], P0 ;  /* 0x0e98000020057fae */ /* 0x000fe80008121860 */
[----:B------:R-:W-:Y:S01]  /*b2460*/  LDGSTS.E [R5+0xed80], desc[UR32][R30.64], P0 ;  /* 0x0ed800001e057fae */ /* 0x000fe20008121860 */
[----:B------:R-:W-:-:S05]  /*b2470*/  LOP3.LUT R15, R15, 0x40, RZ, 0x3c, !PT ;  /* 0x000000400f0f7812 */ /* 0x000fca00078e3cff */
[----:B------:R-:W-:Y:S02]  /*b2480*/  VIADD R4, R15, UR7 ;  /* 0x000000070f047c36 */ /* 0x000fe40008000000 */
[----:B---3--:R-:W-:-:S05]  /*b2490*/  IMAD.MOV.U32 R28, RZ, RZ, R8 ;  /* 0x000000ffff1c7224 */ /* 0x008fca00078e0008 */
[----:B------:R-:W-:Y:S04]  /*b24a0*/  STL.64 [R1+0x4108], R28 ;  /* 0x0041081c01007387 */ /* 0x000fe80000100a00 */
[----:B------:R-:W-:Y:S01]  /*b24b0*/  LDGSTS.E [R5+0xf180], desc[UR32][R28.64], P0 ;  /* 0x0f1800001c057fae */ /* 0x000fe20008121860 */
[----:B--2---:R-:W-:Y:S02]  /*b24c0*/  IMAD.MOV.U32 R26, RZ, RZ, R242 ;  /* 0x000000ffff1a7224 */ /* 0x004fe400078e00f2 */
[----:B----4-:R-:W-:-:S03]  /*b24d0*/  IMAD.MOV.U32 R24, RZ, RZ, R243 ;  /* 0x000000ffff187224 */ /* 0x010fc600078e00f3 */
[----:B------:R-:W-:Y:S04]  /*b24e0*/  STL.64 [R1+0x4100], R26 ;  /* 0x0041001a01007387 */ /* 0x000fe80000100a00 */
[----:B------:R-:W-:Y:S04]  /*b24f0*/  STL.64 [R1+0x40f8], R24 ;  /* 0x0040f81801007387 */ /* 0x000fe80000100a00 */
        /* <DEDUP_REMOVED lines=12> */
[----:B------:R1:W-:Y:S04]  /*b25c0*/  LDGSTS.E [R5+0xfd80], desc[UR32][R6.64], P0 ;  /* 0x0fd8000006057fae */ /* 0x0003e80008121860 */
[----:B------:R-:W4:Y:S04]  /*b25d0*/  LDL.LU R12, [R1+0x4b5c] ;  /* 0x004b5c00010c7983 */ /* 0x000f280000300800 */
[----:B------:R-:W4:Y:S01]  /*b25e0*/  LDL.LU R16, [R1+0x4b18] ;  /* 0x004b180001107983 */ /* 0x000f220000300800 */
[----:B-1----:R-:W-:-:S02]  /*b25f0*/  IMAD.MOV.U32 R6, RZ, RZ, R17 ;  /* 0x000000ffff067224 */ /* 0x002fc400078e0011 */
[----:B------:R-:W-:Y:S01]  /*b2600*/  IMAD.MOV.U32 R7, RZ, RZ, R23 ;  /* 0x000000ffff077224 */ /* 0x000fe200078e0017 */
[----:B------:R-:W4:Y:S04]  /*b2610*/  LDL.LU R17, [R1+0x4b9c] ;  /* 0x004b9c0001117983 */ /* 0x000f280000300800 */
[----:B------:R1:W-:Y:S02]  /*b2620*/  LDGSTS.E [R4+0x200], desc[UR32][R6.64], P0 ;  /* 0x0020000006047fae */ /* 0x0003e40008121860 */
[----:B-1----:R-:W-:Y:S01]  /*b2630*/  IMAD.MOV.U32 R6, RZ, RZ, R9 ;  /* 0x000000ffff067224 */ /* 0x002fe200078e0009 */
[-C--:B--2---:R-:W-:Y:S01]  /*b2640*/  IADD3 R20, P1, R20, R70.reuse, RZ ;  /* 0x0000004614147210 */ /* 0x084fe20007f3e0ff */
[----:B---3--:R-:W-:Y:S01]  /*b2650*/  IMAD.X R19, R19, 0x1, R2, P2 ;  /* 0x0000000113137824 */ /* 0x008fe200010e0602 */
[----:B----4-:R-:W-:-:S03]  /*b2660*/  IADD3 R10, P2, R10, R70, RZ ;  /* 0x000000460a0a7210 */ /* 0x010fc60007f5e0ff */
[--C-:B------:R-:W-:Y:S02]  /*b2670*/  IMAD.X R22, R22, 0x1, R2.reuse, P1 ;  /* 0x0000000116167824 */ /* 0x100fe400008e0602 */
[----:B------:R-:W-:Y:S01]  /*b2680*/  IMAD.MOV.U32 R7, RZ, RZ, R19 ;  /* 0x000000ffff077224 */ /* 0x000fe200078e0013 */
[----:B------:R-:W-:Y:S04]  /*b2690*/  STL [R1+0x4a1c], R20 ;  /* 0x004a1c1401007387 */ /* 0x000fe80000100800 */
[----:B------:R1:W-:Y:S01]  /*b26a0*/  STL [R1+0x49d8], R19 ;  /* 0x0049d81301007387 */ /* 0x0003e20000100800 */
[-C--:B------:R-:W-:Y:S01]  /*b26b0*/  IADD3 R8, P1, R8, R70.reuse, RZ ;  /* 0x0000004608087210 */ /* 0x080fe20007f3e0ff */
[----:B------:R-:W-:Y:S02]  /*b26c0*/  IMAD.X R21, R21, 0x1, R2, P2 ;  /* 0x0000000115157824 */ /* 0x000fe400010e0602 */
[----:B------:R2:W-:Y:S01]  /*b26d0*/  LDGSTS.E [R4+0x600], desc[UR32][R6.64], P0 ;  /* 0x0060000006047fae */ /* 0x0005e20008121860 */
[----:B------:R-:W-:-:S03]  /*b26e0*/  IADD3 R13, P2, R13, R70, RZ ;  /* 0x000000460d0d7210 */ /* 0x000fc60007f5e0ff */
[----:B-1----:R-:W3:Y:S04]  /*b26f0*/  LDL.LU R19, [R1+0x4b58] ;  /* 0x004b580001137983 */ /* 0x002ee80000300800 */
[----:B------:R-:W-:Y:S04]  /*b2700*/  STL [R1+0x4a5c], R10 ;  /* 0x004a5c0a01007387 */ /* 0x000fe80000100800 */
[----:B------:R1:W-:Y:S04]  /*b2710*/  STL [R1+0x4a18], R22 ;  /* 0x004a181601007387 */ /* 0x0003e80000100800 */
[----:B------:R-:W4:Y:S01]  /*b2720*/  LDL.LU R9, [R1+0x4bdc] ;  /* 0x004bdc0001097983 */ /* 0x000f220000300800 */
[----:B--2---:R-:W-:-:S02]  /*b2730*/  IMAD.MOV.U32 R6, RZ, RZ, R20 ;  /* 0x000000ffff067224 */ /* 0x004fc400078e0014 */
[----:B------:R-:W-:Y:S01]  /*b2740*/  IMAD.MOV.U32 R7, RZ, RZ, R22 ;  /* 0x000000ffff077224 */ /* 0x000fe200078e0016 */
[----:B------:R-:W2:Y:S04]  /*b2750*/  LDL.LU R20, [R1+0x4b98] ;  /* 0x004b980001147983 */ /* 0x000ea80000300800 */
[----:B------:R-:W-:Y:S01]  /*b2760*/  STL [R1+0x4a9c], R8 ;  /* 0x004a9c0801007387 */ /* 0x000fe20000100800 */
[----:B------:R-:W-:-:S03]  /*b2770*/  IMAD.X R18, R18, 0x1, R2, P1 ;  /* 0x0000000112127824 */ /* 0x000fc600008e0602 */
[----:B------:R1:W-:Y:S04]  /*b2780*/  STL [R1+0x4a58], R21 ;  /* 0x004a581501007387 */ /* 0x0003e80000100800 */
[----:B------:R-:W2:Y:S04]  /*b2790*/  LDL.LU R5, [R1+0x4c1c] ;  /* 0x004c1c0001057983 */ /* 0x000ea80000300800 */
[----:B-1----:R-:W2:Y:S04]  /*b27a0*/  LDL.LU R22, [R1+0x4bd8] ;  /* 0x004bd80001167983 */ /* 0x002ea80000300800 */
[----:B------:R1:W-:Y:S04]  /*b27b0*/  LDGSTS.E [R4+0xa00], desc[UR32][R6.64], P0 ;  /* 0x00a0000006047fae */ /* 0x0003e80008121860 */
[----:B------:R1:W-:Y:S04]  /*b27c0*/  STL [R1+0x4adc], R13 ;  /* 0x004adc0d01007387 */ /* 0x0003e80000100800 */
[----:B------:R1:W-:Y:S02]  /*b27d0*/  STL [R1+0x4a98], R18 ;  /* 0x004a981201007387 */ /* 0x0003e40000100800 */
[----:B-1----:R-:W-:-:S02]  /*b27e0*/  IMAD.MOV.U32 R6, RZ, RZ, R10 ;  /* 0x000000ffff067224 */ /* 0x002fc400078e000a */
[----:B------:R-:W-:Y:S01]  /*b27f0*/  IMAD.MOV.U32 R7, RZ, RZ, R21 ;  /* 0x000000ffff077224 */ /* 0x000fe200078e0015 */
[----:B------:R-:W2:Y:S04]  /*b2800*/  LDL.LU R10, [R1+0x4c5c] ;  /* 0x004c5c00010a7983 */ /* 0x000ea80000300800 */
[----:B------:R-:W2:Y:S01]  /*b2810*/  LDL.LU R21, [R1+0x4c18] ;  /* 0x004c180001157983 */ /* 0x000ea20000300800 */
[----:B------:R-:W-:Y:S01]  /*b2820*/  IADD3 R11, P1, R11, R70, RZ ;  /* 0x000000460b0b7210 */ /* 0x000fe20007f3e0ff */
[----:B------:R-:W-:Y:S02]  /*b2830*/  IMAD.X R15, R15, 0x1, R2, P2 ;  /* 0x000000010f0f7824 */ /* 0x000fe400010e0602 */
[----:B------:R1:W-:Y:S04]  /*b2840*/  LDGSTS.E [R4+0xe00], desc[UR32][R6.64], P0 ;  /* 0x00e0000006047fae */ /* 0x0003e80008121860 */
[----:B------:R-:W-:Y:S04]  /*b2850*/  STL [R1+0x4b1c], R11 ;  /* 0x004b1c0b01007387 */ /* 0x000fe80000100800 */
[----:B------:R1:W-:Y:S02]  /*b2860*/  STL [R1+0x4ad8], R15 ;  /* 0x004ad80f01007387 */ /* 0x0003e40000100800 */
[----:B-1----:R-:W-:-:S02]  /*b2870*/  IMAD.MOV.U32 R6, RZ, RZ, R8 ;  /* 0x000000ffff067224 */ /* 0x002fc400078e0008 */
[----:B------:R-:W-:Y:S01]  /*b2880*/  IMAD.MOV.U32 R7, RZ, RZ, R18 ;  /* 0x000000ffff077224 */ /* 0x000fe200078e0012 */
[----:B------:R-:W2:Y:S04]  /*b2890*/  LDL.LU R8, [R1+0x4c9c] ;  /* 0x004c9c0001087983 */ /* 0x000ea80000300800 */
[----:B------:R1:W-:Y:S02]  /*b28a0*/  LDGSTS.E [R4+0x1200], desc[UR32][R6.64], P0 ;  /* 0x0120000006047fae */ /* 0x0003e40008121860 */
[----:B-1----:R-:W-:Y:S02]  /*b28b0*/  IMAD.MOV.U32 R6, RZ, RZ, R13 ;  /* 0x000000ffff067224 */ /* 0x002fe400078e000d */
[----:B------:R-:W2:Y:S01]  /*b28c0*/  LDL.LU R13, [R1+0x4c58] ;  /* 0x004c5800010d7983 */ /* 0x000ea20000300800 */
[----:B------:R-:W-:Y:S01]  /*b28d0*/  IMAD.MOV.U32 R7, RZ, RZ, R15 ;  /* 0x000000ffff077224 */ /* 0x000fe200078e000f */
[-C--:B------:R-:W-:Y:S01]  /*b28e0*/  IADD3 R12, P2, R12, R70.reuse, RZ ;  /* 0x000000460c0c7210 */ /* 0x080fe20007f5e0ff */
[----:B------:R-:W-:Y:S01]  /*b28f0*/  IMAD.X R16, R16, 0x1, R2, P1 ;  /* 0x0000000110107824 */ /* 0x000fe200008e0602 */
[----:B------:R-:W-:-:S02]  /*b2900*/  IADD3 R17, P1, R17, R70, RZ ;  /* 0x0000004611117210 */ /* 0x000fc40007f3e0ff */
[----:B------:R1:W-:Y:S04]  /*b2910*/  LDGSTS.E [R4+0x1600], desc[UR32][R6.64], P0 ;  /* 0x0160000006047fae */ /* 0x0003e80008121860 */
[----:B------:R-:W-:Y:S04]  /*b2920*/  STL [R1+0x4b5c], R12 ;  /* 0x004b5c0c01007387 */ /* 0x000fe80000100800 */
[----:B------:R1:W-:Y:S04]  /*b2930*/  STL [R1+0x4b18], R16 ;  /* 0x004b181001007387 */ /* 0x0003e80000100800 */
[----:B------:R-:W2:Y:S04]  /*b2940*/  LDL.LU R18, [R1+0x4c98] ;  /* 0x004c980001127983 */ /* 0x000ea80000300800 */
[----:B------:R-:W2:Y:S01]  /*b2950*/  LDL.LU R15, [R1+0x4cdc] ;  /* 0x004cdc00010f7983 */ /* 0x000ea20000300800 */
[----:B-1----:R-:W-:-:S02]  /*b2960*/  IMAD.MOV.U32 R6, RZ, RZ, R11 ;  /* 0x000000ffff067224 */ /* 0x002fc400078e000b */
[----:B------:R-:W-:Y:S02]  /*b2970*/  IMAD.MOV.U32 R7, RZ, RZ, R16 ;  /* 0x000000ffff077224 */ /* 0x000fe400078e0010 */
[----:B------:R-:W2:Y:S04]  /*b2980*/  LDL.LU R16, [R1+0x4cd8] ;  /* 0x004cd80001107983 */ /* 0x000ea80000300800 */
[----:B------:R1:W-:Y:S04]  /*b2990*/  LDGSTS.E [R4+0x1a00], desc[UR32][R6.64], P0 ;  /* 0x01a0000006047fae */ /* 0x0003e80008121860 */
[----:B------:R-:W-:Y:S01]  /*b29a0*/  STL [R1+0x4b9c], R17 ;  /* 0x004b9c1101007387 */ /* 0x000fe20000100800 */
[----:B-1----:R-:W-:-:S02]  /*b29b0*/  IMAD.MOV.U32 R6, RZ, RZ, R12 ;  /* 0x000000ffff067224 */ /* 0x002fc400078e000c */
[----:B---3--:R-:W-:Y:S01]  /*b29c0*/  IMAD.X R19, R19, 0x1, R2, P2 ;  /* 0x0000000113137824 */ /* 0x008fe200010e0602 */
[----:B----4-:R-:W-:-:S03]  /*b29d0*/  IADD3 R9, P2, R9, R70, RZ ;  /* 0x0000004609097210 */ /* 0x010fc60007f5e0ff */
[----:B------:R-:W-:Y:S01]  /*b29e0*/  IMAD.MOV.U32 R7, RZ, RZ, R19 ;  /* 0x000000ffff077224 */ /* 0x000fe200078e0013 */
[----:B------:R1:W-:Y:S01]  /*b29f0*/  STL [R1+0x4b58], R19 ;  /* 0x004b581301007387 */ /* 0x0003e20000100800 */
[----:B--2---:R-:W-:-:S03]  /*b2a00*/  IMAD.X R20, R20, 0x1, R2, P1 ;  /* 0x0000000114147824 */ /* 0x004fc600008e0602 */
[----:B------:R-:W2:Y:S04]  /*b2a10*/  LDL.LU R11, [R1+0x4d1c] ;  /* 0x004d1c00010b7983 */ /* 0x000ea80000300800 */
[----:B------:R3:W-:Y:S01]  /*b2a20*/  LDGSTS.E [R4+0x1e00], desc[UR32][R6.64], P0 ;  /* 0x01e0000006047fae */ /* 0x0007e20008121860 */
[----:B------:R-:W-:Y:S01]  /*b2a30*/  IADD3 R5, P1, R5, R70, RZ ;  /* 0x0000004605057210 */ /* 0x000fe20007f3e0ff */
[----:B------:R-:W-:Y:S02]  /*b2a40*/  IMAD.X R22, R22, 0x1, R2, P2 ;  /* 0x0000000116167824 */ /* 0x000fe400010e0602 */
[----:B-1----:R-:W4:Y:S04]  /*b2a50*/  LDL.LU R19, [R1+0x4d18] ;  /* 0x004d180001137983 */ /* 0x002f280000300800 */
[----:B------:R-:W-:Y:S04]  /*b2a60*/  STL [R1+0x4bdc], R9 ;  /* 0x004bdc0901007387 */ /* 0x000fe80000100800 */
[----:B------:R1:W-:Y:S04]  /*b2a70*/  STL [R1+0x4b98], R20 ;  /* 0x004b981401007387 */ /* 0x0003e80000100800 */
[----:B------:R-:W4:Y:S01]  /*b2a80*/  LDL.LU R12, [R1+0x4d5c] ;  /* 0x004d5c00010c7983 */ /* 0x000f220000300800 */
[----:B---3--:R-:W-:-:S02]  /*b2a90*/  IMAD.MOV.U32 R6, RZ, RZ, R17 ;  /* 0x000000ffff067224 */ /* 0x008fc400078e0011 */
[----:B------:R-:W-:Y:S01]  /*b2aa0*/  IMAD.MOV.U32 R7, RZ, RZ, R20 ;  /* 0x000000ffff077224 */ /* 0x000fe200078e0014 */
[----:B------:R-:W3:Y:S04]  /*b2ab0*/  LDL.LU R17, [R1+0x4d58] ;  /* 0x004d580001117983 */ /* 0x000ee80000300800 */
[----:B------:R1:W-:Y:S04]  /*b2ac0*/  STL [R1+0x4c1c], R5 ;  /* 0x004c1c0501007387 */ /* 0x0003e80000100800 */
[----:B------:R-:W-:Y:S01]  /*b2ad0*/  STL [R1+0x4bd8], R22 ;  /* 0x004bd81601007387 */ /* 0x000fe20000100800 */
[----:B------:R-:W-:Y:S01]  /*b2ae0*/  IMAD.X R21, R21, 0x1, R2, P1 ;  /* 0x0000000115157824 */ /* 0x000fe200008e0602 */
[----:B------:R-:W-:-:S02]  /*b2af0*/  IADD3 R10, P2, R10, R70, RZ ;  /* 0x000000460a0a7210 */ /* 0x000fc40007f5e0ff */
[----:B-1----:R-:W3:Y:S04]  /*b2b00*/  LDL.LU R20, [R1+0x4d9c] ;  /* 0x004d9c0001147983 */ /* 0x002ee80000300800 */
[----:B------:R-:W3:Y:S04]  /*b2b10*/  LDL.LU R23, [R1+0x4d98] ;  /* 0x004d980001177983 */ /* 0x000ee80000300800 */
[----:B------:R1:W-:Y:S04]  /*b2b20*/  LDGSTS.E [R4+0x2200], desc[UR32][R6.64], P0 ;  /* 0x0220000006047fae */ /* 0x0003e80008121860 */
[----:B------:R-:W-:Y:S04]  /*b2b30*/  STL [R1+0x4c5c], R10 ;  /* 0x004c5c0a01007387 */ /* 0x000fe80000100800 */
[----:B------:R-:W-:Y:S01]  /*b2b40*/  STL [R1+0x4c18], R21 ;  /* 0x004c181501007387 */ /* 0x000fe20000100800 */
[----:B-1----:R-:W-:-:S03]  /*b2b50*/  IMAD.MOV.U32 R6, RZ, RZ, R9 ;  /* 0x000000ffff067224 */ /* 0x002fc600078e0009 */
[----:B------:R-:W3:Y:S01]  /*b2b60*/  LDL.LU R9, [R1+0x4ddc] ;  /* 0x004ddc0001097983 */ /* 0x000ee20000300800 */
[----:B------:R-:W-:Y:S01]  /*b2b70*/  IMAD.MOV.U32 R7, RZ, RZ, R22 ;  /* 0x000000ffff077224 */ /* 0x000fe200078e0016 */
[----:B------:R-:W-:-:S04]  /*b2b80*/  IADD3 R8, P1, R8, R70, RZ ;  /* 0x0000004608087210 */ /* 0x000fc80007f3e0ff */
[----:B------:R1:W-:Y:S02]  /*b2b90*/  LDGSTS.E [R4+0x2600], desc[UR32][R6.64], P0 ;  /* 0x0260000006047fae */ /* 0x0003e40008121860 */
[----:B-1----:R-:W-:Y:S02]  /*b2ba0*/  IMAD.MOV.U32 R6, RZ, RZ, R5 ;  /* 0x000000ffff067224 */ /* 0x002fe400078e0005 */
[----:B------:R-:W-:Y:S02]  /*b2bb0*/  IMAD.MOV.U32 R7, RZ, RZ, R21 ;  /* 0x000000ffff077224 */ /* 0x000fe400078e0015 */
[----:B------:R-:W-:Y:S01]  /*b2bc0*/  IMAD.X R13, R13, 0x1, R2, P2 ;  /* 0x000000010d0d7824 */ /* 0x000fe200010e0602 */
[----:B------:R-:W3:Y:S04]  /*b2bd0*/  LDL.LU R5, [R1+0x4e1c] ;  /* 0x004e1c0001057983 */ /* 0x000ee80000300800 */
[----:B------:R-:W-:Y:S04]  /*b2be0*/  STL [R1+0x4c9c], R8 ;  /* 0x004c9c0801007387 */ /* 0x000fe80000100800 */
[----:B------:R1:W-:Y:S04]  /*b2bf0*/  LDGSTS.E [R4+0x2a00], desc[UR32][R6.64], P0 ;  /* 0x02a0000006047fae */ /* 0x0003e80008121860 */
[----:B------:R1:W-:Y:S02]  /*b2c00*/  STL [R1+0x4c58], R13 ;  /* 0x004c580d01007387 */ /* 0x0003e40000100800 */
[----:B-1----:R-:W-:-:S02]  /*b2c10*/  IMAD.MOV.U32 R7, RZ, RZ, R13 ;  /* 0x000000ffff077224 */ /* 0x002fc400078e000d */
[----:B------:R-:W3:Y:S01]  /*b2c20*/  LDL.LU R13, [R1+0x4dd8] ;  /* 0x004dd800010d7983 */ /* 0x000ee20000300800 */
[----:B------:R-:W-:Y:S01]  /*b2c30*/  IMAD.MOV.U32 R6, RZ, RZ, R10 ;  /* 0x000000ffff067224 */ /* 0x000fe200078e000a */
[----:B------:R-:W-:Y:S01]  /*b2c40*/  IADD3 R15, P2, R15, R70, RZ ;  /* 0x000000460f0f7210 */ /* 0x000fe20007f5e0ff */
[----:B------:R-:W-:-:S03]  /*b2c50*/  IMAD.X R18, R18, 0x1, R2, P1 ;  /* 0x0000000112127824 */ /* 0x000fc600008e0602 */
[----:B------:R1:W-:Y:S04]  /*b2c60*/  LDGSTS.E [R4+0x2e00], desc[UR32][R6.64], P0 ;  /* 0x02e0000006047fae */ /* 0x0003e80008121860 */
[----:B------:R-:W-:Y:S04]  /*b2c70*/  STL [R1+0x4cdc], R15 ;  /* 0x004cdc0f01007387 */ /* 0x000fe80000100800 */
[----:B------:R1:W-:Y:S01]  /*b2c80*/  STL [R1+0x4c98], R18 ;  /* 0x004c981201007387 */ /* 0x0003e20000100800 */
[----:B------:R-:W-:-:S03]  /*b2c90*/  IMAD.X R16, R16, 0x1, R2, P2 ;  /* 0x0000000110107824 */ /* 0x000fc600010e0602 */
[----:B------:R-:W3:Y:S01]  /*b2ca0*/  LDL.LU R10, [R1+0x4e5c] ;  /* 0x004e5c00010a7983 */ /* 0x000ee20000300800 */
[----:B-1----:R-:W-:Y:S02]  /*b2cb0*/  IMAD.MOV.U32 R6, RZ, RZ, R8 ;  /* 0x000000ffff067224 */ /* 0x002fe400078e0008 */
[----:B------:R-:W-:Y:S02]  /*b2cc0*/  IMAD.MOV.U32 R7, RZ, RZ, R18 ;  /* 0x000000ffff077224 */ /* 0x000fe400078e0012 */
[----:B------:R-:W3:Y:S04]  /*b2cd0*/  LDL.LU R18, [R1+0x4e18] ;  /* 0x004e180001127983 */ /* 0x000ee80000300800 */
[----:B------:R1:W-:Y:S02]  /*b2ce0*/  LDGSTS.E [R4+0x3200], desc[UR32][R6.64], P0 ;  /* 0x0320000006047fae */ /* 0x0003e40008121860 */
[----:B-1----:R-:W-:-:S02]  /*b2cf0*/  IMAD.MOV.U32 R6, RZ, RZ, R15 ;  /* 0x000000ffff067224 */ /* 0x002fc400078e000f */
[----:B------:R-:W-:-:S05]  /*b2d00*/  IMAD.MOV.U32 R7, RZ, RZ, R16 ;  /* 0x000000ffff077224 */ /* 0x000fca00078e0010 */
[----:B------:R1:W-:Y:S01]  /*b2d10*/  LDGSTS.E [R4+0x3600], desc[UR32][R6.64], P0 ;  /* 0x0360000006047fae */ /* 0x0003e20008121860 */
[----:B--2---:R-:W-:-:S05]  /*b2d20*/  IADD3 R11, P1, R11, R70, RZ ;  /* 0x000000460b0b7210 */ /* 0x004fca0007f3e0ff */
[----:B------:R-:W-:Y:S04]  /*b2d30*/  STL [R1+0x4d1c], R11 ;  /* 0x004d1c0b01007387 */ /* 0x000fe80000100800 */
[----:B------:R2:W-:Y:S01]  /*b2d40*/  STL [R1+0x4cd8], R16 ;  /* 0x004cd81001007387 */ /* 0x0005e20000100800 */
[----:B----4-:R-:W-:-:S03]  /*b2d50*/  IMAD.X R19, R19, 0x1, R2, P1 ;  /* 0x0000000113137824 */ /* 0x010fc600008e0602 */
[----:B------:R-:W4:Y:S01]  /*b2d60*/  LDL.LU R8, [R1+0x4e9c] ;  /* 0x004e9c0001087983 */ /* 0x000f220000300800 */
[-C--:B------:R-:W-:Y:S01]  /*b2d70*/  IADD3 R12, P2, R12, R70.reuse, RZ ;  /* 0x000000460c0c7210 */ /* 0x080fe20007f5e0ff */
[----:B-1----:R-:W-:Y:S02]  /*b2d80*/  IMAD.MOV.U32 R6, RZ, RZ, R11 ;  /* 0x000000ffff067224 */ /* 0x002fe400078e000b */
[----:B--2---:R-:W2:Y:S04]  /*b2d90*/  LDL.LU R16, [R1+0x4e58] ;  /* 0x004e580001107983 */ /* 0x004ea80000300800 */
[----:B------:R1:W-:Y:S01]  /*b2da0*/  STL [R1+0x4d5c], R12 ;  /* 0x004d5c0c01007387 */ /* 0x0003e20000100800 */
[----:B---3--:R-:W-:Y:S01]  /*b2db0*/  IMAD.X R17, R17, 0x1, R2, P2 ;  /* 0x0000000111117824 */ /* 0x008fe200010e0602 */
[----:B------:R-:W-:-:S02]  /*b2dc0*/  IADD3 R20, P1, R20, R70, RZ ;  /* 0x0000004614147210 */ /* 0x000fc40007f3e0ff */
[----:B------:R3:W-:Y:S04]  /*b2dd0*/  STL [R1+0x4d18], R19 ;  /* 0x004d181301007387 */ /* 0x0007e80000100800 */
[----:B------:R-:W2:Y:S01]  /*b2de0*/  LDL.LU R15, [R1+0x4edc] ;  /* 0x004edc00010f7983 */ /* 0x000ea20000300800 */
[----:B------:R-:W-:-:S03]  /*b2df0*/  IMAD.MOV.U32 R7, RZ, RZ, R19 ;  /* 0x000000ffff077224 */ /* 0x000fc600078e0013 */
[----:B------:R-:W2:Y:S04]  /*b2e00*/  LDL.LU R22, [R1+0x4e98] ;  /* 0x004e980001167983 */ /* 0x000ea80000300800 */
[----:B------:R-:W-:Y:S01]  /*b2e10*/  STL [R1+0x4d9c], R20 ;  /* 0x004d9c1401007387 */ /* 0x000fe20000100800 */
[----:B------:R-:W-:-:S03]  /*b2e20*/  IMAD.X R23, R23, 0x1, R2, P1 ;  /* 0x0000000117177824 */ /* 0x000fc600008e0602 */
[----:B------:R3:W-:Y:S04]  /*b2e30*/  STL [R1+0x4d58], R17 ;  /* 0x004d581101007387 */ /* 0x0007e80000100800 */
[----:B------:R-:W2:Y:S04]  /*b2e40*/  LDL.LU R11, [R1+0x4f1c] ;  /* 0x004f1c00010b7983 */ /* 0x000ea80000300800 */
[----:B------:R-:W2:Y:S04]  /*b2e50*/  LDL.LU R21, [R1+0x4ed8] ;  /* 0x004ed80001157983 */ /* 0x000ea80000300800 */
[----:B------:R1:W-:Y:S01]  /*b2e60*/  LDGSTS.E [R4+0x3a00], desc[UR32][R6.64], P0 ;  /* 0x03a0000006047fae */ /* 0x0003e20008121860 */
[----:B------:R-:W-:-:S05]  /*b2e70*/  IADD3 R9, P2, R9, R70, RZ ;  /* 0x0000004609097210 */ /* 0x000fca0007f5e0ff */
[----:B------:R-:W-:Y:S01]  /*b2e80*/  STL [R1+0x4ddc], R9 ;  /* 0x004ddc0901007387 */ /* 0x000fe20000100800 */
[----:B-1----:R-:W-:Y:S02]  /*b2e90*/  IMAD.MOV.U32 R6, RZ, RZ, R12 ;  /* 0x000000ffff067224 */ /* 0x002fe400078e000c */
[----:B------:R-:W-:Y:S01]  /*b2ea0*/  IMAD.MOV.U32 R7, RZ, RZ, R17 ;  /* 0x000000ffff077224 */ /* 0x000fe200078e0011 */
[----:B------:R-:W-:Y:S04]  /*b2eb0*/  STL [R1+0x4d98], R23 ;  /* 0x004d981701007387 */ /* 0x000fe80000100800 */
[----:B------:R-:W2:Y:S04]  /*b2ec0*/  LDL.LU R12, [R1+0x4f18] ;  /* 0x004f1800010c7983 */ /* 0x000ea80000300800 */
[----:B---3--:R-:W3:Y:S04]  /*b2ed0*/  LDL.LU R19, [R1+0x4f5c] ;  /* 0x004f5c0001137983 */ /* 0x008ee80000300800 */
[----:B------:R1:W-:Y:S04]  /*b2ee0*/  LDGSTS.E [R4+0x3e00], desc[UR32][R6.64], P0 ;  /* 0x03e0000006047fae */ /* 0x0003e80008121860 */
[----:B------:R-:W3:Y:S01]  /*b2ef0*/  LDL.LU R17, [R1+0x4f9c] ;  /* 0x004f9c0001117983 */ /* 0x000ee20000300800 */
[----:B-1----:R-:W-:-:S03]  /*b2f00*/  IMAD.MOV.U32 R6, RZ, RZ, R20 ;  /* 0x000000ffff067224 */ /* 0x002fc600078e0014 */
[----:B------:R-:W3:Y:S01]  /*b2f10*/  LDL.LU R20, [R1+0x4f58] ;  /* 0x004f580001147983 */ /* 0x000ee20000300800 */
[----:B------:R-:W-:Y:S01]  /*b2f20*/  IADD3 R5, P1, R5, R70, RZ ;  /* 0x0000004605057210 */ /* 0x000fe20007f3e0ff */
[----:B------:R-:W-:-:S04]  /*b2f30*/  IMAD.MOV.U32 R7, RZ, RZ, R23 ;  /* 0x000000ffff077224 */ /* 0x000fc800078e0017 */
[----:B------:R-:W-:Y:S04]  /*b2f40*/  STL [R1+0x4e1c], R5 ;  /* 0x004e1c0501007387 */ /* 0x000fe80000100800 */
[----:B------:R1:W-:Y:S01]  /*b2f50*/  LDGSTS.E [R4+0x4200], desc[UR32][R6.64], P0 ;  /* 0x0420000006047fae */ /* 0x0003e20008121860 */
[----:B------:R-:W-:-:S05]  /*b2f60*/  IMAD.X R13, R13, 0x1, R2, P2 ;  /* 0x000000010d0d7824 */ /* 0x000fca00010e0602 */
[----:B------:R1:W-:Y:S02]  /*b2f70*/  STL [R1+0x4dd8], R13 ;  /* 0x004dd80d01007387 */ /* 0x0003e40000100800 */
[----:B-1----:R-:W-:Y:S02]  /*b2f80*/  IMAD.MOV.U32 R7, RZ, RZ, R13 ;  /* 0x000000ffff077224 */ /* 0x002fe400078e000d */
[----:B------:R-:W3:Y:S01]  /*b2f90*/  LDL.LU R13, [R1+0x4fdc] ;  /* 0x004fdc00010d7983 */ /* 0x000ee20000300800 */
[----:B------:R-:W-:Y:S01]  /*b2fa0*/  IMAD.MOV.U32 R6, RZ, RZ, R9 ;  /* 0x000000ffff067224 */ /* 0x000fe200078e0009 */
[----:B------:R-:W-:Y:S01]  /*b2fb0*/  IADD3 R10, P2, R10, R70, RZ ;  /* 0x000000460a0a7210 */ /* 0x000fe20007f5e0ff */
[----:B------:R-:W-:-:S03]  /*b2fc0*/  IMAD.X R18, R18, 0x1, R2, P1 ;  /* 0x0000000112127824 */ /* 0x000fc600008e0602 */
[----:B------:R1:W-:Y:S04]  /*b2fd0*/  LDGSTS.E [R4+0x4600], desc[UR32][R6.64], P0 ;  /* 0x0460000006047fae */ /* 0x0003e80008121860 */
[----:B------:R-:W-:Y:S04]  /*b2fe0*/  STL [R1+0x4e5c], R10 ;  /* 0x004e5c0a01007387 */ /* 0x000fe80000100800 */
[----:B------:R1:W-:Y:S04]  /*b2ff0*/  STL [R1+0x4e18], R18 ;  /* 0x004e181201007387 */ /* 0x0003e80000100800 */
[----:B------:R-:W3:Y:S01]  /*b3000*/  LDL.LU R9, [R1+0x501c] ;  /* 0x00501c0001097983 */ /* 0x000ee20000300800 */
[----:B-1----:R-:W-:-:S02]  /*b3010*/  IMAD.MOV.U32 R6, RZ, RZ, R5 ;  /* 0x000000ffff067224 */ /* 0x002fc400078e0005 */
[----:B------:R-:W-:Y:S02]  /*b3020*/  IMAD.MOV.U32 R7, RZ, RZ, R18 ;  /* 0x000000ffff077224 */ /* 0x000fe400078e0012 */
[----:B------:R-:W3:Y:S04]  /*b3030*/  LDL.LU R18, [R1+0x4f98] ;  /* 0x004f980001127983 */ /* 0x000ee80000300800 */
[----:B------:R1:W-:Y:S02]  /*b3040*/  LDGSTS.E [R4+0x4a00], desc[UR32][R6.64], P0 ;  /* 0x04a0000006047fae */ /* 0x0003e40008121860 */
[----:B-1----:R-:W-:Y:S01]  /*b3050*/  IMAD.MOV.U32 R6, RZ, RZ, R10 ;  /* 0x000000ffff067224 */ /* 0x002fe200078e000a */
[----:B----4-:R-:W-:Y:S01]  /*b3060*/  IADD3 R8, P1, R8, R70, RZ ;  /* 0x0000004608087210 */ /* 0x010fe20007f3e0ff */
[----:B--2---:R-:W-:-:S04]  /*b3070*/  IMAD.X R16, R16, 0x1, R2, P2 ;  /* 0x0000000110107824 */ /* 0x004fc800010e0602 */
[----:B------:R-:W-:Y:S01]  /*b3080*/  STL [R1+0x4e9c], R8 ;  /* 0x004e9c0801007387 */ /* 0x000fe20000100800 */
[----:B------:R-:W-:Y:S01]  /*b3090*/  IMAD.MOV.U32 R7, RZ, RZ, R16 ;  /* 0x000000ffff077224 */ /* 0x000fe200078e0010 */
[-C--:B------:R-:W-:Y:S01]  /*b30a0*/  IADD3 R15, P2, R15, R70.reuse, RZ ;  /* 0x000000460f0f7210 */ /* 0x080fe20007f5e0ff */
[--C-:B------:R-:W-:Y:S01]  /*b30b0*/  IMAD.X R22, R22, 0x1, R2.reuse, P1 ;  /* 0x0000000116167824 */ /* 0x100fe200008e0602 */
[----:B------:R1:W-:Y:S04]  /*b30c0*/  STL [R1+0x4e58], R16 ;  /* 0x004e581001007387 */ /* 0x0003e80000100800 */
[----:B------:R-:W2:Y:S04]  /*b30d0*/  LDL.LU R5, [R1+0x505c] ;  /* 0x00505c0001057983 */ /* 0x000ea80000300800 */
[----:B------:R4:W-:Y:S01]  /*b30e0*/  LDGSTS.E [R4+0x4e00], desc[UR32][R6.64], P0 ;  /* 0x04e0000006047fae */ /* 0x0009e20008121860 */
[----:B------:R-:W-:Y:S01]  /*b30f0*/  IADD3 R11, P1, R11, R70, RZ ;  /* 0x000000460b0b7210 */ /* 0x000fe20007f3e0ff */
[----:B------:R-:W-:-:S02]  /*b3100*/  IMAD.X R21, R21, 0x1, R2, P2 ;  /* 0x0000000115157824 */ /* 0x000fc400010e0602 */
[----:B-1----:R-:W2:Y:S04]  /*b3110*/  LDL.LU R16, [R1+0x4fd8] ;  /* 0x004fd80001107983 */ /* 0x002ea80000300800 */
[----:B------:R-:W-:Y:S01]  /*b3120*/  STL [R1+0x4edc], R15 ;  /* 0x004edc0f01007387 */ /* 0x000fe20000100800 */
[----:B----4-:R-:W-:Y:S02]  /*b3130*/  IMAD.MOV.U32 R6, RZ, RZ, R8 ;  /* 0x000000ffff067224 */ /* 0x010fe400078e0008 */
[----:B------:R-:W-:Y:S01]  /*b3140*/  IMAD.MOV.U32 R7, RZ, RZ, R22 ;  /* 0x000000ffff077224 */ /* 0x000fe200078e0016 */
[----:B------:R-:W-:Y:S04]  /*b3150*/  STL [R1+0x4e98], R22 ;  /* 0x004e981601007387 */ /* 0x000fe80000100800 */
[----:B------:R-:W4:Y:S04]  /*b3160*/  LDL.LU R10, [R1+0x5018] ;  /* 0x00501800010a7983 */ /* 0x000f280000300800 */
[----:B------:R-:W4:Y:S01]  /*b3170*/  LDL.LU R8, [R1+0x5058] ;  /* 0x0050580001087983 */ /* 0x000f220000300800 */
[----:B------:R-:W-:Y:S01]  /*b3180*/  IMAD.X R12, R12, 0x1, R2, P1 ;  /* 0x000000010c0c7824 */ /* 0x000fe200008e0602 */
[----:B---3--:R-:W-:-:S02]  /*b3190*/  IADD3 R19, P2, R19, R70, RZ ;  /* 0x0000004613137210 */ /* 0x008fc40007f5e0ff */
[----:B------:R1:W-:Y:S04]  /*b31a0*/  STL [R1+0x4f1c], R11 ;  /* 0x004f1c0b01007387 */ /* 0x0003e80000100800 */
[----:B------:R3:W-:Y:S01]  /*b31b0*/  LDGSTS.E [R4+0x5200], desc[UR32][R6.64], P0 ;  /* 0x0520000006047fae */ /* 0x0007e20008121860 */
[----:B------:R-:W-:-:S03]  /*b31c0*/  IADD3 R17, P1, R17, R70, RZ ;  /* 0x0000004611117210 */ /* 0x000fc60007f3e0ff */
[----:B------:R-:W-:Y:S04]  /*b31d0*/  STL [R1+0x4ed8], R21 ;  /* 0x004ed81501007387 */ /* 0x000fe80000100800 */
[----:B------:R-:W-:Y:S04]  /*b31e0*/  STL [R1+0x4f5c], R19 ;  /* 0x004f5c1301007387 */ /* 0x000fe80000100800 */
[----:B------:R1:W-:Y:S04]  /*b31f0*/  STL [R1+0x4f18], R12 ;  /* 0x004f180c01007387 */ /* 0x0003e80000100800 */
[----:B------:R-:W4:Y:S04]  /*b3200*/  LDL.LU R74, [R1+0x1ea0] ;  /* 0x001ea000014a7983 */ /* 0x000f280000300800 */
[----:B------:R-:W-:Y:S01]  /*b3210*/  STL [R1+0x4f9c], R17 ;  /* 0x004f9c1101007387 */ /* 0x000fe20000100800 */
[----:B---3--:R-:W-:-:S02]  /*b3220*/  IMAD.MOV.U32 R6, RZ, RZ, R15 ;  /* 0x000000ffff067224 */ /* 0x008fc400078e000f */
[----:B------:R-:W-:Y:S02]  /*b3230*/  IMAD.MOV.U32 R7, RZ, RZ, R21 ;  /* 0x000000ffff077224 */ /* 0x000fe400078e0015 */
[----:B------:R-:W-:-:S03]  /*b3240*/  IMAD.X R20, R20, 0x1, R2, P2 ;  /* 0x0000000114147824 */ /* 0x000fc600010e0602 */
[----:B------:R3:W-:Y:S04]  /*b3250*/  LDGSTS.E [R4+0x5600], desc[UR32][R6.64], P0 ;  /* 0x0560000006047fae */ /* 0x0007e80008121860 */
[----:B------:R-:W-:Y:S04]  /*b3260*/  STL [R1+0x4f58], R20 ;  /* 0x004f581401007387 */ /* 0x000fe80000100800 */
[----:B------:R-:W4:Y:S01]  /*b3270*/  LDL.LU R73, [R1+0x1ea4] ;  /* 0x001ea40001497983 */ /* 0x000f220000300800 */
[----:B---3--:R-:W-:-:S03]  /*b3280*/  IMAD.MOV.U32 R6, RZ, RZ, R11 ;  /* 0x000000ffff067224 */ /* 0x008fc600078e000b */
[----:B-1----:R-:W3:Y:S04]  /*b3290*/  LDL.LU R11, [R1+0x1e98] ;  /* 0x001e9800010b7983 */ /* 0x002ee80000300800 */
[----:B------:R-:W3:Y:S01]  /*b32a0*/  LDL.LU R72, [R1+0x1e9c] ;  /* 0x001e9c0001487983 */ /* 0x000ee20000300800 */
[----:B------:R-:W-:-:S03]  /*b32b0*/  IMAD.MOV.U32 R7, RZ, RZ, R12 ;  /* 0x000000ffff077224 */ /* 0x000fc600078e000c */
[----:B------:R-:W3:Y:S04]  /*b32c0*/  LDL.LU R242, [R1+0x1e90] ;  /* 0x001e900001f27983 */ /* 0x000ee80000300800 */
[----:B------:R-:W3:Y:S04]  /*b32d0*/  LDL.LU R243, [R1+0x1e94] ;  /* 0x001e940001f37983 */ /* 0x000ee80000300800 */
[----:B------:R-:W3:Y:S04]  /*b32e0*/  LDL.LU R15, [R1+0x49a4] ;  /* 0x0049a400010f7983 */ /* 0x000ee80000300800 */
[----:B------:R-:W3:Y:S04]  /*b32f0*/  LDL.LU R12, [R1+0x49e4] ;  /* 0x0049e400010c7983 */ /* 0x000ee80000300800 */
[----:B------:R1:W-:Y:S01]  /*b3300*/  LDGSTS.E [R4+0x5a00], desc[UR32][R6.64], P0 ;  /* 0x05a0000006047fae */ /* 0x0003e20008121860 */
[----:B------:R-:W-:-:S05]  /*b3310*/  IADD3 R13, P2, R13, R70, RZ ;  /* 0x000000460d0d7210 */ /* 0x000fca0007f5e0ff */
[----:B------:R-:W-:Y:S01]  /*b3320*/  STL [R1+0x4fdc], R13 ;  /* 0x004fdc0d01007387 */ /* 0x000fe20000100800 */
[----:B-1----:R-:W-:-:S03]  /*b3330*/  IMAD.MOV.U32 R6, RZ, RZ, R19 ;  /* 0x000000ffff067224 */ /* 0x002fc600078e0013 */
[----:B------:R-:W3:Y:S01]  /*b3340*/  LDL.LU R19, [R1+0x49a0] ;  /* 0x0049a00001137983 */ /* 0x000ee20000300800 */
[----:B------:R-:W-:Y:S01]  /*b3350*/  IMAD.MOV.U32 R7, RZ, RZ, R20 ;  /* 0x000000ffff077224 */ /* 0x000fe200078e0014 */
[----:B------:R-:W-:-:S04]  /*b3360*/  IADD3 R9, P3, R9, R70, RZ ;  /* 0x0000004609097210 */ /* 0x000fc80007f7e0ff */
[----:B------:R1:W-:Y:S01]  /*b3370*/  LDGSTS.E [R4+0x5e00], desc[UR32][R6.64], P0 ;  /* 0x05e0000006047fae */ /* 0x0003e20008121860 */
[----:B------:R-:W-:Y:S02]  /*b3380*/  IMAD.X R18, R18, 0x1, R2, P1 ;  /* 0x0000000112127824 */ /* 0x000fe400008e0602 */
[----:B-1----:R-:W-:Y:S02]  /*b3390*/  IMAD.MOV.U32 R6, RZ, RZ, R17 ;  /* 0x000000ffff067224 */ /* 0x002fe400078e0011 */
[----:B------:R-:W-:-:S05]  /*b33a0*/  IMAD.MOV.U32 R7, RZ, RZ, R18 ;  /* 0x000000ffff077224 */ /* 0x000fca00078e0012 */
[----:B------:R1:W-:Y:S04]  /*b33b0*/  LDGSTS.E [R4+0x6200], desc[UR32][R6.64], P0 ;  /* 0x0620000006047fae */ /* 0x0003e80008121860 */
[----:B------:R-:W-:Y:S04]  /*b33c0*/  STL [R1+0x4f98], R18 ;  /* 0x004f981201007387 */ /* 0x000fe80000100800 */
[----:B------:R-:W-:Y:S01]  /*b33d0*/  STL [R1+0x501c], R9 ;  /* 0x00501c0901007387 */ /* 0x000fe20000100800 */
[----:B-1----:R-:W-:Y:S01]  /*b33e0*/  IMAD.MOV.U32 R6, RZ, RZ, R13 ;  /* 0x000000ffff067224 */ /* 0x002fe200078e000d */
[----:B--2---:R-:W-:Y:S01]  /*b33f0*/  IADD3 R5, P1, R5, R70, RZ ;  /* 0x0000004605057210 */ /* 0x004fe20007f3e0ff */
[----:B------:R-:W-:-:S04]  /*b3400*/  IMAD.X R16, R16, 0x1, R2, P2 ;  /* 0x0000000110107824 */ /* 0x000fc800010e0602 */
[----:B------:R-:W-:Y:S02]  /*b3410*/  IMAD.MOV.U32 R7, RZ, RZ, R16 ;  /* 0x000000ffff077224 */ /* 0x000fe400078e0010 */
[--C-:B----4-:R-:W-:Y:S02]  /*b3420*/  IMAD.X R10, R10, 0x1, R2.reuse, P3 ;  /* 0x000000010a0a7824 */ /* 0x110fe400018e0602 */
[----:B------:R-:W-:Y:S01]  /*b3430*/  IMAD.X R8, R8, 0x1, R2, P1 ;  /* 0x0000000108087824 */ /* 0x000fe200008e0602 */
[----:B------:R-:W-:Y:S04]  /*b3440*/  STL [R1+0x505c], R5 ;  /* 0x00505c0501007387 */ /* 0x000fe80000100800 */
[----:B------:R1:W-:Y:S04]  /*b3450*/  LDGSTS.E [R4+0x6600], desc[UR32][R6.64], P0 ;  /* 0x0660000006047fae */ /* 0x0003e80008121860 */
[----:B------:R-:W-:Y:S04]  /*b3460*/  STL [R1+0x4fd8], R16 ;  /* 0x004fd81001007387 */ /* 0x000fe80000100800 */
[----:B------:R2:W-:Y:S04]  /*b3470*/  STL [R1+0x5018], R10 ;  /* 0x0050180a01007387 */ /* 0x0005e80000100800 */
[----:B------:R4:W-:Y:S01]  /*b3480*/  STL [R1+0x5058], R8 ;  /* 0x0050580801007387 */ /* 0x0009e20000100800 */
[----:B-1----:R-:W-:-:S02]  /*b3490*/  IMAD.MOV.U32 R6, RZ, RZ, R9 ;  /* 0x000000ffff067224 */ /* 0x002fc400078e0009 */
[----:B------:R-:W-:Y:S02]  /*b34a0*/  IMAD.MOV.U32 R7, RZ, RZ, R10 ;  /* 0x000000ffff077224 */ /* 0x000fe400078e000a */
[----:B--2---:R-:W2:Y:S04]  /*b34b0*/  LDL.LU R10, [R1+0x1e88] ;  /* 0x001e8800010a7983 */ /* 0x004ea80000300800 */
[----:B------:R1:W-:Y:S04]  /*b34c0*/  LDGSTS.E [R4+0x6a00], desc[UR32][R6.64], P0 ;  /* 0x06a0000006047fae */ /* 0x0003e80008121860 */
[----:B------:R-:W2:Y:S04]  /*b34d0*/  LDL.LU R71, [R1+0x1e8c] ;  /* 0x001e8c0001477983 */ /* 0x000ea80000300800 */
[----:B------:R-:W2:Y:S01]  /*b34e0*/  LDL.LU R9, [R1+0x1e80] ;  /* 0x001e800001097983 */ /* 0x000ea20000300800 */
[----:B------:R-:W-:-:S02]  /*b34f0*/  IMAD.MOV.U32 R85, RZ, RZ, R74 ;  /* 0x000000ffff557224 */ /* 0x000fc400078e004a */
[----:B------:R-:W-:Y:S02]  /*b3500*/  IMAD.MOV.U32 R84, RZ, RZ, R73 ;  /* 0x000000ffff547224 */ /* 0x000fe400078e0049 */
[----:B-1----:R-:W-:Y:S02]  /*b3510*/  IMAD.MOV.U32 R7, RZ, RZ, R8 ;  /* 0x000000ffff077224 */ /* 0x002fe400078e0008 */
[----:B----4-:R-:W4:Y:S01]  /*b3520*/  LDL.LU R8, [R1+0x1e84] ;  /* 0x001e840001087983 */ /* 0x010f220000300800 */
[-C--:B---3--:R-:W-:Y:S02]  /*b3530*/  IADD3 R15, P1, R15, R70.reuse, RZ ;  /* 0x000000460f0f7210 */ /* 0x088fe40007f3e0ff */
[----:B------:R-:W-:-:S03]  /*b3540*/  IADD3 R12, P2, R12, R70, RZ ;  /* 0x000000460c0c7210 */ /* 0x000fc60007f5e0ff */
[----:B------:R-:W-:Y:S04]  /*b3550*/  STL [R1+0x49a4], R15 ;  /* 0x0049a40f01007387 */ /* 0x000fe80000100800 */
[----:B------:R-:W-:Y:S01]  /*b3560*/  STL [R1+0x49e4], R12 ;  /* 0x0049e40c01007387 */ /* 0x000fe20000100800 */
[----:B------:R-:W-:Y:S02]  /*b3570*/  IMAD.MOV.U32 R82, RZ, RZ, R72 ;  /* 0x000000ffff527224 */ /* 0x000fe400078e0048 */
[----:B------:R-:W-:-:S05]  /*b3580*/  IMAD.X R19, R19, 0x1, R2, P1 ;  /* 0x0000000113137824 */ /* 0x000fca00008e0602 */
[----:B------:R-:W-:Y:S04]  /*b3590*/  STL [R1+0x49a0], R19 ;  /* 0x0049a01301007387 */ /* 0x000fe80000100800 */
[----:B------:R-:W-:Y:S04]  /*b35a0*/  STL.64 [R1+0x40e8], R84 ;  /* 0x0040e85401007387 */ /* 0x000fe80000100a00 */
        /* <DEDUP_REMOVED lines=20> */
[----:B------:R-:W3:Y:S01]  /*b36f0*/  LDL.LU R18, [R1+0x109c] ;  /* 0x00109c0001127983 */ /* 0x000ee20000300800 */
[----:B------:R-:W-:-:S03]  /*b3700*/  IMAD.MOV.U32 R80, RZ, RZ, R243 ;  /* 0x000000ffff507224 */ /* 0x000fc600078e00f3 */
[----:B------:R-:W3:Y:S04]  /*b3710*/  LDL.LU R242, [R1+0x1038] ;  /* 0x0010380001f27983 */ /* 0x000ee80000300800 */
[----:B------:R-:W3:Y:S01]  /*b3720*/  LDL.LU R243, [R1+0x10a0] ;  /* 0x0010a00001f37983 */ /* 0x000ee20000300800 */
[----:B------:R-:W-:-:S05]  /*b3730*/  IMAD.MOV.U32 R83, RZ, RZ, R11 ;  /* 0x000000ffff537224 */ /* 0x000fca00078e000b */
[----:B------:R-:W-:Y:S04]  /*b3740*/  STL.64 [R1+0x40e0], R82 ;  /* 0x0040e05201007387 */ /* 0x000fe80000100a00 */
[----:B------:R-:W3:Y:S04]  /*b3750*/  LDL.LU R17, [R1+0x103c] ;  /* 0x00103c0001117983 */ /* 0x000ee80000300800 */
[----:B------:R-:W3:Y:S04]  /*b3760*/  LDL.LU R16, [R1+0x10a4] ;  /* 0x0010a40001107983 */ /* 0x000ee80000300800 */
[----:B------:R-:W3:Y:S04]  /*b3770*/  LDL.LU R13, [R1+0x1040] ;  /* 0x00104000010d7983 */ /* 0x000ee80000300800 */
[----:B------:R-:W3:Y:S01]  /*b3780*/  LDL.LU R11, [R1+0x10a8] ;  /* 0x0010a800010b7983 */ /* 0x000ee20000300800 */
[----:B--2---:R-:W-:-:S03]  /*b3790*/  IMAD.MOV.U32 R79, RZ, RZ, R10 ;  /* 0x000000ffff4f7224 */ /* 0x004fc600078e000a */
[----:B------:R-:W2:Y:S01]  /*b37a0*/  LDL.LU R10, [R1+0x1044] ;  /* 0x00104400010a7983 */ /* 0x000ea20000300800 */
[----:B------:R-:W-:Y:S02]  /*b37b0*/  IMAD.MOV.U32 R78, RZ, RZ, R71 ;  /* 0x000000ffff4e7224 */ /* 0x000fe400078e0047 */
[----:B------:R-:W-:Y:S01]  /*b37c0*/  IMAD.MOV.U32 R77, RZ, RZ, R9 ;  /* 0x000000ffff4d7224 */ /* 0x000fe200078e0009 */
[----:B------:R-:W2:Y:S04]  /*b37d0*/  LDL.LU R71, [R1+0x10ac] ;  /* 0x0010ac0001477983 */ /* 0x000ea80000300800 */
[----:B------:R-:W2:Y:S01]  /*b37e0*/  LDL.LU R9, [R1+0x1048] ;  /* 0x0010480001097983 */ /* 0x000ea20000300800 */
[----:B----4-:R-:W-:-:S03]  /*b37f0*/  IMAD.MOV.U32 R76, RZ, RZ, R8 ;  /* 0x000000ffff4c7224 */ /* 0x010fc600078e0008 */
[----:B------:R-:W4:Y:S04]  /*b3800*/  LDL.LU R8, [R1+0x10b0] ;  /* 0x0010b00001087983 */ /* 0x000f280000300800 */
[----:B------:R-:W-:Y:S04]  /*b3810*/  STL.64 [R1+0x40d8], R80 ;  /* 0x0040d85001007387 */ /* 0x000fe80000100a00 */
[----:B------:R-:W-:Y:S04]  /*b3820*/  STL.64 [R1+0x40d0], R78 ;  /* 0x0040d04e01007387 */ /* 0x000fe80000100a00 */
[----:B------:R-:W-:Y:S04]  /*b3830*/  STL.64 [R1+0x40c8], R76 ;  /* 0x0040c84c01007387 */ /* 0x000fe80000100a00 */
[----:B---3--:R-:W-:Y:S01]  /*b3840*/  STL.64 [R1+0x40c0], R74 ;  /* 0x0040c04a01007387 */ /* 0x008fe20000100a00 */
        /* <DEDUP_REMOVED lines=10> */
[----:B------:R-:W-:Y:S01]  /*b38f0*/  IMAD.MOV.U32 R61, RZ, RZ, R26 ;  /* 0x000000ffff3d7224 */ /* 0x000fe200078e001a */
[----:B------:R-:W-:Y:S04]  /*b3900*/  STL.64 [R1+0x40b0], R68 ;  /* 0x0040b04401007387 */ /* 0x000fe80000100a00 */
[----:B------:R-:W-:Y:S04]  /*b3910*/  STL.64 [R1+0x40a8], R66 ;  /* 0x0040a84201007387 */ /* 0x000fe80000100a00 */
[----:B------:R-:W-:Y:S01]  /*b3920*/  STL.64 [R1+0x40a0], R64 ;  /* 0x0040a04001007387 */ /* 0x000fe20000100a00 */
[----:B------:R-:W-:-:S03]  /*b3930*/  IMAD.MOV.U32 R58, RZ, RZ, R23 ;  /* 0x000000ffff3a7224 */ /* 0x000fc600078e0017 */
[----:B------:R-:W-:Y:S01]  /*b3940*/  STL.64 [R1+0x4098], R62 ;  /* 0x0040983e01007387 */ /* 0x000fe20000100a00 */
[----:B------:R-:W-:-:S03]  /*b3950*/  IMAD.MOV.U32 R57, RZ, RZ, R22 ;  /* 0x000000ffff397224 */ /* 0x000fc600078e0016 */
[----:B------:R-:W-:Y:S01]  /*b3960*/  STL.64 [R1+0x4090], R60 ;  /* 0x0040903c01007387 */ /* 0x000fe20000100a00 */
[----:B------:R-:W-:Y:S02]  /*b3970*/  IMAD.MOV.U32 R23, RZ, RZ, R242 ;  /* 0x000000ffff177224 */ /* 0x000fe400078e00f2 */
[----:B------:R-:W-:Y:S01]  /*b3980*/  IMAD.MOV.U32 R22, RZ, RZ, R243 ;  /* 0x000000ffff167224 */ /* 0x000fe200078e00f3 */
[----:B------:R-:W3:Y:S04]  /*b3990*/  LDL.LU R242, [R1+0x104c] ;  /* 0x00104c0001f27983 */ /* 0x000ee80000300800 */
[----:B------:R-:W3:Y:S01]  /*b39a0*/  LDL.LU R243, [R1+0x10b4] ;  /* 0x0010b40001f37983 */ /* 0x000ee20000300800 */
[----:B------:R-:W-:Y:S02]  /*b39b0*/  IMAD.MOV.U32 R59, RZ, RZ, R24 ;  /* 0x000000ffff3b7224 */ /* 0x000fe400078e0018 */
[----:B------:R-:W-:-:S02]  /*b39c0*/  IMAD.MOV.U32 R56, RZ, RZ, R21 ;  /* 0x000000ffff387224 */ /* 0x000fc400078e0015 */
[----:B------:R-:W-:Y:S02]  /*b39d0*/  IMAD.MOV.U32 R54, RZ, RZ, R18 ;  /* 0x000000ffff367224 */ /* 0x000fe400078e0012 */
[----:B------:R-:W-:Y:S01]  /*b39e0*/  IMAD.MOV.U32 R55, RZ, RZ, R20 ;  /* 0x000000ffff377224 */ /* 0x000fe200078e0014 */
[----:B------:R-:W-:Y:S04]  /*b39f0*/  STL.64 [R1+0x4088], R58 ;  /* 0x0040883a01007387 */ /* 0x000fe80000100a00 */
[----:B------:R-:W-:Y:S04]  /*b3a00*/  STL.64 [R1+0x4080], R56 ;  /* 0x0040803801007387 */ /* 0x000fe80000100a00 */
[----:B------:R-:W-:Y:S04]  /*b3a10*/  STL.64 [R1+0x4078], R54 ;  /* 0x0040783601007387 */ /* 0x000fe80000100a00 */
[----:B------:R1:W-:Y:S04]  /*b3a20*/  STL.64 [R1+0x4070], R22 ;  /* 0x0040701601007387 */ /* 0x0003e80000100a00 */
[----:B------:R-:W3:Y:S04]  /*b3a30*/  LDL.LU R34, [R1+0x1050] ;  /* 0x0010500001227983 */ /* 0x000ee80000300800 */
[----:B------:R-:W3:Y:S04]  /*b3a40*/  LDL.LU R93, [R1+0x10b8] ;  /* 0x0010b800015d7983 */ /* 0x000ee80000300800 */
[----:B------:R-:W3:Y:S04]  /*b3a50*/  LDL.LU R33, [R1+0x1054] ;  /* 0x0010540001217983 */ /* 0x000ee80000300800 */
[----:B------:R-:W3:Y:S01]  /*b3a60*/  LDL.LU R92, [R1+0x10bc] ;  /* 0x0010bc00015c7983 */ /* 0x000ee20000300800 */
[----:B------:R-:W-:-:S03]  /*b3a70*/  IMAD.MOV.U32 R52, RZ, RZ, R16 ;  /* 0x000000ffff347224 */ /* 0x000fc600078e0010 */
[----:B------:R-:W3:Y:S01]  /*b3a80*/  LDL.LU R32, [R1+0x1058] ;  /* 0x0010580001207983 */ /* 0x000ee20000300800 */
[----:B------:R-:W-:Y:S02]  /*b3a90*/  IMAD.MOV.U32 R6, RZ, RZ, R5 ;  /* 0x000000ffff067224 */ /* 0x000fe400078e0005 */
[----:B------:R-:W-:Y:S01]  /*b3aa0*/  IMAD.MOV.U32 R16, RZ, RZ, R11 ;  /* 0x000000ffff107224 */ /* 0x000fe200078e000b */
[----:B------:R-:W3:Y:S04]  /*b3ab0*/  LDL.LU R91, [R1+0x10c0] ;  /* 0x0010c000015b7983 */ /* 0x000ee80000300800 */
[----:B------:R-:W3:Y:S04]  /*b3ac0*/  LDL.LU R11, [R1+0x105c] ;  /* 0x00105c00010b7983 */ /* 0x000ee80000300800 */
[----:B------:R1:W-:Y:S01]  /*b3ad0*/  LDGSTS.E [R4+0x6e00], desc[UR32][R6.64], P0 ;  /* 0x06e0000006047fae */ /* 0x0003e20008121860 */
        /* <DEDUP_REMOVED lines=20> */
[----:B--2---:R-:W-:-:S03]  /*b3c20*/  IMAD.MOV.U32 R51, RZ, RZ, R10 ;  /* 0x000000ffff337224 */ /* 0x004fc600078e000a */
[----:B------:R-:W2:Y:S04]  /*b3c30*/  LDL.LU R10, [R1+0x10c4] ;  /* 0x0010c400010a7983 */ /* 0x000ea80000300800 */
[----:B------:R-:W2:Y:S04]  /*b3c40*/  LDL.LU R31, [R1+0x1060] ;  /* 0x00106000011f7983 */ /* 0x000ea80000300800 */
[----:B------:R-:W2:Y:S04]  /*b3c50*/  LDL.LU R90, [R1+0x10c8] ;  /* 0x0010c800015a7983 */ /* 0x000ea80000300800 */
[----:B------:R-:W2:Y:S01]  /*b3c60*/  LDL.LU R21, [R1+0x1064] ;  /* 0x0010640001157983 */ /* 0x000ea20000300800 */
[----:B-1----:R-:W-:-:S03]  /*b3c70*/  IMAD.MOV.U32 R7, RZ, RZ, R9 ;  /* 0x000000ffff077224 */ /* 0x002fc600078e0009 */
[----:B------:R-:W2:Y:S04]  /*b3c80*/  LDL.LU R20, [R1+0x10cc] ;  /* 0x0010cc0001147983 */ /* 0x000ea80000300800 */
[----:B------:R-:W2:Y:S01]  /*b3c90*/  LDL.LU R9, [R1+0x1068] ;  /* 0x0010680001097983 */ /* 0x000ea20000300800 */
[----:B----4-:R-:W-:-:S03]  /*b3ca0*/  IMAD.MOV.U32 R6, RZ, RZ, R8 ;  /* 0x000000ffff067224 */ /* 0x010fc600078e0008 */
        /* <DEDUP_REMOVED lines=10> */
[----:B------:R-:W4:Y:S04]  /*b3d50*/  LDL.LU R26, [R1+0x107c] ;  /* 0x00107c00011a7983 */ /* 0x000f280000300800 */
[----:B------:R-:W4:Y:S04]  /*b3d60*/  LDL.LU R25, [R1+0x10e4] ;  /* 0x0010e40001197983 */ /* 0x000f280000300800 */
[----:B------:R-:W4:Y:S04]  /*b3d70*/  LDL.LU R24, [R1+0x1080] ;  /* 0x0010800001187983 */ /* 0x000f280000300800 */
[----:B------:R-:W4:Y:S01]  /*b3d80*/  LDL.LU R18, [R1+0x10e8] ;  /* 0x0010e80001127983 */ /* 0x000f220000300800 */
[----:B------:R-:W-:-:S03]  /*b3d90*/  IMAD.MOV.U32 R50, RZ, RZ, R71 ;  /* 0x000000ffff327224 */ /* 0x000fc600078e0047 */
[----:B------:R-:W4:Y:S04]  /*b3da0*/  LDL.LU R13, [R1+0x1084] ;  /* 0x00108400010d7983 */ /* 0x000f280000300800 */
[----:B------:R-:W4:Y:S04]  /*b3db0*/  LDL.LU R71, [R1+0x10ec] ;  /* 0x0010ec0001477983 */ /* 0x000f280000300800 */
[----:B------:R-:W-:Y:S01]  /*b3dc0*/  LDGSTS.E [R4+0xba00], desc[UR32][R50.64], P0 ;  /* 0x0ba0000032047fae */ /* 0x000fe20008121860 */
[----:B---3--:R-:W-:Y:S02]  /*b3dd0*/  IMAD.MOV.U32 R49, RZ, RZ, R242 ;  /* 0x000000ffff317224 */ /* 0x008fe400078e00f2 */
[----:B------:R-:W-:Y:S01]  /*b3de0*/  IMAD.MOV.U32 R48, RZ, RZ, R243 ;  /* 0x000000ffff307224 */ /* 0x000fe200078e00f3 */
[----:B------:R-:W3:Y:S04]  /*b3df0*/  LDL.LU R242, [R1+0x1088] ;  /* 0x0010880001f27983 */ /* 0x000ee80000300800 */
[----:B------:R-:W3:Y:S04]  /*b3e00*/  LDL.LU R243, [R1+0x1430] ;  /* 0x0014300001f37983 */ /* 0x000ee80000300800 */
[----:B------:R1:W-:Y:S04]  /*b3e10*/  STL.64 [R1+0x4060], R16 ;  /* 0x0040601001007387 */ /* 0x0003e80000100a00 */
[----:B------:R-:W-:Y:S04]  /*b3e20*/  STL.64 [R1+0x4058], R50 ;  /* 0x0040583201007387 */ /* 0x000fe80000100a00 */
[----:B------:R-:W-:Y:S04]  /*b3e30*/  STL.64 [R1+0x3fd0], R6 ;  /* 0x003fd00601007387 */ /* 0x000fe80000100a00 */
[----:B------:R-:W-:Y:S04]  /*b3e40*/  STL.64 [R1+0x4050], R48 ;  /* 0x0040503001007387 */ /* 0x000fe80000100a00 */
[----:B------:R-:W-:Y:S01]  /*b3e50*/  LDGSTS.E [R4+0xbe00], desc[UR32][R48.64], P0 ;  /* 0x0be0000030047fae */ /* 0x000fe20008121860 */
[----:B------:R-:W-:-:S02]  /*b3e60*/  IMAD.MOV.U32 R47, RZ, RZ, R34 ;  /* 0x000000ffff2f7224 */ /* 0x000fc400078e0022 */
[----:B------:R-:W-:Y:S02]  /*b3e70*/  IMAD.MOV.U32 R46, RZ, RZ, R93 ;  /* 0x000000ffff2e7224 */ /* 0x000fe400078e005d */
[----:B------:R-:W-:Y:S02]  /*b3e80*/  IMAD.MOV.U32 R45, RZ, RZ, R33 ;  /* 0x000000ffff2d7224 */ /* 0x000fe400078e0021 */
[----:B------:R-:W-:Y:S02]  /*b3e90*/  IMAD.MOV.U32 R44, RZ, RZ, R92 ;  /* 0x000000ffff2c7224 */ /* 0x000fe400078e005c */
[----:B------:R-:W-:Y:S02]  /*b3ea0*/  IMAD.MOV.U32 R43, RZ, RZ, R32 ;  /* 0x000000ffff2b7224 */ /* 0x000fe400078e0020 */
[----:B------:R-:W-:Y:S01]  /*b3eb0*/  IMAD.MOV.U32 R42, RZ, RZ, R91 ;  /* 0x000000ffff2a7224 */ /* 0x000fe200078e005b */
[----:B------:R-:W-:Y:S04]  /*b3ec0*/  STL.64 [R1+0x4048], R46 ;  /* 0x0040482e01007387 */ /* 0x000fe80000100a00 */
[----:B------:R-:W-:Y:S04]  /*b3ed0*/  STL.64 [R1+0x4040], R44 ;  /* 0x0040402c01007387 */ /* 0x000fe80000100a00 */
[----:B------:R-:W-:Y:S04]  /*b3ee0*/  LDGSTS.E [R4+0xc200], desc[UR32][R46.64], P0 ;  /* 0x0c2000002e047fae */ /* 0x000fe80008121860 */
[----:B------:R-:W-:Y:S04]  /*b3ef0*/  STL.64 [R1+0x4038], R42 ;  /* 0x0040382a01007387 */ /* 0x000fe80000100a00 */
[----:B------:R-:W-:Y:S04]  /*b3f00*/  LDGSTS.E [R4+0xc600], desc[UR32][R44.64], P0 ;  /* 0x0c6000002c047fae */ /* 0x000fe80008121860 */
[----:B------:R-:W-:Y:S01]  /*b3f10*/  LDGSTS.E [R4+0xca00], desc[UR32][R42.64], P0 ;  /* 0x0ca000002a047fae */ /* 0x000fe20008121860 */
[----:B--2---:R-:W-:-:S02]  /*b3f20*/  IMAD.MOV.U32 R41, RZ, RZ, R31 ;  /* 0x000000ffff297224 */ /* 0x004fc400078e001f */
[----:B------:R-:W-:Y:S01]  /*b3f30*/  IMAD.MOV.U32 R40, RZ, RZ, R90 ;  /* 0x000000ffff287224 */ /* 0x000fe200078e005a */
[----:B------:R2:W-:Y:S04]  /*b3f40*/  STL.64 [R1+0x4030], R10 ;  /* 0x0040300a01007387 */ /* 0x0005e80000100a00 */
[----:B------:R-:W-:Y:S04]  /*b3f50*/  LDGSTS.E [R4+0xce00], desc[UR32][R10.64], P0 ;  /* 0x0ce000000a047fae */ /* 0x000fe80008121860 */
[----:B------:R-:W-:Y:S04]  /*b3f60*/  STL.64 [R1+0x4028], R40 ;  /* 0x0040282801007387 */ /* 0x000fe80000100a00 */
[----:B------:R2:W-:Y:S04]  /*b3f70*/  STL.64 [R1+0x4020], R20 ;  /* 0x0040201401007387 */ /* 0x0005e80000100a00 */
[----:B------:R-:W-:Y:S04]  /*b3f80*/  LDGSTS.E [R4+0xd200], desc[UR32][R40.64], P0 ;  /* 0x0d20000028047fae */ /* 0x000fe80008121860 */
[----:B------:R-:W-:Y:S01]  /*b3f90*/  LDGSTS.E [R4+0xd600], desc[UR32][R20.64], P0 ;  /* 0x0d60000014047fae */ /* 0x000fe20008121860 */
[----:B----4-:R-:W-:-:S02]  /*b3fa0*/  IMAD.MOV.U32 R39, RZ, RZ, R30 ;  /* 0x000000ffff277224 */ /* 0x010fc400078e001e */
[----:B------:R-:W-:Y:S02]  /*b3fb0*/  IMAD.MOV.U32 R38, RZ, RZ, R89 ;  /* 0x000000ffff267224 */ /* 0x000fe400078e0059 */
[----:B------:R-:W-:Y:S02]  /*b3fc0*/  IMAD.MOV.U32 R37, RZ, RZ, R29 ;  /* 0x000000ffff257224 */ /* 0x000fe400078e001d */
[----:B------:R-:W-:Y:S02]  /*b3fd0*/  IMAD.MOV.U32 R36, RZ, RZ, R88 ;  /* 0x000000ffff247224 */ /* 0x000fe400078e0058 */
[----:B------:R-:W-:Y:S02]  /*b3fe0*/  IMAD.MOV.U32 R35, RZ, RZ, R28 ;  /* 0x000000ffff237224 */ /* 0x000fe400078e001c */
[----:B------:R-:W-:Y:S02]  /*b3ff0*/  IMAD.MOV.U32 R34, RZ, RZ, R87 ;  /* 0x000000ffff227224 */ /* 0x000fe400078e0057 */
[----:B------:R-:W-:-:S02]  /*b4000*/  IMAD.MOV.U32 R33, RZ, RZ, R27 ;  /* 0x000000ffff217224 */ /* 0x000fc400078e001b */
[----:B------:R-:W-:Y:S01]  /*b4010*/  IMAD.MOV.U32 R32, RZ, RZ, R86 ;  /* 0x000000ffff207224 */ /* 0x000fe200078e0056 */
[----:B------:R4:W-:Y:S01]  /*b4020*/  STL.64 [R1+0x4018], R8 ;  /* 0x0040180801007387 */ /* 0x0009e20000100a00 */
[----:B------:R-:W-:Y:S02]  /*b4030*/  IMAD.MOV.U32 R31, RZ, RZ, R26 ;  /* 0x000000ffff1f7224 */ /* 0x000fe400078e001a */
[----:B------:R-:W-:Y:S01]  /*b4040*/  IMAD.MOV.U32 R30, RZ, RZ, R25 ;  /* 0x000000ffff1e7224 */ /* 0x000fe200078e0019 */
[----:B------:R-:W-:Y:S01]  /*b4050*/  STL.64 [R1+0x4010], R38 ;  /* 0x0040102601007387 */ /* 0x000fe20000100a00 */
[----:B------:R-:W-:Y:S02]  /*b4060*/  IMAD.MOV.U32 R28, RZ, RZ, R18 ;  /* 0x000000ffff1c7224 */ /* 0x000fe400078e0012 */
[----:B------:R-:W-:Y:S01]  /*b4070*/  IMAD.MOV.U32 R29, RZ, RZ, R24 ;  /* 0x000000ffff1d7224 */ /* 0x000fe200078e0018 */
[----:B------:R-:W-:Y:S01]  /*b4080*/  STL.64 [R1+0x4008], R36 ;  /* 0x0040082401007387 */ /* 0x000fe20000100a00 */
[----:B------:R-:W-:-:S02]  /*b4090*/  IMAD.MOV.U32 R26, RZ, RZ, R71 ;  /* 0x000000ffff1a7224 */ /* 0x000fc400078e0047 */
[----:B------:R-:W-:Y:S01]  /*b40a0*/  IMAD.MOV.U32 R27, RZ, RZ, R13 ;  /* 0x000000ffff1b7224 */ /* 0x000fe200078e000d */
[----:B------:R-:W-:Y:S04]  /*b40b0*/  STL.64 [R1+0x4000], R34 ;  /* 0x0040002201007387 */ /* 0x000fe80000100a00 */
[----:B------:R-:W-:Y:S04]  /*b40c0*/  STL.64 [R1+0x3ff8], R32 ;  /* 0x003ff82001007387 */ /* 0x000fe80000100a00 */
[----:B------:R-:W-:Y:S04]  /*b40d0*/  STL.64 [R1+0x3ff0], R30 ;  /* 0x003ff01e01007387 */ /* 0x000fe80000100a00 */
[----:B------:R-:W-:Y:S04]  /*b40e0*/  STL.64 [R1+0x3fe8], R28 ;  /* 0x003fe81c01007387 */ /* 0x000fe80000100a00 */
[----:B------:R-:W-:Y:S04]  /*b40f0*/  STL.64 [R1+0x3fe0], R26 ;  /* 0x003fe01a01007387 */ /* 0x000fe80000100a00 */
[----:B------:R-:W-:Y:S01]  /*b4100*/  LDGSTS.E [R4+0xda00], desc[UR32][R8.64], P0 ;  /* 0x0da0000008047fae */ /* 0x000fe20008121860 */
[----:B------:R-:W-:-:S03]  /*b4110*/  LOP3.LUT R240, R240, 0x1f, RZ, 0xc0, !PT ;  /* 0x0000001ff0f07812 */ /* 0x000fc600078ec0ff */
[----:B------:R-:W-:Y:S04]  /*b4120*/  LDGSTS.E [R4+0xde00], desc[UR32][R38.64], P0 ;  /* 0x0de0000026047fae */ /* 0x000fe80008121860 */
[----:B------:R-:W-:Y:S01]  /*b4130*/  LDGSTS.E [R4+0xe200], desc[UR32][R36.64], P0 ;  /* 0x0e20000024047fae */ /* 0x000fe20008121860 */
[----:B---3--:R-:W-:Y:S02]  /*b4140*/  IMAD.MOV.U32 R25, RZ, RZ, R242 ;  /* 0x000000ffff197224 */ /* 0x008fe400078e00f2 */
[----:B------:R-:W-:Y:S02]  /*b4150*/  IMAD.MOV.U32 R24, RZ, RZ, R243 ;  /* 0x000000ffff187224 */ /* 0x000fe400078e00f3 */
[----:B------:R-:W-:Y:S01]  /*b4160*/  IMAD.SHL.U32 R240, R240, 0x4, RZ ;  /* 0x00000004f0f07824 */ /* 0x000fe200078e00ff */
[----:B------:R-:W-:Y:S04]  /*b4170*/  LDGSTS.E [R4+0xe600], desc[UR32][R34.64], P0 ;  /* 0x0e60000022047fae */ /* 0x000fe80008121860 */
[----:B------:R-:W-:Y:S04]  /*b4180*/  STL.64 [R1+0x3fd8], R24 ;  /* 0x003fd81801007387 */ /* 0x000fe80000100a00 */
[----:B------:R-:W3:Y:S04]  /*b4190*/  LDL.LU R22, [R1+0x4a24] ;  /* 0x004a240001167983 */ /* 0x000ee80000300800 */
[----:B-1----:R-:W3:Y:S04]  /*b41a0*/  LDL.LU R17, [R1+0x49e0] ;  /* 0x0049e00001117983 */ /* 0x002ee80000300800 */
[----:B------:R-:W3:Y:S04]  /*b41b0*/  LDL.LU R13, [R1+0x4a64] ;  /* 0x004a6400010d7983 */ /* 0x000ee80000300800 */
[----:B------:R-:W3:Y:S04]  /*b41c0*/  LDL.LU R23, [R1+0x4a20] ;  /* 0x004a200001177983 */ /* 0x000ee80000300800 */
[----:B--2---:R-:W2:Y:S04]  /*b41d0*/  LDL.LU R10, [R1+0x4aa4] ;  /* 0x004aa400010a7983 */ /* 0x004ea80000300800 */
[----:B------:R-:W2:Y:S04]  /*b41e0*/  LDL.LU R21, [R1+0x4a60] ;  /* 0x004a600001157983 */ /* 0x000ea80000300800 */
[----:B----4-:R-:W4:Y:S04]  /*b41f0*/  LDL.LU R8, [R1+0x4ae4] ;  /* 0x004ae40001087983 */ /* 0x010f280000300800 */
[----:B------:R-:W4:Y:S04]  /*b4200*/  LDL.LU R20, [R1+0x4aa0] ;  /* 0x004aa00001147983 */ /* 0x000f280000300800 */
[----:B------:R-:W4:Y:S04]  /*b4210*/  LDL.LU R11, [R1+0x4b24] ;  /* 0x004b2400010b7983 */ /* 0x000f280000300800 */
[----:B------:R-:W4:Y:S04]  /*b4220*/  LDL.LU R16, [R1+0x4ae0] ;  /* 0x004ae00001107983 */ /* 0x000f280000300800 */
[----:B------:R-:W4:Y:S04]  /*b4230*/  LDL.LU R9, [R1+0x4b64] ;  /* 0x004b640001097983 */ /* 0x000f280000300800 */
[----:B------:R-:W4:Y:S04]  /*b4240*/  LDL.LU R18, [R1+0x4b20] ;  /* 0x004b200001127983 */ /* 0x000f280000300800 */
[----:B------:R-:W-:Y:S01]  /*b4250*/  LDGSTS.E [R4+0xea00], desc[UR32][R32.64], P0 ;  /* 0x0ea0000020047fae */ /* 0x000fe20008121860 */
[----:B------:R-:W-:-:S03]  /*b4260*/  LOP3.LUT R5, R240, 0x50, RZ, 0x3c, !PT ;  /* 0x00000050f0057812 */ /* 0x000fc600078e3cff */
[----:B------:R-:W-:Y:S04]  /*b4270*/  LDGSTS.E [R4+0xee00], desc[UR32][R30.64], P0 ;  /* 0x0ee000001e047fae */ /* 0x000fe80008121860 */
[----:B------:R-:W-:Y:S04]  /*b4280*/  LDGSTS.E [R4+0xf200], desc[UR32][R28.64], P0 ;  /* 0x0f2000001c047fae */ /* 0x000fe80008121860 */
[----:B------:R-:W-:Y:S04]  /*b4290*/  LDGSTS.E [R4+0xf600], desc[UR32][R26.64], P0 ;  /* 0x0f6000001a047fae */ /* 0x000fe80008121860 */
[----:B------:R-:W-:Y:S04]  /*b42a0*/  LDGSTS.E [R4+0xfa00], desc[UR32][R24.64], P0 ;  /* 0x0fa0000018047fae */ /* 0x000fe80008121860 */
[----:B------:R1:W-:Y:S01]  /*b42b0*/  LDGSTS.E [R4+0xfe00], desc[UR32][R6.64], P0 ;  /* 0x0fe0000006047fae */ /* 0x0003e20008121860 */
[----:B------:R-:W-:-:S02]  /*b42c0*/  VIADD R5, R5, UR7 ;  /* 0x0000000705057c36 */ /* 0x000fc40008000000 */
[----:B-1----:R-:W-:Y:S02]  /*b42d0*/  IMAD.MOV.U32 R6, RZ, RZ, R15 ;  /* 0x000000ffff067224 */ /* 0x002fe400078e000f */
[----:B------:R-:W-:Y:S01]  /*b42e0*/  IMAD.MOV.U32 R7, RZ, RZ, R19 ;  /* 0x000000ffff077224 */ /* 0x000fe200078e0013 */
[----:B------:R-:W4:Y:S04]  /*b42f0*/  LDL.LU R15, [R1+0x4ba4] ;  /* 0x004ba400010f7983 */ /* 0x000f280000300800 */
[----:B------:R1:W-:Y:S02]  /*b4300*/  LDGSTS.E [R5+0x280], desc[UR32][R6.64], P0 ;  /* 0x0028000006057fae */ /* 0x0003e40008121860 */
[----:B-1----:R-:W-:Y:S01]  /*b4310*/  IMAD.MOV.U32 R6, RZ, RZ, R12 ;  /* 0x000000ffff067224 */ /* 0x002fe200078e000c */
[-C--:B---3--:R-:W-:Y:S01]  /*b4320*/  IADD3 R22, P1, R22, R70.reuse, RZ ;  /* 0x0000004616167210 */ /* 0x088fe20007f3e0ff */
[----:B------:R-:W-:Y:S01]  /*b4330*/  IMAD.X R17, R17, 0x1, R2, P2 ;  /* 0x0000000111117824 */ /* 0x000fe200010e0602 */
[----:B------:R-:W-:-:S03]  /*b4340*/  IADD3 R13, P2, R13, R70, RZ ;  /* 0x000000460d0d7210 */ /* 0x000fc60007f5e0ff */
[----:B------:R-:W-:Y:S02]  /*b4350*/  IMAD.MOV.U32 R7, RZ, RZ, R17 ;  /* 0x000000ffff077224 */ /* 0x000fe400078e0011 */
[--C-:B------:R-:W-:Y:S01]  /*b4360*/  IMAD.X R23, R23, 0x1, R2.reuse, P1 ;  /* 0x0000000117177824 */ /* 0x100fe200008e0602 */
[----:B------:R-:W-:Y:S04]  /*b4370*/  STL [R1+0x4a24], R22 ;  /* 0x004a241601007387 */ /* 0x000fe80000100800 */
[----:B------:R1:W-:Y:S04]  /*b4380*/  STL [R1+0x49e0], R17 ;  /* 0x0049e01101007387 */ /* 0x0003e80000100800 */
[----:B------:R3:W-:Y:S01]  /*b4390*/  LDGSTS.E [R5+0x680], desc[UR32][R6.64], P0 ;  /* 0x0068000006057fae */ /* 0x0007e20008121860 */
[-C--:B--2---:R-:W-:Y:S01]  /*b43a0*/  IADD3 R10, P1, R10, R70.reuse, RZ ;  /* 0x000000460a0a7210 */ /* 0x084fe20007f3e0ff */
[----:B------:R-:W-:Y:S01]  /*b43b0*/  IMAD.X R21, R21, 0x1, R2, P2 ;  /* 0x0000000115157824 */ /* 0x000fe200010e0602 */
[----:B----4-:R-:W-:Y:S01]  /*b43c0*/  IADD3 R8, P2, R8, R70, RZ ;  /* 0x0000004608087210 */ /* 0x010fe20007f5e0ff */
[----:B-1----:R-:W2:Y:S04]  /*b43d0*/  LDL.LU R17, [R1+0x4b60] ;  /* 0x004b600001117983 */ /* 0x002ea80000300800 */
[----:B------:R-:W-:Y:S01]  /*b43e0*/  STL [R1+0x4a64], R13 ;  /* 0x004a640d01007387 */ /* 0x000fe20000100800 */
[----:B---3--:R-:W-:-:S02]  /*b43f0*/  IMAD.MOV.U32 R6, RZ, RZ, R22 ;  /* 0x000000ffff067224 */ /* 0x008fc400078e0016 */
[----:B------:R-:W-:Y:S01]  /*b4400*/  IMAD.MOV.U32 R7, RZ, RZ, R23 ;  /* 0x000000ffff077224 */ /* 0x000fe200078e0017 */
[----:B------:R-:W-:Y:S04]  /*b4410*/  STL [R1+0x4a20], R23 ;  /* 0x004a201701007387 */ /* 0x000fe80000100800 */
[----:B------:R-:W3:Y:S04]  /*b4420*/  LDL.LU R19, [R1+0x4ba0] ;  /* 0x004ba00001137983 */ /* 0x000ee80000300800 */
[----:B------:R-:W4:Y:S04]  /*b4430*/  LDL.LU R12, [R1+0x4be4] ;  /* 0x004be400010c7983 */ /* 0x000f280000300800 */
[----:B------:R-:W4:Y:S04]  /*b4440*/  LDL.LU R4, [R1+0x4c24] ;  /* 0x004c240001047983 */ /* 0x000f280000300800 */
[----:B------:R1:W-:Y:S01]  /*b4450*/  LDGSTS.E [R5+0xa80], desc[UR32][R6.64], P0 ;  /* 0x00a8000006057fae */ /* 0x0003e20008121860 */
[----:B------:R-:W-:-:S03]  /*b4460*/  IMAD.X R20, R20, 0x1, R2, P1 ;  /* 0x0000000114147824 */ /* 0x000fc600008e0602 */
[----:B------:R-:W-:Y:S04]  /*b4470*/  STL [R1+0x4aa4], R10 ;  /* 0x004aa40a01007387 */ /* 0x000fe80000100800 */
[----:B------:R1:W-:Y:S01]  /*b4480*/  STL [R1+0x4a60], R21 ;  /* 0x004a601501007387 */ /* 0x0003e20000100800 */
[-C--:B------:R-:W-:Y:S01]  /*b4490*/  IADD3 R11, P1, R11, R70.reuse, RZ ;  /* 0x000000460b0b7210 */ /* 0x080fe20007f3e0ff */
[----:B-1----:R-:W-:Y:S02]  /*b44a0*/  IMAD.MOV.U32 R6, RZ, RZ, R13 ;  /* 0x000000ffff067224 */ /* 0x002fe400078e000d */
[----:B------:R-:W-:Y:S02]  /*b44b0*/  IMAD.MOV.U32 R7, RZ, RZ, R21 ;  /* 0x000000ffff077224 */ /* 0x000fe400078e0015 */
[----:B------:R-:W4:Y:S04]  /*b44c0*/  LDL.LU R21, [R1+0x4be0] ;  /* 0x004be00001157983 */ /* 0x000f280000300800 */
[----:B------:R-:W-:Y:S04]  /*b44d0*/  STL [R1+0x4ae4], R8 ;  /* 0x004ae40801007387 */ /* 0x000fe80000100800 */
[----:B------:R1:W-:Y:S04]  /*b44e0*/  STL [R1+0x4aa0], R20 ;  /* 0x004aa01401007387 */ /* 0x0003e80000100800 */
[----:B------:R1:W-:Y:S04]  /*b44f0*/  LDGSTS.E [R5+0xe80], desc[UR32][R6.64], P0 ;  /* 0x00e8000006057fae */ /* 0x0003e80008121860 */
[----:B------:R-:W4:Y:S01]  /*b4500*/  LDL.LU R13, [R1+0x4c64] ;  /* 0x004c6400010d7983 */ /* 0x000f220000300800 */
[--C-:B------:R-:W-:Y:S01]  /*b4510*/  IMAD.X R16, R16, 0x1, R2.reuse, P2 ;  /* 0x0000000110107824 */ /* 0x100fe200010e0602 */
[----:B------:R-:W-:Y:S01]  /*b4520*/  IADD3 R9, P2, R9, R70, RZ ;  /* 0x0000004609097210 */ /* 0x000fe20007f5e0ff */
[----:B------:R-:W-:-:S02]  /*b4530*/  IMAD.X R18, R18, 0x1, R2, P1 ;  /* 0x0000000112127824 */ /* 0x000fc400008e0602 */
[----:B-1----:R-:W-:Y:S02]  /*b4540*/  IMAD.MOV.U32 R7, RZ, RZ, R20 ;  /* 0x000000ffff077224 */ /* 0x002fe400078e0014 */
[----:B------:R-:W4:Y:S01]  /*b4550*/  LDL.LU R20, [R1+0x4c20] ;  /* 0x004c200001147983 */ /* 0x000f220000300800 */
[----:B------:R-:W-:-:S03]  /*b4560*/  IMAD.MOV.U32 R6, RZ, RZ, R10 ;  /* 0x000000ffff067224 */ /* 0x000fc600078e000a */
[----:B------:R-:W-:Y:S04]  /*b4570*/  STL [R1+0x4b24], R11 ;  /* 0x004b240b01007387 */ /* 0x000fe80000100800 */
[----:B------:R1:W-:Y:S04]  /*b4580*/  STL [R1+0x4ae0], R16 ;  /* 0x004ae01001007387 */ /* 0x0003e80000100800 */
[----:B------:R-:W4:Y:S04]  /*b4590*/  LDL.LU R10, [R1+0x4ca4] ;  /* 0x004ca400010a7983 */ /* 0x000f280000300800 */
[----:B------:R1:W-:Y:S02]  /*b45a0*/  LDGSTS.E [R5+0x1280], desc[UR32][R6.64], P0 ;  /* 0x0128000006057fae */ /* 0x0003e40008121860 */
[----:B-1----:R-:W-:-:S02]  /*b45b0*/  IMAD.MOV.U32 R7, RZ, RZ, R16 ;  /* 0x000000ffff077224 */ /* 0x002fc400078e0010 */
[----:B------:R-:W4:Y:S04]  /*b45c0*/  LDL.LU R16, [R1+0x4c60] ;  /* 0x004c600001107983 */ /* 0x000f280000300800 */
[----:B------:R-:W-:Y:S04]  /*b45d0*/  STL [R1+0x4b64], R9 ;  /* 0x004b640901007387 */ /* 0x000fe80000100800 */
[----:B------:R-:W-:Y:S01]  /*b45e0*/  STL [R1+0x4b20], R18 ;  /* 0x004b201201007387 */ /* 0x000fe20000100800 */
[----:B------:R-:W-:-:S03]  /*b45f0*/  IMAD.MOV.U32 R6, RZ, RZ, R8 ;  /* 0x000000ffff067224 */ /* 0x000fc600078e0008 */
[----:B------:R-:W4:Y:S04]  /*b4600*/  LDL.LU R22, [R1+0x4ca0] ;  /* 0x004ca00001167983 */ /* 0x000f280000300800 */
[----:B------:R-:W4:Y:S04]  /*b4610*/  LDL.LU R8, [R1+0x4ce4] ;  /* 0x004ce40001087983 */ /* 0x000f280000300800 */
[----:B------:R1:W-:Y:S01]  /*b4620*/  LDGSTS.E [R5+0x1680], desc[UR32][R6.64], P0 ;  /* 0x0168000006057fae */ /* 0x0003e20008121860 */
[----:B------:R-:W-:Y:S01]  /*b4630*/  IADD3 R15, P1, R15, R70, RZ ;  /* 0x000000460f0f7210 */ /* 0x000fe20007f3e0ff */
[----:B-1----:R-:W-:-:S02]  /*b4640*/  IMAD.MOV.U32 R6, RZ, RZ, R11 ;  /* 0x000000ffff067224 */ /* 0x002fc400078e000b */
[----:B------:R-:W-:Y:S01]  /*b4650*/  IMAD.MOV.U32 R7, RZ, RZ, R18 ;  /* 0x000000ffff077224 */ /* 0x000fe200078e0012 */
[----:B------:R-:W4:Y:S04]  /*b4660*/  LDL.LU R11, [R1+0x4d24] ;  /* 0x004d2400010b7983 */ /* 0x000f280000300800 */
[----:B------:R-:W-:Y:S04]  /*b4670*/  STL [R1+0x4ba4], R15 ;  /* 0x004ba40f01007387 */ /* 0x000fe80000100800 */
[----:B------:R1:W-:Y:S02]  /*b4680*/  LDGSTS.E [R5+0x1a80], desc[UR32][R6.64], P0 ;  /* 0x01a8000006057fae */ /* 0x0003e40008121860 */
[----:B-1----:R-:W-:-:S02]  /*b4690*/  IMAD.MOV.U32 R6, RZ, RZ, R9 ;  /* 0x000000ffff067224 */ /* 0x002fc400078e0009 */
[----:B--2---:R-:W-:-:S04]  /*b46a0*/  IMAD.X R17, R17, 0x1, R2, P2 ;  /* 0x0000000111117824 */ /* 0x004fc800010e0602 */
[----:B------:R-:W-:Y:S02]  /*b46b0*/  IMAD.MOV.U32 R7, RZ, RZ, R17 ;  /* 0x000000ffff077224 */ /* 0x000fe400078e0011 */
[----:B---3--:R-:W-:Y:S01]  /*b46c0*/  IMAD.X R19, R19, 0x1, R2, P1 ;  /* 0x0000000113137824 */ /* 0x008fe200008e0602 */
[-C--:B----4-:R-:W-:Y:S01]  /*b46d0*/  IADD3 R12, P2, R12, R70.reuse, RZ ;  /* 0x000000460c0c7210 */ /* 0x090fe20007f5e0ff */
[----:B------:R1:W-:Y:S04]  /*b46e0*/  STL [R1+0x4b60], R17 ;  /* 0x004b601101007387 */ /* 0x0003e80000100800 */
[----:B------:R2:W-:Y:S01]  /*b46f0*/  LDGSTS.E [R5+0x1e80], desc[UR32][R6.64], P0 ;  /* 0x01e8000006057fae */ /* 0x0005e20008121860 */
[----:B------:R-:W-:-:S03]  /*b4700*/  IADD3 R4, P1, R4, R70, RZ ;  /* 0x0000004604047210 */ /* 0x000fc60007f3e0ff */
[----:B-1----:R-:W3:Y:S04]  /*b4710*/  LDL.LU R17, [R1+0x4ce0] ;  /* 0x004ce00001117983 */ /* 0x002ee80000300800 */
[----:B------:R-:W-:Y:S04]  /*b4720*/  STL [R1+0x4be4], R12 ;  /* 0x004be40c01007387 */ /* 0x000fe80000100800 */
[----:B------:R1:W-:Y:S01]  /*b4730*/  STL [R1+0x4ba0], R19 ;  /* 0x004ba01301007387 */ /* 0x0003e20000100800 */
[----:B--2---:R-:W-:Y:S02]  /*b4740*/  IMAD.MOV.U32 R6, RZ, RZ, R15 ;  /* 0x000000ffff067224 */ /* 0x004fe400078e000f */
[----:B------:R-:W-:Y:S01]  /*b4750*/  IMAD.MOV.U32 R7, RZ, RZ, R19 ;  /* 0x000000ffff077224 */ /* 0x000fe200078e0013 */
[----:B------:R-:W2:Y:S01]  /*b4760*/  LDL.LU R18, [R1+0x4d20] ;  /* 0x004d200001127983 */ /* 0x000ea20000300800 */
[----:B------:R-:W-:-:S03]  /*b4770*/  IMAD.X R21, R21, 0x1, R2, P2 ;  /* 0x0000000115157824 */ /* 0x000fc600010e0602 */
[----:B------:R-:W4:Y:S04]  /*b4780*/  LDL.LU R9, [R1+0x4d64] ;  /* 0x004d640001097983 */ /* 0x000f280000300800 */
[----:B------:R-:W4:Y:S04]  /*b4790*/  LDL.LU R15, [R1+0x4d60] ;  /* 0x004d6000010f7983 */ /* 0x000f280000300800 */
[----:B------:R-:W-:Y:S01]  /*b47a0*/  STL [R1+0x4c24], R4 ;  /* 0x004c240401007387 */ /* 0x000fe20000100800 */
[----:B------:R-:W-:-:S03]  /*b47b0*/  IADD3 R13, P2, R13, R70, RZ ;  /* 0x000000460d0d7210 */ /* 0x000fc60007f5e0ff */
[----:B------:R1:W-:Y:S04]  /*b47c0*/  STL [R1+0x4be0], R21 ;  /* 0x004be01501007387 */ /* 0x0003e80000100800 */
[----:B------:R1:W-:Y:S04]  /*b47d0*/  LDGSTS.E [R5+0x2280], desc[UR32][R6.64], P0 ;  /* 0x0228000006057fae */ /* 0x0003e80008121860 */
[----:B-1----:R-:W4:Y:S01]  /*b47e0*/  LDL.LU R19, [R1+0x4da4] ;  /* 0x004da40001137983 */ /* 0x002f220000300800 */
[----:B------:R-:W-:Y:S02]  /*b47f0*/  IMAD.X R20, R20, 0x1, R2, P1 ;  /* 0x0000000114147824 */ /* 0x000fe400008e0602 */
[----:B------:R-:W-:-:S02]  /*b4800*/  IMAD.MOV.U32 R6, RZ, RZ, R12 ;  /* 0x000000ffff067224 */ /* 0x000fc400078e000c */
[----:B------:R-:W-:Y:S02]  /*b4810*/  IMAD.MOV.U32 R7, RZ, RZ, R21 ;  /* 0x000000ffff077224 */ /* 0x000fe400078e0015 */
[----:B------:R-:W4:Y:S04]  /*b4820*/  LDL.LU R21, [R1+0x4da0] ;  /* 0x004da00001157983 */ /* 0x000f280000300800 */
[----:B------:R-:W-:Y:S04]  /*b4830*/  STL [R1+0x4c64], R13 ;  /* 0x004c640d01007387 */ /* 0x000fe80000100800 */
[----:B------:R-:W-:Y:S04]  /*b4840*/  STL [R1+0x4c20], R20 ;  /* 0x004c201401007387 */ /* 0x000fe80000100800 */
[----:B------:R-:W4:Y:S04]  /*b4850*/  LDL.LU R12, [R1+0x4de4] ;  /* 0x004de400010c7983 */ /* 0x000f280000300800 */
[----:B------:R1:W-:Y:S01]  /*b4860*/  LDGSTS.E [R5+0x2680], desc[UR32][R6.64], P0 ;  /* 0x0268000006057fae */ /* 0x0003e20008121860 */
[----:B------:R-:W-:Y:S01]  /*b4870*/  IADD3 R10, P1, R10, R70, RZ ;  /* 0x000000460a0a7210 */ /* 0x000fe20007f3e0ff */
[----:B------:R-:W-:-:S02]  /*b4880*/  IMAD.X R16, R16, 0x1, R2, P2 ;  /* 0x0000000110107824 */ /* 0x000fc400010e0602 */
[----:B-1----:R-:W-:Y:S02]  /*b4890*/  IMAD.MOV.U32 R6, RZ, RZ, R4 ;  /* 0x000000ffff067224 */ /* 0x002fe400078e0004 */
[----:B------:R-:W-:Y:S01]  /*b48a0*/  IMAD.MOV.U32 R7, RZ, RZ, R20 ;  /* 0x000000ffff077224 */ /* 0x000fe200078e0014 */
[----:B------:R-:W4:Y:S04]  /*b48b0*/  LDL.LU R4, [R1+0x4e24] ;  /* 0x004e240001047983 */ /* 0x000f280000300800 */
[----:B------:R-:W-:Y:S01]  /*b48c0*/  STL [R1+0x4ca4], R10 ;  /* 0x004ca40a01007387 */ /* 0x000fe20000100800 */
[----:B------:R-:W-:-:S03]  /*b48d0*/  IADD3 R8, P2, R8, R70, RZ ;  /* 0x0000004608087210 */ /* 0x000fc60007f5e0ff */
[----:B------:R1:W-:Y:S04]  /*b48e0*/  STL [R1+0x4c60], R16 ;  /* 0x004c601001007387 */ /* 0x0003e80000100800 */
[----:B------:R1:W-:Y:S01]  /*b48f0*/  LDGSTS.E [R5+0x2a80], desc[UR32][R6.64], P0 ;  /* 0x02a8000006057fae */ /* 0x0003e20008121860 */
[----:B------:R-:W-:Y:S02]  /*b4900*/  IMAD.X R22, R22, 0x1, R2, P1 ;  /* 0x0000000116167824 */ /* 0x000fe400008e0602 */
[----:B-1----:R-:W-:Y:S02]  /*b4910*/  IMAD.MOV.U32 R7, RZ, RZ, R16 ;  /* 0x000000ffff077224 */ /* 0x002fe400078e0010 */
        /* <DEDUP_REMOVED lines=11> */
[----:B------:R1:W-:Y:S04]  /*b49d0*/  LDGSTS.E [R5+0x3280], desc[UR32][R6.64], P0 ;  /* 0x0328000006057fae */ /* 0x0003e80008121860 */
[----:B------:R-:W-:Y:S01]  /*b49e0*/  STL [R1+0x4d24], R11 ;  /* 0x004d240b01007387 */ /* 0x000fe20000100800 */
[----:B-1----:R-:W-:-:S02]  /*b49f0*/  IMAD.MOV.U32 R6, RZ, RZ, R8 ;  /* 0x000000ffff067224 */ /* 0x002fc400078e0008 */
[----:B---3--:R-:W-:-:S04]  /*b4a00*/  IMAD.X R17, R17, 0x1, R2, P2 ;  /* 0x0000000111117824 */ /* 0x008fc800010e0602 */
[----:B------:R-:W-:Y:S02]  /*b4a10*/  IMAD.MOV.U32 R7, RZ, RZ, R17 ;  /* 0x000000ffff077224 */ /* 0x000fe400078e0011 */
[--C-:B--2---:R-:W-:Y:S01]  /*b4a20*/  IMAD.X R18, R18, 0x1, R2.reuse, P1 ;  /* 0x0000000112127824 */ /* 0x104fe200008e0602 */
[-C--:B----4-:R-:W-:Y:S01]  /*b4a30*/  IADD3 R9, P2, R9, R70.reuse, RZ ;  /* 0x0000004609097210 */ /* 0x090fe20007f5e0ff */
[----:B------:R1:W-:Y:S04]  /*b4a40*/  STL [R1+0x4ce0], R17 ;  /* 0x004ce01101007387 */ /* 0x0003e80000100800 */
[----:B------:R2:W-:Y:S01]  /*b4a50*/  LDGSTS.E [R5+0x3680], desc[UR32][R6.64], P0 ;  /* 0x0368000006057fae */ /* 0x0005e20008121860 */
[----:B------:R-:W-:Y:S01]  /*b4a60*/  IMAD.X R15, R15, 0x1, R2, P2 ;  /* 0x000000010f0f7824 */ /* 0x000fe200010e0602 */
[----:B------:R-:W-:-:S02]  /*b4a70*/  IADD3 R19, P1, R19, R70, RZ ;  /* 0x0000004613137210 */ /* 0x000fc40007f3e0ff */
[----:B-1----:R-:W3:Y:S04]  /*b4a80*/  LDL.LU R17, [R1+0x4e60] ;  /* 0x004e600001117983 */ /* 0x002ee80000300800 */
[----:B------:R1:W-:Y:S01]  /*b4a90*/  STL [R1+0x4d64], R9 ;  /* 0x004d640901007387 */ /* 0x0003e20000100800 */
[----:B--2---:R-:W-:Y:S02]  /*b4aa0*/  IMAD.MOV.U32 R6, RZ, RZ, R11 ;  /* 0x000000ffff067224 */ /* 0x004fe400078e000b */
[----:B------:R-:W-:Y:S01]  /*b4ab0*/  IMAD.MOV.U32 R7, RZ, RZ, R18 ;  /* 0x000000ffff077224 */ /* 0x000fe200078e0012 */
[----:B------:R-:W-:Y:S04]  /*b4ac0*/  STL [R1+0x4d20], R18 ;  /* 0x004d201201007387 */ /* 0x000fe80000100800 */
[----:B------:R-:W2:Y:S04]  /*b4ad0*/  LDL.LU R8, [R1+0x4ee4] ;  /* 0x004ee40001087983 */ /* 0x000ea80000300800 */
[----:B------:R-:W4:Y:S04]  /*b4ae0*/  LDL.LU R22, [R1+0x4ea0] ;  /* 0x004ea00001167983 */ /* 0x000f280000300800 */
[----:B------:R-:W-:Y:S01]  /*b4af0*/  STL [R1+0x4da4], R19 ;  /* 0x004da41301007387 */ /* 0x000fe20000100800 */
[----:B------:R-:W-:-:S03]  /*b4b00*/  IMAD.X R21, R21, 0x1, R2, P1 ;  /* 0x0000000115157824 */ /* 0x000fc600008e0602 */
[----:B------:R1:W-:Y:S04]  /*b4b10*/  STL [R1+0x4d60], R15 ;  /* 0x004d600f01007387 */ /* 0x0003e80000100800 */
[----:B------:R1:W-:Y:S04]  /*b4b20*/  LDGSTS.E [R5+0x3a80], desc[UR32][R6.64], P0 ;  /* 0x03a8000006057fae */ /* 0x0003e80008121860 */
[----:B------:R-:W4:Y:S01]  /*b4b30*/  LDL.LU R11, [R1+0x4f24] ;  /* 0x004f2400010b7983 */ /* 0x000f220000300800 */
[----:B------:R-:W-:Y:S01]  /*b4b40*/  IADD3 R12, P2, R12, R70, RZ ;  /* 0x000000460c0c7210 */ /* 0x000fe20007f5e0ff */
[----:B-1----:R-:W-:-:S02]  /*b4b50*/  IMAD.MOV.U32 R6, RZ, RZ, R9 ;  /* 0x000000ffff067224 */ /* 0x002fc400078e0009 */
[----:B------:R-:W-:Y:S01]  /*b4b60*/  IMAD.MOV.U32 R7, RZ, RZ, R15 ;  /* 0x000000ffff077224 */ /* 0x000fe200078e000f */
[----:B------:R-:W4:Y:S04]  /*b4b70*/  LDL.LU R9, [R1+0x4ee0] ;  /* 0x004ee00001097983 */ /* 0x000f280000300800 */
[----:B------:R-:W-:Y:S04]  /*b4b80*/  STL [R1+0x4de4], R12 ;  /* 0x004de40c01007387 */ /* 0x000fe80000100800 */
[----:B------:R1:W-:Y:S04]  /*b4b90*/  STL [R1+0x4da0], R21 ;  /* 0x004da01501007387 */ /* 0x0003e80000100800 */
[----:B------:R-:W4:Y:S04]  /*b4ba0*/  LDL.LU R15, [R1+0x4f20] ;  /* 0x004f2000010f7983 */ /* 0x000f280000300800 */
[----:B------:R-:W4:Y:S01]  /*b4bb0*/  LDL.LU R18, [R1+0x4f64] ;  /* 0x004f640001127983 */ /* 0x000f220000300800 */
[----:B------:R-:W-:-:S03]  /*b4bc0*/  IADD3 R4, P1, R4, R70, RZ ;  /* 0x0000004604047210 */ /* 0x000fc60007f3e0ff */
[----:B------:R1:W-:Y:S02]  /*b4bd0*/  LDGSTS.E [R5+0x3e80], desc[UR32][R6.64], P0 ;  /* 0x03e8000006057fae */ /* 0x0003e40008121860 */
[----:B-1----:R-:W-:Y:S02]  /*b4be0*/  IMAD.MOV.U32 R6, RZ, RZ, R19 ;  /* 0x000000ffff067224 */ /* 0x002fe400078e0013 */
[----:B------:R-:W4:Y:S01]  /*b4bf0*/  LDL.LU R19, [R1+0x4fa4] ;  /* 0x004fa40001137983 */ /* 0x000f220000300800 */
[----:B------:R-:W-:-:S03]  /*b4c00*/  IMAD.X R16, R16, 0x1, R2, P2 ;  /* 0x0000000110107824 */ /* 0x000fc600010e0602 */
[----:B------:R-:W-:Y:S01]  /*b4c10*/  STL [R1+0x4e24], R4 ;  /* 0x004e240401007387 */ /* 0x000fe20000100800 */
[----:B------:R-:W-:-:S03]  /*b4c20*/  IMAD.MOV.U32 R7, RZ, RZ, R21 ;  /* 0x000000ffff077224 */ /* 0x000fc600078e0015 */
[----:B------:R1:W-:Y:S01]  /*b4c30*/  STL [R1+0x4de0], R16 ;  /* 0x004de01001007387 */ /* 0x0003e20000100800 */
[----:B------:R-:W-:-:S03]  /*b4c40*/  IADD3 R13, P2, R13, R70, RZ ;  /* 0x000000460d0d7210 */ /* 0x000fc60007f5e0ff */
[----:B------:R-:W4:Y:S01]  /*b4c50*/  LDL.LU R21, [R1+0x4f60] ;  /* 0x004f600001157983 */ /* 0x000f220000300800 */
[----:B------:R-:W-:-:S03]  /*b4c60*/  IMAD.X R20, R20, 0x1, R2, P1 ;  /* 0x0000000114147824 */ /* 0x000fc600008e0602 */
[----:B------:R1:W-:Y:S04]  /*b4c70*/  LDGSTS.E [R5+0x4280], desc[UR32][R6.64], P0 ;  /* 0x0428000006057fae */ /* 0x0003e80008121860 */
[----:B------:R-:W-:Y:S04]  /*b4c80*/  STL [R1+0x4e64], R13 ;  /* 0x004e640d01007387 */ /* 0x000fe80000100800 */
[----:B------:R1:W-:Y:S02]  /*b4c90*/  STL [R1+0x4e20], R20 ;  /* 0x004e201401007387 */ /* 0x0003e40000100800 */
[----:B-1----:R-:W-:-:S02]  /*b4ca0*/  IMAD.MOV.U32 R7, RZ, RZ, R16 ;  /* 0x000000ffff077224 */ /* 0x002fc400078e0010 */
[----:B------:R-:W4:Y:S01]  /*b4cb0*/  LDL.LU R16, [R1+0x4fe4] ;  /* 0x004fe40001107983 */ /* 0x000f220000300800 */
[----:B------:R-:W-:Y:S01]  /*b4cc0*/  IMAD.MOV.U32 R6, RZ, RZ, R12 ;  /* 0x000000ffff067224 */ /* 0x000fe200078e000c */
[----:B------:R-:W-:Y:S02]  /*b4cd0*/  IADD3 R10, P1, R10, R70, RZ ;  /* 0x000000460a0a7210 */ /* 0x000fe40007f3e0ff */
[----:B------:R-:W4:Y:S04]  /*b4ce0*/  LDL.LU R12, [R1+0x5024] ;  /* 0x00502400010c7983 */ /* 0x000f280000300800 */
[----:B------:R1:W-:Y:S02]  /*b4cf0*/  LDGSTS.E [R5+0x4680], desc[UR32][R6.64], P0 ;  /* 0x0468000006057fae */ /* 0x0003e40008121860 */
[----:B-1----:R-:W-:-:S02]  /*b4d00*/  IMAD.MOV.U32 R6, RZ, RZ, R4 ;  /* 0x000000ffff067224 */ /* 0x002fc400078e0004 */
[----:B------:R-:W-:Y:S02]  /*b4d10*/  IMAD.MOV.U32 R7, RZ, RZ, R20 ;  /* 0x000000ffff077224 */ /* 0x000fe400078e0014 */
[----:B------:R-:W4:Y:S04]  /*b4d20*/  LDL.LU R20, [R1+0x4fa0] ;  /* 0x004fa00001147983 */ /* 0x000f280000300800 */
[----:B------:R1:W-:Y:S04]  /*b4d30*/  LDGSTS.E [R5+0x4a80], desc[UR32][R6.64], P0 ;  /* 0x04a8000006057fae */ /* 0x0003e80008121860 */
[----:B------:R-:W-:Y:S01]  /*b4d40*/  STL [R1+0x4ea4], R10 ;  /* 0x004ea40a01007387 */ /* 0x000fe20000100800 */
[----:B-1----:R-:W-:-:S02]  /*b4d50*/  IMAD.MOV.U32 R6, RZ, RZ, R13 ;  /* 0x000000ffff067224 */ /* 0x002fc400078e000d */
[----:B---3--:R-:W-:-:S04]  /*b4d60*/  IMAD.X R17, R17, 0x1, R2, P2 ;  /* 0x0000000111117824 */ /* 0x008fc800010e0602 */
[----:B------:R-:W-:Y:S01]  /*b4d70*/  IMAD.MOV.U32 R7, RZ, RZ, R17 ;  /* 0x000000ffff077224 */ /* 0x000fe200078e0011 */
[-C--:B--2---:R-:W-:Y:S01]  /*b4d80*/  IADD3 R8, P2, R8, R70.reuse, RZ ;  /* 0x0000004608087210 */ /* 0x084fe20007f5e0ff */
[----:B----4-:R-:W-:Y:S01]  /*b4d90*/  IMAD.X R22, R22, 0x1, R2, P1 ;  /* 0x0000000116167824 */ /* 0x010fe200008e0602 */
[----:B------:R1:W-:Y:S04]  /*b4da0*/  STL [R1+0x4e60], R17 ;  /* 0x004e601101007387 */ /* 0x0003e80000100800 */
[----:B------:R-:W2:Y:S04]  /*b4db0*/  LDL.LU R4, [R1+0x5064] ;  /* 0x0050640001047983 */ /* 0x000ea80000300800 */
[----:B------:R3:W-:Y:S01]  /*b4dc0*/  LDGSTS.E [R5+0x4e80], desc[UR32][R6.64], P0 ;  /* 0x04e8000006057fae */ /* 0x0007e20008121860 */
[----:B------:R-:W-:-:S03]  /*b4dd0*/  IADD3 R11, P1, R11, R70, RZ ;  /* 0x000000460b0b7210 */ /* 0x000fc60007f3e0ff */
[----:B-1----:R-:W4:Y:S04]  /*b4de0*/  LDL.LU R17, [R1+0x4fe0] ;  /* 0x004fe00001117983 */ /* 0x002f280000300800 */
[----:B------:R-:W-:Y:S04]  /*b4df0*/  STL [R1+0x4ee4], R8 ;  /* 0x004ee40801007387 */ /* 0x000fe80000100800 */
[----:B------:R-:W-:Y:S04]  /*b4e00*/  STL [R1+0x4ea0], R22 ;  /* 0x004ea01601007387 */ /* 0x000fe80000100800 */
[----:B------:R-:W4:Y:S01]  /*b4e10*/  LDL.LU R13, [R1+0x5020] ;  /* 0x00502000010d7983 */ /* 0x000f220000300800 */
[----:B---3--:R-:W-:-:S02]  /*b4e20*/  IMAD.MOV.U32 R6, RZ, RZ, R10 ;  /* 0x000000ffff067224 */ /* 0x008fc400078e000a */
[----:B------:R-:W-:Y:S01]  /*b4e30*/  IMAD.MOV.U32 R7, RZ, RZ, R22 ;  /* 0x000000ffff077224 */ /* 0x000fe200078e0016 */
[----:B------:R-:W3:Y:S01]  /*b4e40*/  LDL.LU R10, [R1+0x5060] ;  /* 0x00506000010a7983 */ /* 0x000ee20000300800 */
[----:B------:R-:W-:-:S03]  /*b4e50*/  IMAD.X R9, R9, 0x1, R2, P2 ;  /* 0x0000000109097824 */ /* 0x000fc600010e0602 */
[----:B------:R-:W-:Y:S01]  /*b4e60*/  STL [R1+0x4f24], R11 ;  /* 0x004f240b01007387 */ /* 0x000fe20000100800 */
[----:B------:R-:W-:-:S03]  /*b4e70*/  IMAD.X R15, R15, 0x1, R2, P1 ;  /* 0x000000010f0f7824 */ /* 0x000fc600008e0602 */
[----:B------:R1:W-:Y:S01]  /*b4e80*/  LDGSTS.E [R5+0x5280], desc[UR32][R6.64], P0 ;  /* 0x0528000006057fae */ /* 0x0003e20008121860 */
[----:B------:R-:W-:-:S03]  /*b4e90*/  IADD3 R18, P2, R18, R70, RZ ;  /* 0x0000004612127210 */ /* 0x000fc60007f5e0ff */
[----:B------:R1:W-:Y:S04]  /*b4ea0*/  STL [R1+0x4ee0], R9 ;  /* 0x004ee00901007387 */ /* 0x0003e80000100800 */
[----:B------:R-:W3:Y:S04]  /*b4eb0*/  LDL.LU R71, [R1+0x1fc0] ;  /* 0x001fc00001477983 */ /* 0x000ee80000300800 */
[----:B------:R-:W-:Y:S04]  /*b4ec0*/  STL [R1+0x4f64], R18 ;  /* 0x004f641201007387 */ /* 0x000fe80000100800 */
[----:B------:R1:W-:Y:S02]  /*b4ed0*/  STL [R1+0x4f20], R15 ;  /* 0x004f200f01007387 */ /* 0x0003e40000100800 */
[----:B-1----:R-:W-:-:S02]  /*b4ee0*/  IMAD.MOV.U32 R7, RZ, RZ, R9 ;  /* 0x000000ffff077224 */ /* 0x002fc400078e0009 */
[----:B------:R-:W-:Y:S01]  /*b4ef0*/  IMAD.MOV.U32 R6, RZ, RZ, R8 ;  /* 0x000000ffff067224 */ /* 0x000fe200078e0008 */
[----:B------:R-:W3:Y:S04]  /*b4f00*/  LDL.LU R9, [R1+0x1fc4] ;  /* 0x001fc40001097983 */ /* 0x000ee80000300800 */
[----:B------:R-:W3:Y:S04]  /*b4f10*/  LDL.LU R8, [R1+0x1fb8] ;  /* 0x001fb80001087983 */ /* 0x000ee80000300800 */
[----:B------:R-:W3:Y:S01]  /*b4f20*/  LDL.LU R240, [R1+0x1fbc] ;  /* 0x001fbc0001f07983 */ /* 0x000ee20000300800 */
[----:B------:R-:W-:-:S03]  /*b4f30*/  IADD3 R19, P1, R19, R70, RZ ;  /* 0x0000004613137210 */ /* 0x000fc60007f3e0ff */
[----:B------:R-:W3:Y:S04]  /*b4f40*/  LDL.LU R242, [R1+0x1fb0] ;  /* 0x001fb00001f27983 */ /* 0x000ee80000300800 */
[----:B------:R1:W-:Y:S04]  /*b4f50*/  LDGSTS.E [R5+0x5680], desc[UR32][R6.64], P0 ;  /* 0x0568000006057fae */ /* 0x0003e80008121860 */
[----:B------:R-:W-:Y:S01]  /*b4f60*/  STL [R1+0x4fa4], R19 ;  /* 0x004fa41301007387 */ /* 0x000fe20000100800 */
[----:B------:R-:W-:-:S05]  /*b4f70*/  IMAD.X R21, R21, 0x1, R2, P2 ;  /* 0x0000000115157824 */ /* 0x000fca00010e0602 */
[----:B------:R3:W-:Y:S01]  /*b4f80*/  STL [R1+0x4f60], R21 ;  /* 0x004f601501007387 */ /* 0x0007e20000100800 */
[----:B-1----:R-:W-:Y:S02]  /*b4f90*/  IMAD.MOV.U32 R6, RZ, RZ, R11 ;  /* 0x000000ffff067224 */ /* 0x002fe400078e000b */
[----:B------:R-:W-:Y:S01]  /*b4fa0*/  IMAD.MOV.U32 R7, RZ, RZ, R15 ;  /* 0x000000ffff077224 */ /* 0x000fe200078e000f */
        /* <DEDUP_REMOVED lines=8> */
[----:B------:R-:W-:Y:S01]  /*b5030*/  IADD3 R12, P3, R12, R70, RZ ;  /* 0x000000460c0c7210 */ /* 0x000fe20007f7e0ff */
[----:B------:R-:W-:-:S05]  /*b5040*/  IMAD.X R20, R20, 0x1, R2, P1 ;  /* 0x0000000114147824 */ /* 0x000fca00008e0602 */
[----:B------:R1:W-:Y:S04]  /*b5050*/  STL [R1+0x4fa0], R20 ;  /* 0x004fa01401007387 */ /* 0x0003e80000100800 */
[----:B------:R-:W-:Y:S01]  /*b5060*/  STL [R1+0x5024], R12 ;  /* 0x0050240c01007387 */ /* 0x000fe20000100800 */
[----:B------:R-:W-:-:S05]  /*b5070*/  IMAD.MOV.U32 R7, RZ, RZ, R21 ;  /* 0x000000ffff077224 */ /* 0x000fca00078e0015 */
[----:B------:R1:W-:Y:S02]  /*b5080*/  LDGSTS.E [R5+0x5e80], desc[UR32][R6.64], P0 ;  /* 0x05e8000006057fae */ /* 0x0003e40008121860 */
[----:B-1----:R-:W-:Y:S02]  /*b5090*/  IMAD.MOV.U32 R6, RZ, RZ, R19 ;  /* 0x000000ffff067224 */ /* 0x002fe400078e0013 */
[----:B------:R-:W-:-:S05]  /*b50a0*/  IMAD.MOV.U32 R7, RZ, RZ, R20 ;  /* 0x000000ffff077224 */ /* 0x000fca00078e0014 */
[----:B------:R1:W-:Y:S02]  /*b50b0*/  LDGSTS.E [R5+0x6280], desc[UR32][R6.64], P0 ;  /* 0x0628000006057fae */ /* 0x0003e40008121860 */
[----:B-1----:R-:W-:Y:S01]  /*b50c0*/  IMAD.MOV.U32 R6, RZ, RZ, R16 ;  /* 0x000000ffff067224 */ /* 0x002fe200078e0010 */
[----:B--2---:R-:W-:-:S05]  /*b50d0*/  IADD3 R4, P1, R4, R70, RZ ;  /* 0x0000004604047210 */ /* 0x004fca0007f3e0ff */
[----:B------:R-:W-:Y:S01]  /*b50e0*/  STL [R1+0x5064], R4 ;  /* 0x0050640401007387 */ /* 0x000fe20000100800 */
[--C-:B----4-:R-:W-:Y:S02]  /*b50f0*/  IMAD.X R17, R17, 0x1, R2.reuse, P2 ;  /* 0x0000000111117824 */ /* 0x110fe400010e0602 */
[--C-:B------:R-:W-:Y:S02]  /*b5100*/  IMAD.X R13, R13, 0x1, R2.reuse, P3 ;  /* 0x000000010d0d7824 */ /* 0x100fe400018e0602 */
[----:B---3--:R-:W-:Y:S01]  /*b5110*/  IMAD.X R10, R10, 0x1, R2, P1 ;  /* 0x000000010a0a7824 */ /* 0x008fe200008e0602 */
[----:B------:R1:W-:Y:S04]  /*b5120*/  STL [R1+0x4fe0], R17 ;  /* 0x004fe01101007387 */ /* 0x0003e80000100800 */
[----:B------:R2:W-:Y:S04]  /*b5130*/  STL [R1+0x5020], R13 ;  /* 0x0050200d01007387 */ /* 0x0005e80000100800 */
[----:B------:R3:W-:Y:S01]  /*b5140*/  STL [R1+0x5060], R10 ;  /* 0x0050600a01007387 */ /* 0x0007e20000100800 */
[----:B------:R-:W-:-:S02]  /*b5150*/  IMAD.MOV.U32 R85, RZ, RZ, R71 ;  /* 0x000000ffff557224 */ /* 0x000fc400078e0047 */
[----:B------:R-:W-:Y:S02]  /*b5160*/  IMAD.MOV.U32 R84, RZ, RZ, R9 ;  /* 0x000000ffff547224 */ /* 0x000fe400078e0009 */
[----:B------:R-:W-:Y:S02]  /*b5170*/  IMAD.MOV.U32 R83, RZ, RZ, R8 ;  /* 0x000000ffff537224 */ /* 0x000fe400078e0008 */
[----:B------:R-:W-:Y:S01]  /*b5180*/  IMAD.MOV.U32 R82, RZ, RZ, R240 ;  /* 0x000000ffff527224 */ /* 0x000fe200078e00f0 */
[-C--:B------:R-:W-:Y:S02]  /*b5190*/  IADD3 R15, P1, R15, R70.reuse, RZ ;  /* 0x000000460f0f7210 */ /* 0x080fe40007f3e0ff */
[----:B------:R-:W-:-:S03]  /*b51a0*/  IADD3 R11, P2, R11, R70, RZ ;  /* 0x000000460b0b7210 */ /* 0x000fc60007f5e0ff */
[----:B------:R-:W-:Y:S04]  /*b51b0*/  STL [R1+0x49ac], R15 ;  /* 0x0049ac0f01007387 */ /* 0x000fe80000100800 */
[----:B------:R-:W4:Y:S04]  /*b51c0*/  LDL.LU R71, [R1+0x1fa8] ;  /* 0x001fa80001477983 */ /* 0x000f280000300800 */
[----:B------:R-:W4:Y:S04]  /*b51d0*/  LDL.LU R9, [R1+0x1fac] ;  /* 0x001fac0001097983 */ /* 0x000f280000300800 */
[----:B------:R-:W4:Y:S04]  /*b51e0*/  LDL.LU R8, [R1+0x1fa0] ;  /* 0x001fa00001087983 */ /* 0x000f280000300800 */
[----:B------:R-:W4:Y:S04]  /*b51f0*/  LDL.LU R240, [R1+0x1fa4] ;  /* 0x001fa40001f07983 */ /* 0x000f280000300800 */
[----:B------:R-:W-:Y:S01]  /*b5200*/  STL [R1+0x49ec], R11 ;  /* 0x0049ec0b01007387 */ /* 0x000fe20000100800 */
[----:B------:R-:W-:-:S05]  /*b5210*/  IMAD.X R18, R18, 0x1, R2, P1 ;  /* 0x0000000112127824 */ /* 0x000fca00008e0602 */
[----:B------:R-:W-:Y:S04]  /*b5220*/  STL [R1+0x49a8], R18 ;  /* 0x0049a81201007387 */ /* 0x000fe80000100800 */
[----:B------:R-:W-:Y:S04]  /*b5230*/  STL.64 [R1+0x3fc8], R84 ;  /* 0x003fc85401007387 */ /* 0x000fe80000100a00 */
        /* <DEDUP_REMOVED lines=17> */
[----:B------:R-:W4:Y:S04]  /*b5350*/  LDL.LU R21, [R1+0x1eb0] ;  /* 0x001eb00001157983 */ /* 0x000f280000300800 */
[----:B------:R-:W4:Y:S04]  /*b5360*/  LDL.LU R20, [R1+0x1f14] ;  /* 0x001f140001147983 */ /* 0x000f280000300800 */
[----:B------:R-:W4:Y:S04]  /*b5370*/  LDL.LU R19, [R1+0x1eb4] ;  /* 0x001eb40001137983 */ /* 0x000f280000300800 */
[----:B------:R2:W-:Y:S04]  /*b5380*/  LDGSTS.E [R5+0x6680], desc[UR32][R6.64], P0 ;  /* 0x0668000006057fae */ /* 0x0005e80008121860 */
[----:B-1----:R-:W4:Y:S04]  /*b5390*/  LDL.LU R17, [R1+0x1f18] ;  /* 0x001f180001117983 */ /* 0x002f280000300800 */
[----:B------:R-:W4:Y:S01]  /*b53a0*/  LDL.LU R16, [R1+0x1eb8] ;  /* 0x001eb80001107983 */ /* 0x000f220000300800 */
[----:B------:R-:W-:-:S02]  /*b53b0*/  IMAD.MOV.U32 R81, RZ, RZ, R242 ;  /* 0x000000ffff517224 */ /* 0x000fc400078e00f2 */
[----:B------:R-:W-:Y:S02]  /*b53c0*/  IMAD.MOV.U32 R80, RZ, RZ, R243 ;  /* 0x000000ffff507224 */ /* 0x000fe400078e00f3 */
[----:B--2---:R-:W-:Y:S02]  /*b53d0*/  IMAD.MOV.U32 R7, RZ, RZ, R13 ;  /* 0x000000ffff077224 */ /* 0x004fe400078e000d */
[----:B------:R-:W2:Y:S04]  /*b53e0*/  LDL.LU R13, [R1+0x1f1c] ;  /* 0x001f1c00010d7983 */ /* 0x000ea80000300800 */
[----:B------:R-:W2:Y:S04]  /*b53f0*/  LDL.LU R242, [R1+0x1ebc] ;  /* 0x001ebc0001f27983 */ /* 0x000ea80000300800 */
[----:B------:R-:W2:Y:S01]  /*b5400*/  LDL.LU R243, [R1+0x1f20] ;  /* 0x001f200001f37983 */ /* 0x000ea20000300800 */
[----:B------:R-:W-:-:S03]  /*b5410*/  IMAD.MOV.U32 R6, RZ, RZ, R12 ;  /* 0x000000ffff067224 */ /* 0x000fc600078e000c */
[----:B------:R-:W-:Y:S04]  /*b5420*/  STL.64 [R1+0x3fc0], R82 ;  /* 0x003fc05201007387 */ /* 0x000fe80000100a00 */
[----:B------:R-:W2:Y:S04]  /*b5430*/  LDL.LU R12, [R1+0x1ec0] ;  /* 0x001ec000010c7983 */ /* 0x000ea80000300800 */
[----:B------:R1:W-:Y:S02]  /*b5440*/  LDGSTS.E [R5+0x6a80], desc[UR32][R6.64], P0 ;  /* 0x06a8000006057fae */ /* 0x0003e40008121860 */
[----:B-1----:R-:W-:-:S02]  /*b5450*/  IMAD.MOV.U32 R7, RZ, RZ, R10 ;  /* 0x000000ffff077224 */ /* 0x002fc400078e000a */
[----:B---3--:R-:W3:Y:S01]  /*b5460*/  LDL.LU R10, [R1+0x1f24] ;  /* 0x001f2400010a7983 */ /* 0x008ee20000300800 */
[----:B----4-:R-:W-:Y:S02]  /*b5470*/  IMAD.MOV.U32 R79, RZ, RZ, R71 ;  /* 0x000000ffff4f7224 */ /* 0x010fe400078e0047 */
[----:B------:R-:W-:Y:S01]  /*b5480*/  IMAD.MOV.U32 R78, RZ, RZ, R9 ;  /* 0x000000ffff4e7224 */ /* 0x000fe200078e0009 */
[----:B------:R-:W4:Y:S01]  /*b5490*/  LDL.LU R71, [R1+0x1ec4] ;  /* 0x001ec40001477983 */ /* 0x000f220000300800 */
[----:B------:R-:W-:-:S03]  /*b54a0*/  IMAD.MOV.U32 R77, RZ, RZ, R8 ;  /* 0x000000ffff4d7224 */ /* 0x000fc600078e0008 */
[----:B------:R-:W4:Y:S04]  /*b54b0*/  LDL.LU R9, [R1+0x1f28] ;  /* 0x001f280001097983 */ /* 0x000f280000300800 */
[----:B------:R-:W4:Y:S01]  /*b54c0*/  LDL.LU R8, [R1+0x1ec8] ;  /* 0x001ec80001087983 */ /* 0x000f220000300800 */
[----:B------:R-:W-:-:S03]  /*b54d0*/  IMAD.MOV.U32 R76, RZ, RZ, R240 ;  /* 0x000000ffff4c7224 */ /* 0x000fc600078e00f0 */
[----:B------:R-:W4:Y:S04]  /*b54e0*/  LDL.LU R240, [R1+0x1f2c] ;  /* 0x001f2c0001f07983 */ /* 0x000f280000300800 */
[----:B------:R-:W-:Y:S04]  /*b54f0*/  STL.64 [R1+0x3fb8], R80 ;  /* 0x003fb85001007387 */ /* 0x000fe80000100a00 */
[----:B------:R-:W-:Y:S04]  /*b5500*/  STL.64 [R1+0x3fb0], R78 ;  /* 0x003fb04e01007387 */ /* 0x000fe80000100a00 */
        /* <DEDUP_REMOVED lines=13> */
[----:B------:R-:W-:Y:S01]  /*b55e0*/  STL.64 [R1+0x3f90], R68 ;  /* 0x003f904401007387 */ /* 0x000fe20000100a00 */
[----:B------:R-:W-:Y:S02]  /*b55f0*/  IMAD.MOV.U32 R58, RZ, RZ, R22 ;  /* 0x000000ffff3a7224 */ /* 0x000fe400078e0016 */
[----:B------:R-:W-:Y:S01]  /*b5600*/  IMAD.MOV.U32 R59, RZ, RZ, R23 ;  /* 0x000000ffff3b7224 */ /* 0x000fe200078e0017 */
[----:B------:R-:W-:Y:S04]  /*b5610*/  STL.64 [R1+0x3f88], R66 ;  /* 0x003f884201007387 */ /* 0x000fe80000100a00 */
[----:B------:R-:W-:Y:S04]  /*b5620*/  STL.64 [R1+0x3f80], R64 ;  /* 0x003f804001007387 */ /* 0x000fe80000100a00 */
[----:B------:R-:W-:Y:S04]  /*b5630*/  STL.64 [R1+0x3f78], R62 ;  /* 0x003f783e01007387 */ /* 0x000fe80000100a00 */
[----:B------:R-:W-:Y:S04]  /*b5640*/  STL.64 [R1+0x3f70], R60 ;  /* 0x003f703c01007387 */ /* 0x000fe80000100a00 */
[----:B------:R-:W-:Y:S01]  /*b5650*/  STL.64 [R1+0x3f68], R58 ;  /* 0x003f683a01007387 */ /* 0x000fe20000100a00 */
        /* <DEDUP_REMOVED lines=9> */
[----:B------:R-:W-:Y:S01]  /*b56f0*/  IMAD.MOV.U32 R21, RZ, RZ, R16 ;  /* 0x000000ffff157224 */ /* 0x000fe200078e0010 */
[----:B------:R-:W-:Y:S04]  /*b5700*/  STL.64 [R1+0x3f60], R56 ;  /* 0x003f603801007387 */ /* 0x000fe80000100a00 */
[----:B------:R-:W-:Y:S04]  /*b5710*/  STL.64 [R1+0x3f58], R54 ;  /* 0x003f583601007387 */ /* 0x000fe80000100a00 */
[----:B------:R1:W-:Y:S04]  /*b5720*/  STL.64 [R1+0x3f50], R20 ;  /* 0x003f501401007387 */ /* 0x0003e80000100a00 */
[----:B------:R-:W2:Y:S04]  /*b5730*/  LDL.LU R23, [R1+0x1ed0] ;  /* 0x001ed00001177983 */ /* 0x000ea80000300800 */
[----:B------:R-:W2:Y:S01]  /*b5740*/  LDL.LU R22, [R1+0x1f34] ;  /* 0x001f340001167983 */ /* 0x000ea20000300800 */
[----:B------:R-:W-:-:S03]  /*b5750*/  IMAD.MOV.U32 R17, RZ, RZ, R12 ;  /* 0x000000ffff117224 */ /* 0x000fc600078e000c */
[----:B------:R-:W2:Y:S04]  /*b5760*/  LDL.LU R94, [R1+0x1ed4] ;  /* 0x001ed400015e7983 */ /* 0x000ea80000300800 */
[----:B------:R-:W2:Y:S01]  /*b5770*/  LDL.LU R34, [R1+0x1f38] ;  /* 0x001f380001227983 */ /* 0x000ea20000300800 */
[----:B---3--:R-:W-:Y:S02]  /*b5780*/  IMAD.MOV.U32 R16, RZ, RZ, R10 ;  /* 0x000000ffff107224 */ /* 0x008fe400078e000a */
[----:B----4-:R-:W-:Y:S02]  /*b5790*/  IMAD.MOV.U32 R12, RZ, RZ, R9 ;  /* 0x000000ffff0c7224 */ /* 0x010fe400078e0009 */
[----:B------:R-:W-:Y:S01]  /*b57a0*/  IMAD.MOV.U32 R51, RZ, RZ, R8 ;  /* 0x000000ffff337224 */ /* 0x000fe200078e0008 */
[----:B------:R-:W3:Y:S04]  /*b57b0*/  LDL.LU R9, [R1+0x1ed8] ;  /* 0x001ed80001097983 */ /* 0x000ee80000300800 */
        /* <DEDUP_REMOVED lines=20> */
[----:B------:R-:W3:Y:S01]  /*b5900*/  LDL.LU R19, [R1+0x1f00] ;  /* 0x001f000001137983 */ /* 0x000ee20000300800 */
[----:B------:R-:W-:-:S03]  /*b5910*/  IMAD.MOV.U32 R13, RZ, RZ, R71 ;  /* 0x000000ffff0d7224 */ /* 0x000fc600078e0047 */
[----:B------:R-:W3:Y:S01]  /*b5920*/  LDL.LU R10, [R1+0x1f64] ;  /* 0x001f6400010a7983 */ /* 0x000ee20000300800 */
[----:B------:R-:W-:-:S03]  /*b5930*/  IMAD.MOV.U32 R50, RZ, RZ, R240 ;  /* 0x000000ffff327224 */ /* 0x000fc600078e00f0 */
[----:B------:R-:W3:Y:S04]  /*b5940*/  LDL.LU R71, [R1+0x1f04] ;  /* 0x001f040001477983 */ /* 0x000ee80000300800 */
[----:B------:R-:W3:Y:S01]  /*b5950*/  LDL.LU R240, [R1+0x1f68] ;  /* 0x001f680001f07983 */ /* 0x000ee20000300800 */
[----:B--2---:R-:W-:Y:S02]  /*b5960*/  IMAD.MOV.U32 R49, RZ, RZ, R242 ;  /* 0x000000ffff317224 */ /* 0x004fe400078e00f2 */
[----:B------:R-:W-:Y:S01]  /*b5970*/  IMAD.MOV.U32 R48, RZ, RZ, R243 ;  /* 0x000000ffff307224 */ /* 0x000fe200078e00f3 */
[----:B------:R-:W2:Y:S04]  /*b5980*/  LDL.LU R242, [R1+0x1f08] ;  /* 0x001f080001f27983 */ /* 0x000ea80000300800 */
[----:B------:R-:W2:Y:S01]  /*b5990*/  LDL.LU R243, [R1+0x1f6c] ;  /* 0x001f6c0001f37983 */ /* 0x000ea20000300800 */
[----:B------:R-:W-:-:S03]  /*b59a0*/  IMAD.MOV.U32 R6, RZ, RZ, R4 ;  /* 0x000000ffff067224 */ /* 0x000fc600078e0004 */
[----:B------:R1:W-:Y:S04]  /*b59b0*/  STL.64 [R1+0x3f40], R16 ;  /* 0x003f401001007387 */ /* 0x0003e80000100a00 */
[----:B------:R1:W-:Y:S04]  /*b59c0*/  STL.64 [R1+0x3f38], R12 ;  /* 0x003f380c01007387 */ /* 0x0003e80000100a00 */
[----:B------:R2:W-:Y:S04]  /*b59d0*/  LDGSTS.E [R5+0x6e80], desc[UR32][R6.64], P0 ;  /* 0x06e8000006057fae */ /* 0x0005e80008121860 */
[----:B------:R-:W-:Y:S04]  /*b59e0*/  STL.64 [R1+0x3f30], R50 ;  /* 0x003f303201007387 */ /* 0x000fe80000100a00 */
[----:B------:R-:W-:Y:S04]  /*b59f0*/  LDGSTS.E [R5+0x7280], desc[UR32][R84.64], P0 ;  /* 0x0728000054057fae */ /* 0x000fe80008121860 */
[----:B------:R-:W-:Y:S04]  /*b5a00*/  STL.64 [R1+0x3f28], R48 ;  /* 0x003f283001007387 */ /* 0x000fe80000100a00 */
[----:B------:R-:W-:Y:S04]  /*b5a10*/  LDGSTS.E [R5+0x7680], desc[UR32][R82.64], P0 ;  /* 0x0768000052057fae */ /* 0x000fe80008121860 */
[----:B------:R1:W-:Y:S04]  /*b5a20*/  STL.64 [R1+0x3f20], R22 ;  /* 0x003f201601007387 */ /* 0x0003e80000100a00 */
[----:B------:R-:W-:Y:S01]  /*b5a30*/  LDGSTS.E [R5+0x7a80], desc[UR32][R80.64], P0 ;  /* 0x07a8000050057fae */ /* 0x000fe20008121860 */
[----:B------:R-:W-:-:S03]  /*b5a40*/  IMAD.MOV.U32 R47, RZ, RZ, R94 ;  /* 0x000000ffff2f7224 */ /* 0x000fc600078e005e */
[----:B------:R-:W-:Y:S01]  /*b5a50*/  LDGSTS.E [R5+0x7e80], desc[UR32][R78.64], P0 ;  /* 0x07e800004e057fae */ /* 0x000fe20008121860 */
[----:B------:R-:W-:-:S03]  /*b5a60*/  IMAD.MOV.U32 R46, RZ, RZ, R34 ;  /* 0x000000ffff2e7224 */ /* 0x000fc600078e0022 */
[----:B------:R-:W-:Y:S04]  /*b5a70*/  LDGSTS.E [R5+0x8280], desc[UR32][R76.64], P0 ;  /* 0x082800004c057fae */ /* 0x000fe80008121860 */
[----:B------:R-:W-:Y:S04]  /*b5a80*/  LDGSTS.E [R5+0x8680], desc[UR32][R74.64], P0 ;  /* 0x086800004a057fae */ /* 0x000fe80008121860 */
[----:B------:R-:W-:Y:S04]  /*b5a90*/  LDGSTS.E [R5+0x8a80], desc[UR32][R72.64], P0 ;  /* 0x08a8000048057fae */ /* 0x000fe80008121860 */
        /* <DEDUP_REMOVED lines=17> */
[----:B------:R-:W-:-:S05]  /*b5bb0*/  IMAD.SHL.U32 R14, R14, 0x4, RZ ;  /* 0x000000040e0e7824 */ /* 0x000fca00078e00ff */
[----:B------:R-:W-:-:S05]  /*b5bc0*/  LOP3.LUT R14, R14, 0x60, RZ, 0x3c, !PT ;  /* 0x000000600e0e7812 */ /* 0x000fca00078e3cff */
[----:B------:R-:W-:Y:S02]  /*b5bd0*/  VIADD R4, R14, UR7 ;  /* 0x000000070e047c36 */ /* 0x000fe40008000000 */
[----:B----4-:R-:W-:Y:S02]  /*b5be0*/  IMAD.MOV.U32 R45, RZ, RZ, R93 ;  /* 0x000000ffff2d7224 */ /* 0x010fe400078e005d */
[----:B---3--:R-:W-:Y:S02]  /*b5bf0*/  IMAD.MOV.U32 R44, RZ, RZ, R33 ;  /* 0x000000ffff2c7224 */ /* 0x008fe400078e0021 */
[----:B------:R-:W-:Y:S02]  /*b5c00*/  IMAD.MOV.U32 R43, RZ, RZ, R92 ;  /* 0x000000ffff2b7224 */ /* 0x000fe400078e005c */
[----:B------:R-:W-:Y:S02]  /*b5c10*/  IMAD.MOV.U32 R42, RZ, RZ, R32 ;  /* 0x000000ffff2a7224 */ /* 0x000fe400078e0020 */
[----:B------:R-:W-:-:S02]  /*b5c20*/  IMAD.MOV.U32 R41, RZ, RZ, R91 ;  /* 0x000000ffff297224 */ /* 0x000fc400078e005b */
[----:B------:R-:W-:Y:S02]  /*b5c30*/  IMAD.MOV.U32 R40, RZ, RZ, R31 ;  /* 0x000000ffff287224 */ /* 0x000fe400078e001f */
[----:B------:R-:W-:Y:S02]  /*b5c40*/  IMAD.MOV.U32 R39, RZ, RZ, R90 ;  /* 0x000000ffff277224 */ /* 0x000fe400078e005a */
[----:B------:R-:W-:Y:S01]  /*b5c50*/  IMAD.MOV.U32 R38, RZ, RZ, R30 ;  /* 0x000000ffff267224 */ /* 0x000fe200078e001e */
[----:B------:R3:W-:Y:S01]  /*b5c60*/  STL.64 [R1+0x3f10], R8 ;  /* 0x003f100801007387 */ /* 0x0007e20000100a00 */
[----:B------:R-:W-:Y:S02]  /*b5c70*/  IMAD.MOV.U32 R36, RZ, RZ, R29 ;  /* 0x000000ffff247224 */ /* 0x000fe400078e001d */
[----:B------:R-:W-:Y:S01]  /*b5c80*/  IMAD.MOV.U32 R37, RZ, RZ, R89 ;  /* 0x000000ffff257224 */ /* 0x000fe200078e0059 */
[----:B------:R-:W-:Y:S01]  /*b5c90*/  STL.64 [R1+0x3f08], R44 ;  /* 0x003f082c01007387 */ /* 0x000fe20000100a00 */
        /* <DEDUP_REMOVED lines=34> */
[----:B--2---:R-:W-:-:S02]  /*b5ec0*/  IMAD.MOV.U32 R7, RZ, RZ, R242 ;  /* 0x000000ffff077224 */ /* 0x004fc400078e00f2 */
[----:B------:R-:W-:-:S05]  /*b5ed0*/  IMAD.MOV.U32 R6, RZ, RZ, R243 ;  /* 0x000000ffff067224 */ /* 0x000fca00078e00f3 */
[----:B------:R2:W-:Y:S04]  /*b5ee0*/  STL.64 [R1+0x3eb0], R6 ;  /* 0x003eb00601007387 */ /* 0x0005e80000100a00 */
[----:B-1----:R-:W4:Y:S04]  /*b5ef0*/  LDL.LU R21, [R1+0x4a2c] ;  /* 0x004a2c0001157983 */ /* 0x002f280000300800 */
[----:B------:R-:W4:Y:S04]  /*b5f00*/  LDL.LU R16, [R1+0x49e8] ;  /* 0x0049e80001107983 */ /* 0x000f280000300800 */
[----:B------:R-:W4:Y:S04]  /*b5f10*/  LDL.LU R12, [R1+0x4a6c] ;  /* 0x004a6c00010c7983 */ /* 0x000f280000300800 */
        /* <DEDUP_REMOVED lines=9> */
[----:B------:R2:W-:Y:S02]  /*b5fb0*/  LDGSTS.E [R5+0xfe80], desc[UR32][R6.64], P0 ;  /* 0x0fe8000006057fae */ /* 0x0005e40008121860 */
[----:B--2---:R-:W-:-:S02]  /*b5fc0*/  IMAD.MOV.U32 R6, RZ, RZ, R15 ;  /* 0x000000ffff067224 */ /* 0x004fc400078e000f */
[----:B------:R-:W-:Y:S01]  /*b5fd0*/  IMAD.MOV.U32 R7, RZ, RZ, R18 ;  /* 0x000000ffff077224 */ /* 0x000fe200078e0012 */
[----:B------:R-:W2:Y:S04]  /*b5fe0*/  LDL.LU R15, [R1+0x4bac] ;  /* 0x004bac00010f7983 */ /* 0x000ea80000300800 */
[----:B------:R1:W-:Y:S02]  /*b5ff0*/  LDGSTS.E [R4+0x300], desc[UR32][R6.64], P0 ;  /* 0x0030000006047fae */ /* 0x0003e40008121860 */
[----:B-1----:R-:W-:Y:S01]  /*b6000*/  IMAD.MOV.U32 R6, RZ, RZ, R11 ;  /* 0x000000ffff067224 */ /* 0x002fe200078e000b */
[-C--:B----4-:R-:W-:Y:S01]  /*b6010*/  IADD3 R21, P1, R21, R70.reuse, RZ ;  /* 0x0000004615157210 */ /* 0x090fe20007f3e0ff */
[----:B------:R-:W-:Y:S01]  /*b6020*/  IMAD.X R16, R16, 0x1, R2, P2 ;  /* 0x0000000110107824 */ /* 0x000fe200010e0602 */
[----:B------:R-:W-:-:S03]  /*b6030*/  IADD3 R12, P2, R12, R70, RZ ;  /* 0x000000460c0c7210 */ /* 0x000fc60007f5e0ff */
[----:B------:R-:W-:Y:S02]  /*b6040*/  IMAD.MOV.U32 R7, RZ, RZ, R16 ;  /* 0x000000ffff077224 */ /* 0x000fe400078e0010 */
[--C-:B------:R-:W-:Y:S01]  /*b6050*/  IMAD.X R22, R22, 0x1, R2.reuse, P1 ;  /* 0x0000000116167824 */ /* 0x100fe200008e0602 */
[----:B------:R-:W-:Y:S04]  /*b6060*/  STL [R1+0x4a2c], R21 ;  /* 0x004a2c1501007387 */ /* 0x000fe80000100800 */
[----:B------:R1:W-:Y:S04]  /*b6070*/  STL [R1+0x49e8], R16 ;  /* 0x0049e81001007387 */ /* 0x0003e80000100800 */
[----:B------:R4:W-:Y:S01]  /*b6080*/  LDGSTS.E [R4+0x700], desc[UR32][R6.64], P0 ;  /* 0x0070000006047fae */ /* 0x0009e20008121860 */
[-C--:B---3--:R-:W-:Y:S01]  /*b6090*/  IADD3 R9, P1, R9, R70.reuse, RZ ;  /* 0x0000004609097210 */ /* 0x088fe20007f3e0ff */
[----:B------:R-:W-:Y:S01]  /*b60a0*/  IMAD.X R20, R20, 0x1, R2, P2 ;  /* 0x0000000114147824 */ /* 0x000fe200010e0602 */
[----:B------:R-:W-:Y:S01]  /*b60b0*/  IADD3 R8, P2, R8, R70, RZ ;  /* 0x0000004608087210 */ /* 0x000fe20007f5e0ff */
[----:B-1----:R-:W3:Y:S04]  /*b60c0*/  LDL.LU R16, [R1+0x4b68] ;  /* 0x004b680001107983 */ /* 0x002ee80000300800 */
[----:B------:R1:W-:Y:S01]  /*b60d0*/  STL [R1+0x4a6c], R12 ;  /* 0x004a6c0c01007387 */ /* 0x0003e20000100800 */
[----:B----4-:R-:W-:-:S02]  /*b60e0*/  IMAD.MOV.U32 R6, RZ, RZ, R21 ;  /* 0x000000ffff067224 */ /* 0x010fc400078e0015 */
[----:B------:R-:W-:Y:S01]  /*b60f0*/  IMAD.MOV.U32 R7, RZ, RZ, R22 ;  /* 0x000000ffff077224 */ /* 0x000fe200078e0016 */
[----:B------:R-:W-:Y:S04]  /*b6100*/  STL [R1+0x4a28], R22 ;  /* 0x004a281601007387 */ /* 0x000fe80000100800 */
[----:B------:R-:W4:Y:S04]  /*b6110*/  LDL.LU R18, [R1+0x4ba8] ;  /* 0x004ba80001127983 */ /* 0x000f280000300800 */
[----:B------:R-:W4:Y:S04]  /*b6120*/  LDL.LU R11, [R1+0x4bec] ;  /* 0x004bec00010b7983 */ /* 0x000f280000300800 */
[----:B------:R-:W4:Y:S04]  /*b6130*/  LDL.LU R5, [R1+0x4c2c] ;  /* 0x004c2c0001057983 */ /* 0x000f280000300800 */
[----:B------:R1:W-:Y:S01]  /*b6140*/  LDGSTS.E [R4+0xb00], desc[UR32][R6.64], P0 ;  /* 0x00b0000006047fae */ /* 0x0003e20008121860 */
[----:B------:R-:W-:-:S03]  /*b6150*/  IMAD.X R19, R19, 0x1, R2, P1 ;  /* 0x0000000113137824 */ /* 0x000fc600008e0602 */
[----:B------:R-:W-:Y:S04]  /*b6160*/  STL [R1+0x4aac], R9 ;  /* 0x004aac0901007387 */ /* 0x000fe80000100800 */
[----:B------:R-:W-:Y:S04]  /*b6170*/  STL [R1+0x4a68], R20 ;  /* 0x004a681401007387 */ /* 0x000fe80000100800 */
[----:B------:R-:W4:Y:S04]  /*b6180*/  LDL.LU R21, [R1+0x4be8] ;  /* 0x004be80001157983 */ /* 0x000f280000300800 */
[----:B------:R-:W-:Y:S04]  /*b6190*/  STL [R1+0x4aec], R8 ;  /* 0x004aec0801007387 */ /* 0x000fe80000100800 */
[----:B------:R2:W-:Y:S01]  /*b61a0*/  STL [R1+0x4aa8], R19 ;  /* 0x004aa81301007387 */ /* 0x0005e20000100800 */
[----:B-1----:R-:W-:-:S02]  /*b61b0*/  IMAD.MOV.U32 R6, RZ, RZ, R12 ;  /* 0x000000ffff067224 */ /* 0x002fc400078e000c */
[----:B------:R-:W-:Y:S01]  /*b61c0*/  IMAD.MOV.U32 R7, RZ, RZ, R20 ;  /* 0x000000ffff077224 */ /* 0x000fe200078e0014 */
[----:B------:R-:W4:Y:S01]  /*b61d0*/  LDL.LU R12, [R1+0x4c6c] ;  /* 0x004c6c00010c7983 */ /* 0x000f220000300800 */
[----:B------:R-:W-:-:S03]  /*b61e0*/  IADD3 R10, P1, R10, R70, RZ ;  /* 0x000000460a0a7210 */ /* 0x000fc60007f3e0ff */
[----:B------:R1:W-:Y:S01]  /*b61f0*/  LDGSTS.E [R4+0xf00], desc[UR32][R6.64], P0 ;  /* 0x00f0000006047fae */ /* 0x0003e20008121860 */
[--C-:B------:R-:W-:Y:S01]  /*b6200*/  IMAD.X R13, R13, 0x1, R2.reuse, P2 ;  /* 0x000000010d0d7824 */ /* 0x100fe200010e0602 */
[----:B------:R-:W-:Y:S01]  /*b6210*/  IADD3 R14, P2, R14, R70, RZ ;  /* 0x000000460e0e7210 */ /* 0x000fe20007f5e0ff */
[----:B------:R-:W-:Y:S02]  /*b6220*/  IMAD.X R17, R17, 0x1, R2, P1 ;  /* 0x0000000111117824 */ /* 0x000fe400008e0602 */
[----:B-1----:R-:W-:Y:S02]  /*b6230*/  IMAD.MOV.U32 R7, RZ, RZ, R19 ;  /* 0x000000ffff077224 */ /* 0x002fe400078e0013 */
[----:B------:R-:W-:Y:S01]  /*b6240*/  IMAD.MOV.U32 R6, RZ, RZ, R9 ;  /* 0x000000ffff067224 */ /* 0x000fe200078e0009 */
[----:B--2---:R-:W2:Y:S04]  /*b6250*/  LDL.LU R19, [R1+0x4c28] ;  /* 0x004c280001137983 */ /* 0x004ea80000300800 */
[----:B------:R-:W-:Y:S04]  /*b6260*/  STL [R1+0x4b2c], R10 ;  /* 0x004b2c0a01007387 */ /* 0x000fe80000100800 */
[----:B------:R1:W-:Y:S04]  /*b6270*/  STL [R1+0x4ae8], R13 ;  /* 0x004ae80d01007387 */ /* 0x0003e80000100800 */
[----:B------:R-:W2:Y:S04]  /*b6280*/  LDL.LU R9, [R1+0x4cac] ;  /* 0x004cac0001097983 */ /* 0x000ea80000300800 */
[----:B------:R1:W-:Y:S02]  /*b6290*/  LDGSTS.E [R4+0x1300], desc[UR32][R6.64], P0 ;  /* 0x0130000006047fae */ /* 0x0003e40008121860 */
[----:B-1----:R-:W-:-:S02]  /*b62a0*/  IMAD.MOV.U32 R7, RZ, RZ, R13 ;  /* 0x000000ffff077224 */ /* 0x002fc400078e000d */
[----:B------:R-:W2:Y:S04]  /*b62b0*/  LDL.LU R13, [R1+0x4c68] ;  /* 0x004c6800010d7983 */ /* 0x000ea80000300800 */
[----:B------:R-:W-:Y:S04]  /*b62c0*/  STL [R1+0x4b6c], R14 ;  /* 0x004b6c0e01007387 */ /* 0x000fe80000100800 */
[----:B------:R1:W-:Y:S01]  /*b62d0*/  STL [R1+0x4b28], R17 ;  /* 0x004b281101007387 */ /* 0x0003e20000100800 */
[----:B------:R-:W-:-:S03]  /*b62e0*/  IMAD.MOV.U32 R6, RZ, RZ, R8 ;  /* 0x000000ffff067224 */ /* 0x000fc600078e0008 */
[----:B------:R-:W2:Y:S04]  /*b62f0*/  LDL.LU R20, [R1+0x4ca8] ;  /* 0x004ca80001147983 */ /* 0x000ea80000300800 */
[----:B------:R-:W2:Y:S04]  /*b6300*/  LDL.LU R8, [R1+0x4cec] ;  /* 0x004cec0001087983 */ /* 0x000ea80000300800 */
[----:B------:R1:W-:Y:S01]  /*b6310*/  LDGSTS.E [R4+0x1700], desc[UR32][R6.64], P0 ;  /* 0x0170000006047fae */ /* 0x0003e20008121860 */
[----:B------:R-:W-:Y:S01]  /*b6320*/  IADD3 R15, P1, R15, R70, RZ ;  /* 0x000000460f0f7210 */ /* 0x000fe20007f3e0ff */
[----:B-1----:R-:W-:-:S02]  /*b6330*/  IMAD.MOV.U32 R6, RZ, RZ, R10 ;  /* 0x000000ffff067224 */ /* 0x002fc400078e000a */
[----:B------:R-:W-:Y:S01]  /*b6340*/  IMAD.MOV.U32 R7, RZ, RZ, R17 ;  /* 0x000000ffff077224 */ /* 0x000fe200078e0011 */
[----:B------:R-:W2:Y:S04]  /*b6350*/  LDL.LU R10, [R1+0x4d2c] ;  /* 0x004d2c00010a7983 */ /* 0x000ea80000300800 */
[----:B------:R-:W-:Y:S04]  /*b6360*/  STL [R1+0x4bac], R15 ;  /* 0x004bac0f01007387 */ /* 0x000fe80000100800 */
[----:B------:R1:W-:Y:S02]  /*b6370*/  LDGSTS.E [R4+0x1b00], desc[UR32][R6.64], P0 ;  /* 0x01b0000006047fae */ /* 0x0003e40008121860 */
[----:B-1----:R-:W-:-:S02]  /*b6380*/  IMAD.MOV.U32 R6, RZ, RZ, R14 ;  /* 0x000000ffff067224 */ /* 0x002fc400078e000e */
[----:B---3--:R-:W-:-:S04]  /*b6390*/  IMAD.X R16, R16, 0x1, R2, P2 ;  /* 0x0000000110107824 */ /* 0x008fc800010e0602 */
[----:B------:R-:W-:Y:S02]  /*b63a0*/  IMAD.MOV.U32 R7, RZ, RZ, R16 ;  /* 0x000000ffff077224 */ /* 0x000fe400078e0010 */
[----:B----4-:R-:W-:Y:S01]  /*b63b0*/  IMAD.X R18, R18, 0x1, R2, P1 ;  /* 0x0000000112127824 */ /* 0x010fe200008e0602 */
[-C--:B------:R-:W-:Y:S01]  /*b63c0*/  IADD3 R11, P2, R11, R70.reuse, RZ ;  /* 0x000000460b0b7210 */ /* 0x080fe20007f5e0ff */
[----:B------:R1:W-:Y:S04]  /*b63d0*/  STL [R1+0x4b68], R16 ;  /* 0x004b681001007387 */ /* 0x0003e80000100800 */
[----:B------:R-:W3:Y:S04]  /*b63e0*/  LDL.LU R17, [R1+0x4ce8] ;  /* 0x004ce80001117983 */ /* 0x000ee80000300800 */
[----:B------:R4:W-:Y:S04]  /*b63f0*/  LDGSTS.E [R4+0x1f00], desc[UR32][R6.64], P0 ;  /* 0x01f0000006047fae */ /* 0x0009e80008121860 */
[----:B------:R-:W-:Y:S01]  /*b6400*/  STL [R1+0x4bec], R11 ;  /* 0x004bec0b01007387 */ /* 0x000fe20000100800 */
[----:B------:R-:W-:-:S03]  /*b6410*/  IADD3 R5, P1, R5, R70, RZ ;  /* 0x0000004605057210 */ /* 0x000fc60007f3e0ff */
[----:B------:R4:W-:Y:S01]  /*b6420*/  STL [R1+0x4ba8], R18 ;  /* 0x004ba81201007387 */ /* 0x0009e20000100800 */
[----:B------:R-:W-:-:S03]  /*b6430*/  IMAD.X R21, R21, 0x1, R2, P2 ;  /* 0x0000000115157824 */ /* 0x000fc600010e0602 */
[----:B-1----:R-:W3:Y:S04]  /*b6440*/  LDL.LU R16, [R1+0x4d28] ;  /* 0x004d280001107983 */ /* 0x002ee80000300800 */
[----:B------:R-:W3:Y:S01]  /*b6450*/  LDL.LU R14, [R1+0x4d6c] ;  /* 0x004d6c00010e7983 */ /* 0x000ee20000300800 */
[----:B----4-:R-:W-:Y:S02]  /*b6460*/  IMAD.MOV.U32 R6, RZ, RZ, R15 ;  /* 0x000000ffff067224 */ /* 0x010fe400078e000f */
[----:B------:R-:W-:Y:S01]  /*b6470*/  IMAD.MOV.U32 R7, RZ, RZ, R18 ;  /* 0x000000ffff077224 */ /* 0x000fe200078e0012 */
[----:B------:R-:W4:Y:S01]  /*b6480*/  LDL.LU R15, [R1+0x4d68] ;  /* 0x004d6800010f7983 */ /* 0x000f220000300800 */
[----:B------:R-:W-:-:S03]  /*b6490*/  IADD3 R12, P2, R12, R70, RZ ;  /* 0x000000460c0c7210 */ /* 0x000fc60007f5e0ff */
[----:B------:R-:W-:Y:S04]  /*b64a0*/  STL [R1+0x4c2c], R5 ;  /* 0x004c2c0501007387 */ /* 0x000fe80000100800 */
[----:B------:R1:W-:Y:S04]  /*b64b0*/  STL [R1+0x4be8], R21 ;  /* 0x004be81501007387 */ /* 0x0003e80000100800 */
[----:B------:R1:W-:Y:S04]  /*b64c0*/  LDGSTS.E [R4+0x2300], desc[UR32][R6.64], P0 ;  /* 0x0230000006047fae */ /* 0x0003e80008121860 */
[----:B------:R-:W4:Y:S01]  /*b64d0*/  LDL.LU R18, [R1+0x4dac] ;  /* 0x004dac0001127983 */ /* 0x000f220000300800 */
[----:B-1----:R-:W-:-:S02]  /*b64e0*/  IMAD.MOV.U32 R6, RZ, RZ, R11 ;  /* 0x000000ffff067224 */ /* 0x002fc400078e000b */
[--C-:B--2---:R-:W-:Y:S02]  /*b64f0*/  IMAD.X R19, R19, 0x1, R2.reuse, P1 ;  /* 0x0000000113137824 */ /* 0x104fe400008e0602 */
[----:B------:R-:W-:Y:S02]  /*b6500*/  IMAD.MOV.U32 R7, RZ, RZ, R21 ;  /* 0x000000ffff077224 */ /* 0x000fe400078e0015 */
[----:B------:R-:W2:Y:S04]  /*b6510*/  LDL.LU R21, [R1+0x4da8] ;  /* 0x004da80001157983 */ /* 0x000ea80000300800 */
[----:B------:R-:W-:Y:S04]  /*b6520*/  STL [R1+0x4c6c], R12 ;  /* 0x004c6c0c01007387 */ /* 0x000fe80000100800 */
[----:B------:R-:W-:Y:S04]  /*b6530*/  STL [R1+0x4c28], R19 ;  /* 0x004c281301007387 */ /* 0x000fe80000100800 */
[----:B------:R-:W2:Y:S04]  /*b6540*/  LDL.LU R11, [R1+0x4dec] ;  /* 0x004dec00010b7983 */ /* 0x000ea80000300800 */
[----:B------:R1:W-:Y:S01]  /*b6550*/  LDGSTS.E [R4+0x2700], desc[UR32][R6.64], P0 ;  /* 0x0270000006047fae */ /* 0x0003e20008121860 */
[----:B------:R-:W-:Y:S01]  /*b6560*/  IADD3 R9, P1, R9, R70, RZ ;  /* 0x0000004609097210 */ /* 0x000fe20007f3e0ff */
[----:B------:R-:W-:-:S02]  /*b6570*/  IMAD.X R13, R13, 0x1, R2, P2 ;  /* 0x000000010d0d7824 */ /* 0x000fc400010e0602 */
[----:B-1----:R-:W-:Y:S02]  /*b6580*/  IMAD.MOV.U32 R6, RZ, RZ, R5 ;  /* 0x000000ffff067224 */ /* 0x002fe400078e0005 */
[----:B------:R-:W-:Y:S01]  /*b6590*/  IMAD.MOV.U32 R7, RZ, RZ, R19 ;  /* 0x000000ffff077224 */ /* 0x000fe200078e0013 */
[----:B------:R-:W2:Y:S04]  /*b65a0*/  LDL.LU R5, [R1+0x4e2c] ;  /* 0x004e2c0001057983 */ /* 0x000ea80000300800 */
[----:B------:R-:W-:Y:S01]  /*b65b0*/  STL [R1+0x4cac], R9 ;  /* 0x004cac0901007387 */ /* 0x000fe20000100800 */
[----:B------:R-:W-:Y:S01]  /*b65c0*/  IADD3 R8, P2, R8, R70, RZ ;  /* 0x0000004608087210 */ /* 0x000fe20007f5e0ff */
[----:B------:R-:W-:Y:S02]  /*b65d0*/  IMAD.X R20, R20, 0x1, R2, P1 ;  /* 0x0000000114147824 */ /* 0x000fe400008e0602 */
[----:B------:R1:W-:Y:S04]  /*b65e0*/  LDGSTS.E [R4+0x2b00], desc[UR32][R6.64], P0 ;  /* 0x02b0000006047fae */ /* 0x0003e80008121860 */
[----:B------:R1:W-:Y:S02]  /*b65f0*/  STL [R1+0x4c68], R13 ;  /* 0x004c680d01007387 */ /* 0x0003e40000100800 */
[----:B-1----:R-:W-:-:S02]  /*b6600*/  IMAD.MOV.U32 R7, RZ, RZ, R13 ;  /* 0x000000ffff077224 */ /* 0x002fc400078e000d */
[----:B------:R-:W2:Y:S04]  /*b6610*/  LDL.LU R13, [R1+0x4de8] ;  /* 0x004de800010d7983 */ /* 0x000ea80000300800 */
[----:B------:R-:W-:Y:S04]  /*b6620*/  STL [R1+0x4cec], R8 ;  /* 0x004cec0801007387 */ /* 0x000fe80000100800 */
[----:B------:R-:W-:Y:S01]  /*b6630*/  STL [R1+0x4ca8], R20 ;  /* 0x004ca81401007387 */ /* 0x000fe20000100800 */
        /* <DEDUP_REMOVED lines=12> */
[----:B------:R-:W-:Y:S01]  /*b6700*/  IMAD.MOV.U32 R7, RZ, RZ, R17 ;  /* 0x000000ffff077224 */ /* 0x000fe200078e0011 */
[----:B------:R1:W-:Y:S01]  /*b6710*/  STL [R1+0x4ce8], R17 ;  /* 0x004ce81101007387 */ /* 0x0003e20000100800 */
[--C-:B------:R-:W-:Y:S01]  /*b6720*/  IMAD.X R16, R16, 0x1, R2.reuse, P1 ;  /* 0x0000000110107824 */ /* 0x100fe200008e0602 */
[-C--:B------:R-:W-:Y:S02]  /*b6730*/  IADD3 R14, P2, R14, R70.reuse, RZ ;  /* 0x000000460e0e7210 */ /* 0x080fe40007f5e0ff */
[----:B------:R3:W-:Y:S04]  /*b6740*/  LDGSTS.E [R4+0x3700], desc[UR32][R6.64], P0 ;  /* 0x0370000006047fae */ /* 0x0007e80008121860 */
[----:B-1----:R-:W2:Y:S04]  /*b6750*/  LDL.LU R17, [R1+0x4e68] ;  /* 0x004e680001117983 */ /* 0x002ea80000300800 */
[----:B------:R-:W-:Y:S01]  /*b6760*/  STL [R1+0x4d6c], R14 ;  /* 0x004d6c0e01007387 */ /* 0x000fe20000100800 */
[----:B----4-:R-:W-:Y:S01]  /*b6770*/  IMAD.X R15, R15, 0x1, R2, P2 ;  /* 0x000000010f0f7824 */ /* 0x010fe200010e0602 */
[----:B------:R-:W-:-:S02]  /*b6780*/  IADD3 R18, P1, R18, R70, RZ ;  /* 0x0000004612127210 */ /* 0x000fc40007f3e0ff */
[----:B------:R1:W-:Y:S04]  /*b6790*/  STL [R1+0x4d28], R16 ;  /* 0x004d281001007387 */ /* 0x0003e80000100800 */
[----:B------:R-:W4:Y:S01]  /*b67a0*/  LDL.LU R8, [R1+0x4eec] ;  /* 0x004eec0001087983 */ /* 0x000f220000300800 */
[----:B---3--:R-:W-:Y:S02]  /*b67b0*/  IMAD.MOV.U32 R6, RZ, RZ, R10 ;  /* 0x000000ffff067224 */ /* 0x008fe400078e000a */
[----:B------:R-:W-:-:S05]  /*b67c0*/  IMAD.MOV.U32 R7, RZ, RZ, R16 ;  /* 0x000000ffff077224 */ /* 0x000fca00078e0010 */
[----:B------:R3:W-:Y:S04]  /*b67d0*/  LDGSTS.E [R4+0x3b00], desc[UR32][R6.64], P0 ;  /* 0x03b0000006047fae */ /* 0x0007e80008121860 */
[----:B-1----:R-:W4:Y:S04]  /*b67e0*/  LDL.LU R16, [R1+0x4ea8] ;  /* 0x004ea80001107983 */ /* 0x002f280000300800 */
[----:B------:R-:W-:Y:S04]  /*b67f0*/  STL [R1+0x4dac], R18 ;  /* 0x004dac1201007387 */ /* 0x000fe80000100800 */
[----:B------:R1:W-:Y:S04]  /*b6800*/  STL [R1+0x4d68], R15 ;  /* 0x004d680f01007387 */ /* 0x0003e80000100800 */
[----:B------:R-:W4:Y:S01]  /*b6810*/  LDL.LU R10, [R1+0x4f2c] ;  /* 0x004f2c00010a7983 */ /* 0x000f220000300800 */
[----:B--2---:R-:W-:Y:S01]  /*b6820*/  IMAD.X R21, R21, 0x1, R2, P1 ;  /* 0x0000000115157824 */ /* 0x004fe200008e0602 */
[----:B------:R-:W-:Y:S01]  /*b6830*/  IADD3 R11, P2, R11, R70, RZ ;  /* 0x000000460b0b7210 */ /* 0x000fe20007f5e0ff */
[----:B---3--:R-:W-:-:S02]  /*b6840*/  IMAD.MOV.U32 R7, RZ, RZ, R15 ;  /* 0x000000ffff077224 */ /* 0x008fc400078e000f */
[----:B------:R-:W-:Y:S01]  /*b6850*/  IMAD.MOV.U32 R6, RZ, RZ, R14 ;  /* 0x000000ffff067224 */ /* 0x000fe200078e000e */
[----:B-1----:R-:W2:Y:S04]  /*b6860*/  LDL.LU R15, [R1+0x4ee8] ;  /* 0x004ee800010f7983 */ /* 0x002ea80000300800 */
[----:B------:R-:W-:Y:S04]  /*b6870*/  STL [R1+0x4dec], R11 ;  /* 0x004dec0b01007387 */ /* 0x000fe80000100800 */
[----:B------:R1:W-:Y:S04]  /*b6880*/  STL [R1+0x4da8], R21 ;  /* 0x004da81501007387 */ /* 0x0003e80000100800 */
[----:B------:R-:W3:Y:S04]  /*b6890*/  LDL.LU R14, [R1+0x4f28] ;  /* 0x004f2800010e7983 */ /* 0x000ee80000300800 */
[----:B------:R-:W3:Y:S04]  /*b68a0*/  LDL.LU R20, [R1+0x4f6c] ;  /* 0x004f6c0001147983 */ /* 0x000ee80000300800 */
[----:B------:R1:W-:Y:S01]  /*b68b0*/  LDGSTS.E [R4+0x3f00], desc[UR32][R6.64], P0 ;  /* 0x03f0000006047fae */ /* 0x0003e20008121860 */
[----:B------:R-:W-:Y:S01]  /*b68c0*/  IADD3 R5, P1, R5, R70, RZ ;  /* 0x0000004605057210 */ /* 0x000fe20007f3e0ff */
[----:B-1----:R-:W-:-:S02]  /*b68d0*/  IMAD.MOV.U32 R6, RZ, RZ, R18 ;  /* 0x000000ffff067224 */ /* 0x002fc400078e0012 */
[----:B------:R-:W3:Y:S04]  /*b68e0*/  LDL.LU R18, [R1+0x4fac] ;  /* 0x004fac0001127983 */ /* 0x000ee80000300800 */
[----:B------:R-:W-:Y:S01]  /*b68f0*/  STL [R1+0x4e2c], R5 ;  /* 0x004e2c0501007387 */ /* 0x000fe20000100800 */
[----:B------:R-:W-:-:S05]  /*b6900*/  IMAD.MOV.U32 R7, RZ, RZ, R21 ;  /* 0x000000ffff077224 */ /* 0x000fca00078e0015 */
[----:B------:R1:W-:Y:S01]  /*b6910*/  LDGSTS.E [R4+0x4300], desc[UR32][R6.64], P0 ;  /* 0x0430000006047fae */ /* 0x0003e20008121860 */
[--C-:B------:R-:W-:Y:S02]  /*b6920*/  IMAD.X R13, R13, 0x1, R2.reuse, P2 ;  /* 0x000000010d0d7824 */ /* 0x100fe400010e0602 */
[----:B------:R-:W-:-:S03]  /*b6930*/  IMAD.X R19, R19, 0x1, R2, P1 ;  /* 0x0000000113137824 */ /* 0x000fc600008e0602 */
[----:B------:R1:W-:Y:S01]  /*b6940*/  STL [R1+0x4de8], R13 ;  /* 0x004de80d01007387 */ /* 0x0003e20000100800 */
[----:B------:R-:W-:-:S03]  /*b6950*/  IADD3 R12, P2, R12, R70, RZ ;  /* 0x000000460c0c7210 */ /* 0x000fc60007f5e0ff */
[----:B------:R-:W3:Y:S01]  /*b6960*/  LDL.LU R21, [R1+0x4f68] ;  /* 0x004f680001157983 */ /* 0x000ee20000300800 */
[----:B-1----:R-:W-:-:S03]  /*b6970*/  IMAD.MOV.U32 R7, RZ, RZ, R13 ;  /* 0x000000ffff077224 */ /* 0x002fc600078e000d */
[----:B------:R-:W-:Y:S04]  /*b6980*/  STL [R1+0x4e6c], R12 ;  /* 0x004e6c0c01007387 */ /* 0x000fe80000100800 */
[----:B------:R1:W-:Y:S04]  /*b6990*/  STL [R1+0x4e28], R19 ;  /* 0x004e281301007387 */ /* 0x0003e80000100800 */
[----:B------:R-:W3:Y:S01]  /*b69a0*/  LDL.LU R13, [R1+0x4fec] ;  /* 0x004fec00010d7983 */ /* 0x000ee20000300800 */
[----:B------:R-:W-:-:S03]  /*b69b0*/  IMAD.MOV.U32 R6, RZ, RZ, R11 ;  /* 0x000000ffff067224 */ /* 0x000fc600078e000b */
[----:B------:R-:W3:Y:S04]  /*b69c0*/  LDL.LU R11, [R1+0x502c] ;  /* 0x00502c00010b7983 */ /* 0x000ee80000300800 */
[----:B------:R1:W-:Y:S01]  /*b69d0*/  LDGSTS.E [R4+0x4700], desc[UR32][R6.64], P0 ;  /* 0x0470000006047fae */ /* 0x0003e20008121860 */
[----:B------:R-:W-:Y:S01]  /*b69e0*/  IADD3 R9, P1, R9, R70, RZ ;  /* 0x0000004609097210 */ /* 0x000fe20007f3e0ff */
[----:B-1----:R-:W-:Y:S02]  /*b69f0*/  IMAD.MOV.U32 R6, RZ, RZ, R5 ;  /* 0x000000ffff067224 */ /* 0x002fe400078e0005 */
[----:B------:R-:W-:Y:S02]  /*b6a00*/  IMAD.MOV.U32 R7, RZ, RZ, R19 ;  /* 0x000000ffff077224 */ /* 0x000fe400078e0013 */
[----:B------:R-:W3:Y:S04]  /*b6a10*/  LDL.LU R19, [R1+0x4fa8] ;  /* 0x004fa80001137983 */ /* 0x000ee80000300800 */
[----:B------:R1:W-:Y:S04]  /*b6a20*/  LDGSTS.E [R4+0x4b00], desc[UR32][R6.64], P0 ;  /* 0x04b0000006047fae */ /* 0x0003e80008121860 */
[----:B------:R-:W-:Y:S01]  /*b6a30*/  STL [R1+0x4eac], R9 ;  /* 0x004eac0901007387 */ /* 0x000fe20000100800 */
[----:B-1----:R-:W-:-:S02]  /*b6a40*/  IMAD.MOV.U32 R6, RZ, RZ, R12 ;  /* 0x000000ffff067224 */ /* 0x002fc400078e000c */
[----:B------:R-:W-:-:S04]  /*b6a50*/  IMAD.X R17, R17, 0x1, R2, P2 ;  /* 0x0000000111117824 */ /* 0x000fc800010e0602 */
[----:B------:R-:W-:Y:S01]  /*b6a60*/  IMAD.MOV.U32 R7, RZ, RZ, R17 ;  /* 0x000000ffff077224 */ /* 0x000fe200078e0011 */
[-C--:B----4-:R-:W-:Y:S01]  /*b6a70*/  IADD3 R8, P2, R8, R70.reuse, RZ ;  /* 0x0000004608087210 */ /* 0x090fe20007f5e0ff */
[----:B------:R1:W-:Y:S04]  /*b6a80*/  STL [R1+0x4e68], R17 ;  /* 0x004e681101007387 */ /* 0x0003e80000100800 */
[----:B------:R-:W4:Y:S04]  /*b6a90*/  LDL.LU R5, [R1+0x506c] ;  /* 0x00506c0001057983 */ /* 0x000f280000300800 */
[----:B------:R1:W-:Y:S01]  /*b6aa0*/  LDGSTS.E [R4+0x4f00], desc[UR32][R6.64], P0 ;  /* 0x04f0000006047fae */ /* 0x0003e20008121860 */
[----:B------:R-:W-:Y:S01]  /*b6ab0*/  IMAD.X R16, R16, 0x1, R2, P1 ;  /* 0x0000000110107824 */ /* 0x000fe200008e0602 */
[----:B------:R-:W-:-:S02]  /*b6ac0*/  IADD3 R10, P1, R10, R70, RZ ;  /* 0x000000460a0a7210 */ /* 0x000fc40007f3e0ff */
[----:B-1----:R-:W4:Y:S04]  /*b6ad0*/  LDL.LU R17, [R1+0x4fe8] ;  /* 0x004fe80001117983 */ /* 0x002f280000300800 */
[----:B------:R1:W-:Y:S01]  /*b6ae0*/  STL [R1+0x4eec], R8 ;  /* 0x004eec0801007387 */ /* 0x0003e20000100800 */
[----:B------:R-:W-:Y:S02]  /*b6af0*/  IMAD.MOV.U32 R6, RZ, RZ, R9 ;  /* 0x000000ffff067224 */ /* 0x000fe400078e0009 */
[----:B------:R-:W-:Y:S01]  /*b6b00*/  IMAD.MOV.U32 R7, RZ, RZ, R16 ;  /* 0x000000ffff077224 */ /* 0x000fe200078e0010 */
[----:B------:R-:W-:Y:S04]  /*b6b10*/  STL [R1+0x4ea8], R16 ;  /* 0x004ea81001007387 */ /* 0x000fe80000100800 */
[----:B------:R-:W4:Y:S04]  /*b6b20*/  LDL.LU R12, [R1+0x5028] ;  /* 0x00502800010c7983 */ /* 0x000f280000300800 */
[----:B------:R-:W4:Y:S01]  /*b6b30*/  LDL.LU R9, [R1+0x5068] ;  /* 0x0050680001097983 */ /* 0x000f220000300800 */
[----:B--2---:R-:W-:-:S03]  /*b6b40*/  IMAD.X R15, R15, 0x1, R2, P2 ;  /* 0x000000010f0f7824 */ /* 0x004fc600010e0602 */
[----:B------:R-:W-:Y:S04]  /*b6b50*/  STL [R1+0x4f2c], R10 ;  /* 0x004f2c0a01007387 */ /* 0x000fe80000100800 */
[----:B------:R2:W-:Y:S04]  /*b6b60*/  LDGSTS.E [R4+0x5300], desc[UR32][R6.64], P0 ;  /* 0x0530000006047fae */ /* 0x0005e80008121860 */
[----:B------:R-:W-:Y:S01]  /*b6b70*/  STL [R1+0x4ee8], R15 ;  /* 0x004ee80f01007387 */ /* 0x000fe20000100800 */
[----:B---3--:R-:W-:Y:S01]  /*b6b80*/  IMAD.X R14, R14, 0x1, R2, P1 ;  /* 0x000000010e0e7824 */ /* 0x008fe200008e0602 */
[----:B------:R-:W-:Y:S01]  /*b6b90*/  IADD3 R20, P2, R20, R70, RZ ;  /* 0x0000004614147210 */ /* 0x000fe20007f5e0ff */
[----:B--2---:R-:W-:-:S02]  /*b6ba0*/  IMAD.MOV.U32 R6, RZ, RZ, R8 ;  /* 0x000000ffff067224 */ /* 0x004fc400078e0008 */
[----:B------:R-:W-:Y:S01]  /*b6bb0*/  IMAD.MOV.U32 R7, RZ, RZ, R15 ;  /* 0x000000ffff077224 */ /* 0x000fe200078e000f */
[----:B-1----:R-:W2:Y:S04]  /*b6bc0*/  LDL.LU R8, [R1+0x244c] ;  /* 0x00244c0001087983 */ /* 0x002ea80000300800 */
[----:B------:R-:W-:Y:S04]  /*b6bd0*/  STL [R1+0x4f6c], R20 ;  /* 0x004f6c1401007387 */ /* 0x000fe80000100800 */
[----:B------:R1:W-:Y:S04]  /*b6be0*/  STL [R1+0x4f28], R14 ;  /* 0x004f280e01007387 */ /* 0x0003e80000100800 */
[----:B------:R-:W3:Y:S04]  /*b6bf0*/  LDL.LU R240, [R1+0x2454] ;  /* 0x0024540001f07983 */ /* 0x000ee80000300800 */
[----:B------:R-:W3:Y:S01]  /*b6c00*/  LDL.LU R242, [R1+0x2444] ;  /* 0x0024440001f27983 */ /* 0x000ee20000300800 */
[----:B------:R-:W-:-:S03]  /*b6c10*/  IADD3 R18, P1, R18, R70, RZ ;  /* 0x0000004612127210 */ /* 0x000fc60007f3e0ff */
[----:B------:R1:W-:Y:S04]  /*b6c20*/  LDGSTS.E [R4+0x5700], desc[UR32][R6.64], P0 ;  /* 0x0570000006047fae */ /* 0x0003e80008121860 */
[----:B------:R-:W3:Y:S01]  /*b6c30*/  LDL.LU R243, [R1+0x2450] ;  /* 0x0024500001f37983 */ /* 0x000ee20000300800 */
[----:B-1----:R-:W-:-:S03]  /*b6c40*/  IMAD.MOV.U32 R7, RZ, RZ, R14 ;  /* 0x000000ffff077224 */ /* 0x002fc600078e000e */
[----:B------:R-:W3:Y:S01]  /*b6c50*/  LDL.LU R14, [R1+0x243c] ;  /* 0x00243c00010e7983 */ /* 0x000ee20000300800 */
[----:B------:R-:W-:-:S03]  /*b6c60*/  IMAD.X R21, R21, 0x1, R2, P2 ;  /* 0x0000000115157824 */ /* 0x000fc600010e0602 */
[----:B------:R-:W-:Y:S04]  /*b6c70*/  STL [R1+0x4fac], R18 ;  /* 0x004fac1201007387 */ /* 0x000fe80000100800 */
[----:B------:R1:W-:Y:S04]  /*b6c80*/  STL [R1+0x4f68], R21 ;  /* 0x004f681501007387 */ /* 0x0003e80000100800 */
[----:B------:R-:W3:Y:S04]  /*b6c90*/  LDL.LU R15, [R1+0x2448] ;  /* 0x00244800010f7983 */ /* 0x000ee80000300800 */
[----:B------:R-:W3:Y:S01]  /*b6ca0*/  LDL.LU R16, [R1+0x49b4] ;  /* 0x0049b40001107983 */ /* 0x000ee20000300800 */
[----:B------:R-:W-:Y:S01]  /*b6cb0*/  IADD3 R13, P2, R13, R70, RZ ;  /* 0x000000460d0d7210 */ /* 0x000fe20007f5e0ff */
[----:B------:R-:W-:-:S02]  /*b6cc0*/  IMAD.MOV.U32 R6, RZ, RZ, R10 ;  /* 0x000000ffff067224 */ /* 0x000fc400078e000a */
[----:B------:R-:W3:Y:S04]  /*b6cd0*/  LDL.LU R10, [R1+0x49f4] ;  /* 0x0049f400010a7983 */ /* 0x000ee80000300800 */
[----:B------:R-:W-:Y:S04]  /*b6ce0*/  STL [R1+0x4fec], R13 ;  /* 0x004fec0d01007387 */ /* 0x000fe80000100800 */
[----:B------:R-:W3:Y:S01]  /*b6cf0*/  LDL.LU R22, [R1+0x49b0] ;  /* 0x0049b00001167983 */ /* 0x000ee20000300800 */
[----:B------:R-:W-:-:S03]  /*b6d00*/  IADD3 R11, P3, R11, R70, RZ ;  /* 0x000000460b0b7210 */ /* 0x000fc60007f7e0ff */
[----:B------:R1:W-:Y:S01]  /*b6d10*/  LDGSTS.E [R4+0x5b00], desc[UR32][R6.64], P0 ;  /* 0x05b0000006047fae */ /* 0x0003e20008121860 */
[----:B------:R-:W-:-:S05]  /*b6d20*/  IMAD.X R19, R19, 0x1, R2, P1 ;  /* 0x0000000113137824 */ /* 0x000fca00008e0602 */
[----:B------:R3:W-:Y:S04]  /*b6d30*/  STL [R1+0x4fa8], R19 ;  /* 0x004fa81301007387 */ /* 0x0007e80000100800 */
[----:B------:R-:W-:Y:S01]  /*b6d40*/  STL [R1+0x502c], R11 ;  /* 0x00502c0b01007387 */ /* 0x000fe20000100800 */
[----:B-1----:R-:W-:Y:S02]  /*b6d50*/  IMAD.MOV.U32 R6, RZ, RZ, R20 ;  /* 0x000000ffff067224 */ /* 0x002fe400078e0014 */
[----:B------:R-:W-:-:S05]  /*b6d60*/  IMAD.MOV.U32 R7, RZ, RZ, R21 ;  /* 0x000000ffff077224 */ /* 0x000fca00078e0015 */
[----:B------:R1:W-:Y:S02]  /*b6d70*/  LDGSTS.E [R4+0x5f00], desc[UR32][R6.64], P0 ;  /* 0x05f0000006047fae */ /* 0x0003e40008121860 */
[----:B-1----:R-:W-:Y:S02]  /*b6d80*/  IMAD.MOV.U32 R6, RZ, RZ, R18 ;  /* 0x000000ffff067224 */ /* 0x002fe400078e0012 */
[----:B------:R-:W-:-:S05]  /*b6d90*/  IMAD.MOV.U32 R7, RZ, RZ, R19 ;  /* 0x000000ffff077224 */ /* 0x000fca00078e0013 */
[----:B------:R1:W-:Y:S02]  /*b6da0*/  LDGSTS.E [R4+0x6300], desc[UR32][R6.64], P0 ;  /* 0x0630000006047fae */ /* 0x0003e40008121860 */
[----:B-1----:R-:W-:Y:S01]  /*b6db0*/  IMAD.MOV.U32 R6, RZ, RZ, R13 ;  /* 0x000000ffff067224 */ /* 0x002fe200078e000d */
[----:B----4-:R-:W-:-:S05]  /*b6dc0*/  IADD3 R5, P1, R5, R70, RZ ;  /* 0x0000004605057210 */ /* 0x010fca0007f3e0ff */
[----:B------:R-:W-:Y:S01]  /*b6dd0*/  STL [R1+0x506c], R5 ;  /* 0x00506c0501007387 */ /* 0x000fe20000100800 */
[--C-:B------:R-:W-:Y:S02]  /*b6de0*/  IMAD.X R17, R17, 0x1, R2.reuse, P2 ;  /* 0x0000000111117824 */ /* 0x100fe400010e0602 */
[--C-:B------:R-:W-:Y:S02]  /*b6df0*/  IMAD.X R9, R9, 0x1, R2.reuse, P1 ;  /* 0x0000000109097824 */ /* 0x100fe400008e0602 */
[----:B------:R-:W-:Y:S01]  /*b6e00*/  IMAD.X R12, R12, 0x1, R2, P3 ;  /* 0x000000010c0c7824 */ /* 0x000fe200018e0602 */
[----:B------:R1:W-:Y:S04]  /*b6e10*/  STL [R1+0x4fe8], R17 ;  /* 0x004fe81101007387 */ /* 0x0003e80000100800 */
[----:B------:R-:W-:Y:S04]  /*b6e20*/  STL [R1+0x5028], R12 ;  /* 0x0050280c01007387 */ /* 0x000fe80000100800 */
[----:B------:R4:W-:Y:S01]  /*b6e30*/  STL [R1+0x5068], R9 ;  /* 0x0050680901007387 */ /* 0x0009e20000100800 */
[----:B--2---:R-:W-:-:S02]  /*b6e40*/  IMAD.MOV.U32 R85, RZ, RZ, R8 ;  /* 0x000000ffff557224 */ /* 0x004fc400078e0008 */
[----:B---3--:R-:W-:Y:S02]  /*b6e50*/  IMAD.MOV.U32 R84, RZ, RZ, R240 ;  /* 0x000000ffff547224 */ /* 0x008fe400078e00f0 */
[----:B------:R-:W-:-:S05]  /*b6e60*/  IMAD.MOV.U32 R7, RZ, RZ, R17 ;  /* 0x000000ffff077224 */ /* 0x000fca00078e0011 */
[----:B------:R2:W-:Y:S01]  /*b6e70*/  LDGSTS.E [R4+0x6700], desc[UR32][R6.64], P0 ;  /* 0x0670000006047fae */ /* 0x0005e20008121860 */
[-C--:B------:R-:W-:Y:S02]  /*b6e80*/  IADD3 R16, P1, R16, R70.reuse, RZ ;  /* 0x0000004610107210 */ /* 0x080fe40007f3e0ff */
[----:B------:R-:W-:-:S03]  /*b6e90*/  IADD3 R10, P2, R10, R70, RZ ;  /* 0x000000460a0a7210 */ /* 0x000fc60007f5e0ff */
[----:B------:R-:W-:Y:S01]  /*b6ea0*/  IMAD.X R22, R22, 0x1, R2, P1 ;  /* 0x0000000116167824 */ /* 0x000fe200008e0602 */
[----:B------:R-:W-:Y:S04]  /*b6eb0*/  STL [R1+0x49b4], R16 ;  /* 0x0049b41001007387 */ /* 0x000fe80000100800 */
[----:B------:R-:W-:Y:S04]  /*b6ec0*/  STL [R1+0x49f4], R10 ;  /* 0x0049f40a01007387 */ /* 0x000fe80000100800 */
[----:B------:R-:W-:Y:S04]  /*b6ed0*/  STL [R1+0x49b0], R22 ;  /* 0x0049b01601007387 */ /* 0x000fe80000100800 */
[----:B------:R-:W-:Y:S04]  /*b6ee0*/  STL.64 [R1+0x3ea8], R84 ;  /* 0x003ea85401007387 */ /* 0x000fe80000100a00 */
        /* <DEDUP_REMOVED lines=19> */
[----:B--2---:R-:W-:-:S02]  /*b7020*/  IMAD.MOV.U32 R6, RZ, RZ, R11 ;  /* 0x000000ffff067224 */ /* 0x004fc400078e000b */
[----:B------:R-:W-:Y:S01]  /*b7030*/  IMAD.MOV.U32 R7, RZ, RZ, R12 ;  /* 0x000000ffff077224 */ /* 0x000fe200078e000c */
[----:B------:R-:W2:Y:S04]  /*b7040*/  LDL.LU R23, [R1+0x2030] ;  /* 0x0020300001177983 */ /* 0x000ea80000300800 */
[----:B------:R-:W2:Y:S04]  /*b7050*/  LDL.LU R21, [R1+0x1fcc] ;  /* 0x001fcc0001157983 */ /* 0x000ea80000300800 */
[----:B------:R-:W2:Y:S04]  /*b7060*/  LDL.LU R20, [R1+0x2034] ;  /* 0x0020340001147983 */ /* 0x000ea80000300800 */
[----:B------:R-:W2:Y:S04]  /*b7070*/  LDL.LU R19, [R1+0x1fd0] ;  /* 0x001fd00001137983 */ /* 0x000ea80000300800 */
[----:B------:R-:W2:Y:S04]  /*b7080*/  LDL.LU R18, [R1+0x2038] ;  /* 0x0020380001127983 */ /* 0x000ea80000300800 */
[----:B------:R4:W-:Y:S04]  /*b7090*/  LDGSTS.E [R4+0x6b00], desc[UR32][R6.64], P0 ;  /* 0x06b0000006047fae */ /* 0x0009e80008121860 */
[----:B-1----:R-:W2:Y:S04]  /*b70a0*/  LDL.LU R17, [R1+0x1fd4] ;  /* 0x001fd40001117983 */ /* 0x002ea80000300800 */
[----:B------:R-:W2:Y:S01]  /*b70b0*/  LDL.LU R13, [R1+0x203c] ;  /* 0x00203c00010d7983 */ /* 0x000ea20000300800 */
[----:B------:R-:W-:-:S02]  /*b70c0*/  IMAD.MOV.U32 R83, RZ, RZ, R242 ;  /* 0x000000ffff537224 */ /* 0x000fc400078e00f2 */
[----:B------:R-:W-:Y:S02]  /*b70d0*/  IMAD.MOV.U32 R82, RZ, RZ, R243 ;  /* 0x000000ffff527224 */ /* 0x000fe400078e00f3 */
[----:B----4-:R-:W-:Y:S02]  /*b70e0*/  IMAD.MOV.U32 R7, RZ, RZ, R9 ;  /* 0x000000ffff077224 */ /* 0x010fe400078e0009 */
        /* <DEDUP_REMOVED lines=8> */
[----:B------:R-:W-:Y:S01]  /*b7170*/  STL.64 [R1+0x3ea0], R82 ;  /* 0x003ea05201007387 */ /* 0x000fe20000100a00 */
[----:B---3--:R-:W-:-:S02]  /*b7180*/  IMAD.MOV.U32 R79, RZ, RZ, R77 ;  /* 0x000000ffff4f7224 */ /* 0x008fc400078e004d */
[----:B------:R-:W-:Y:S02]  /*b7190*/  IMAD.MOV.U32 R78, RZ, RZ, R76 ;  /* 0x000000ffff4e7224 */ /* 0x000fe400078e004c */
[----:B------:R-:W-:Y:S02]  /*b71a0*/  IMAD.MOV.U32 R77, RZ, RZ, R14 ;  /* 0x000000ffff4d7224 */ /* 0x000fe400078e000e */
[----:B------:R-:W-:Y:S01]  /*b71b0*/  IMAD.MOV.U32 R76, RZ, RZ, R15 ;  /* 0x000000ffff4c7224 */ /* 0x000fe200078e000f */
[----:B------:R-:W3:Y:S04]  /*b71c0*/  LDL.LU R14, [R1+0x1fe8] ;  /* 0x001fe800010e7983 */ /* 0x000ee80000300800 */
[----:B------:R-:W3:Y:S04]  /*b71d0*/  LDL.LU R15, [R1+0x2050] ;  /* 0x00205000010f7983 */ /* 0x000ee80000300800 */
        /* <DEDUP_REMOVED lines=13> */
[----:B--2---:R-:W-:Y:S02]  /*b72b0*/  IMAD.MOV.U32 R60, RZ, RZ, R23 ;  /* 0x000000ffff3c7224 */ /* 0x004fe400078e0017 */
        /* <DEDUP_REMOVED lines=15> */
[----:B----4-:R-:W-:-:S02]  /*b73b0*/  IMAD.MOV.U32 R49, RZ, RZ, R242 ;  /* 0x000000ffff317224 */ /* 0x010fc400078e00f2 */
[----:B------:R-:W-:Y:S01]  /*b73c0*/  IMAD.MOV.U32 R48, RZ, RZ, R243 ;  /* 0x000000ffff307224 */ /* 0x000fe200078e00f3 */
[----:B------:R-:W2:Y:S04]  /*b73d0*/  LDL.LU R242, [R1+0x1fec] ;  /* 0x001fec0001f27983 */ /* 0x000ea80000300800 */
[----:B------:R-:W4:Y:S04]  /*b73e0*/  LDL.LU R243, [R1+0x2054] ;  /* 0x0020540001f37983 */ /* 0x000f280000300800 */
        /* <DEDUP_REMOVED lines=12> */
[----:B------:R-:W-:Y:S02]  /*b74b0*/  IMAD.MOV.U32 R52, RZ, RZ, R11 ;  /* 0x000000ffff347224 */ /* 0x000fe400078e000b */
[----:B------:R-:W-:Y:S02]  /*b74c0*/  IMAD.MOV.U32 R51, RZ, RZ, R71 ;  /* 0x000000ffff337224 */ /* 0x000fe400078e0047 */
[----:B------:R-:W-:Y:S02]  /*b74d0*/  IMAD.MOV.U32 R50, RZ, RZ, R240 ;  /* 0x000000ffff327224 */ /* 0x000fe400078e00f0 */
[----:B---3--:R-:W-:Y:S02]  /*b74e0*/  IMAD.MOV.U32 R13, RZ, RZ, R14 ;  /* 0x000000ffff0d7224 */ /* 0x008fe400078e000e */
        /* <DEDUP_REMOVED lines=19> */
[----:B------:R-:W-:Y:S01]  /*b7620*/  STL.64 [R1+0x3e28], R52 ;  /* 0x003e283401007387 */ /* 0x000fe20000100a00 */
[----:B--2---:R-:W-:-:S02]  /*b7630*/  IMAD.MOV.U32 R47, RZ, RZ, R242 ;  /* 0x000000ffff2f7224 */ /* 0x004fc400078e00f2 */
[----:B----4-:R-:W-:Y:S01]  /*b7640*/  IMAD.MOV.U32 R46, RZ, RZ, R243 ;  /* 0x000000ffff2e7224 */ /* 0x010fe200078e00f3 */
[----:B------:R-:W2:Y:S04]  /*b7650*/  LDL.LU R242, [R1+0x2028] ;  /* 0x0020280001f27983 */ /* 0x000ea80000300800 */
[----:B------:R-:W4:Y:S01]  /*b7660*/  LDL.LU R243, [R1+0x2400] ;  /* 0x0024000001f37983 */ /* 0x000f220000300800 */
[----:B------:R-:W-:Y:S02]  /*b7670*/  IMAD.MOV.U32 R6, RZ, RZ, R5 ;  /* 0x000000ffff067224 */ /* 0x000fe400078e0005 */
[----:B------:R-:W-:Y:S02]  /*b7680*/  IMAD.MOV.U32 R44, RZ, RZ, R92 ;  /* 0x000000ffff2c7224 */ /* 0x000fe400078e005c */
[----:B------:R-:W-:Y:S01]  /*b7690*/  IMAD.MOV.U32 R45, RZ, RZ, R33 ;  /* 0x000000ffff2d7224 */ /* 0x000fe200078e0021 */
[----:B------:R-:W-:Y:S04]  /*b76a0*/  STL.64 [R1+0x3e20], R50 ;  /* 0x003e203201007387 */ /* 0x000fe80000100a00 */
[----:B------:R-:W-:Y:S01]  /*b76b0*/  STL.64 [R1+0x3e18], R48 ;  /* 0x003e183001007387 */ /* 0x000fe20000100a00 */
[----:B------:R-:W-:-:S02]  /*b76c0*/  IMAD.MOV.U32 R42, RZ, RZ, R91 ;  /* 0x000000ffff2a7224 */ /* 0x000fc400078e005b */
[----:B------:R-:W-:Y:S01]  /*b76d0*/  IMAD.MOV.U32 R43, RZ, RZ, R32 ;  /* 0x000000ffff2b7224 */ /* 0x000fe200078e0020 */
[----:B------:R2:W-:Y:S04]  /*b76e0*/  LDGSTS.E [R4+0x6f00], desc[UR32][R6.64], P0 ;  /* 0x06f0000006047fae */ /* 0x0005e80008121860 */
[----:B------:R1:W-:Y:S01]  /*b76f0*/  STL.64 [R1+0x3e10], R12 ;  /* 0x003e100c01007387 */ /* 0x0003e20000100a00 */
[----:B------:R-:W-:Y:S02]  /*b7700*/  IMAD.MOV.U32 R40, RZ, RZ, R90 ;  /* 0x000000ffff287224 */ /* 0x000fe400078e005a */
[----:B------:R-:W-:Y:S01]  /*b7710*/  IMAD.MOV.U32 R41, RZ, RZ, R31 ;  /* 0x000000ffff297224 */ /* 0x000fe200078e001f */
[----:B------:R-:W-:Y:S01]  /*b7720*/  STL.64 [R1+0x3e08], R46 ;  /* 0x003e082e01007387 */ /* 0x000fe20000100a00 */
[----:B------:R-:W-:-:S02]  /*b7730*/  IMAD.MOV.U32 R38, RZ, RZ, R89 ;  /* 0x000000ffff267224 */ /* 0x000fc400078e0059 */
[----:B------:R-:W-:Y:S01]  /*b7740*/  IMAD.MOV.U32 R39, RZ, RZ, R30 ;  /* 0x000000ffff277224 */ /* 0x000fe200078e001e */
        /* <DEDUP_REMOVED lines=31> */
[----:B---3--:R-:W-:-:S04]  /*b7940*/  LOP3.LUT R15, R15, R14, RZ, 0x3c, !PT ;  /* 0x0000000e0f0f7212 */ /* 0x008fc800078e3cff */
[C---:B------:R-:W-:Y:S01]  /*b7950*/  LOP3.LUT R14, R15.reuse, R14, RZ, 0x3c, !PT ;  /* 0x0000000e0f0e7212 */ /* 0x040fe200078e3cff */
[----:B------:R-:W-:Y:S02]  /*b7960*/  IMAD.MOV.U32 R36, RZ, RZ, R88 ;  /* 0x000000ffff247224 */ /* 0x000fe400078e0058 */
[----:B------:R-:W-:Y:S01]  /*b7970*/  IMAD.MOV.U32 R37, RZ, RZ, R29 ;  /* 0x000000ffff257224 */ /* 0x000fe200078e001d */
[----:B------:R-:W-:Y:S01]  /*b7980*/  LOP3.LUT R15, R15, R14, RZ, 0x3c, !PT ;  /* 0x0000000e0f0f7212 */ /* 0x000fe200078e3cff */
[----:B------:R-:W-:Y:S02]  /*b7990*/  IMAD.MOV.U32 R34, RZ, RZ, R87 ;  /* 0x000000ffff227224 */ /* 0x000fe400078e0057 */
[----:B------:R-:W-:Y:S02]  /*b79a0*/  IMAD.MOV.U32 R35, RZ, RZ, R28 ;  /* 0x000000ffff237224 */ /* 0x000fe400078e001c */
[----:B------:R-:W-:Y:S02]  /*b79b0*/  IMAD.MOV.U32 R32, RZ, RZ, R86 ;  /* 0x000000ffff207224 */ /* 0x000fe400078e0056 */
[----:B------:R-:W-:-:S02]  /*b79c0*/  IMAD.MOV.U32 R33, RZ, RZ, R27 ;  /* 0x000000ffff217224 */ /* 0x000fc400078e001b */
[----:B------:R-:W-:Y:S02]  /*b79d0*/  IMAD.MOV.U32 R30, RZ, RZ, R25 ;  /* 0x000000ffff1e7224 */ /* 0x000fe400078e0019 */
        /* <DEDUP_REMOVED lines=16> */
[----:B------:R3:W-:Y:S04]  /*b7ae0*/  STL.64 [R1+0x3da0], R18 ;  /* 0x003da01201007387 */ /* 0x0007e80000100a00 */
[----:B------:R-:W-:Y:S04]  /*b7af0*/  STL.64 [R1+0x3d98], R24 ;  /* 0x003d981801007387 */ /* 0x000fe80000100a00 */
        /* <DEDUP_REMOVED lines=8> */
[----:B------:R-:W-:Y:S01]  /*b7b80*/  LDGSTS.E [R4+0xf700], desc[UR32][R18.64], P0 ;  /* 0x0f70000012047fae */ /* 0x000fe20008121860 */
[----:B------:R-:W-:Y:S01]  /*b7b90*/  LOP3.LUT R5, R241, 0x70, RZ, 0x3c, !PT ;  /* 0x00000070f1057812 */ /* 0x000fe200078e3cff */
[----:B----4-:R-:W-:Y:S02]  /*b7ba0*/  IMAD.MOV.U32 R6, RZ, RZ, R243 ;  /* 0x000000ffff067224 */ /* 0x010fe400078e00f3 */
[----:B------:R-:W-:Y:S04]  /*b7bb0*/  LDGSTS.E [R4+0xfb00], desc[UR32][R24.64], P0 ;  /* 0x0fb0000018047fae */ /* 0x000fe80008121860 */
[----:B------:R2:W-:Y:S04]  /*b7bc0*/  STL.64 [R1+0x3d90], R6 ;  /* 0x003d900601007387 */ /* 0x0005e80000100a00 */
[----:B-1----:R-:W4:Y:S04]  /*b7bd0*/  LDL.LU R8, [R1+0x4a34] ;  /* 0x004a340001087983 */ /* 0x002f280000300800 */
        /* <DEDUP_REMOVED lines=10> */
[----:B------:R2:W-:Y:S04]  /*b7c80*/  LDGSTS.E [R4+0xff00], desc[UR32][R6.64], P0 ;  /* 0x0ff0000006047fae */ /* 0x0005e80008121860 */
[----:B------:R-:W3:Y:S01]  /*b7c90*/  LDL.LU R18, [R1+0x4b30] ;  /* 0x004b300001127983 */ /* 0x000ee20000300800 */
[----:B------:R-:W-:-:S02]  /*b7ca0*/  VIADD R5, R5, UR7 ;  /* 0x0000000705057c36 */ /* 0x000fc40008000000 */
[----:B--2---:R-:W-:Y:S02]  /*b7cb0*/  IMAD.MOV.U32 R6, RZ, RZ, R16 ;  /* 0x000000ffff067224 */ /* 0x004fe400078e0010 */
[----:B------:R-:W-:Y:S01]  /*b7cc0*/  IMAD.MOV.U32 R7, RZ, RZ, R22 ;  /* 0x000000ffff077224 */ /* 0x000fe200078e0016 */
[----:B------:R-:W2:Y:S04]  /*b7cd0*/  LDL.LU R16, [R1+0x4b70] ;  /* 0x004b700001107983 */ /* 0x000ea80000300800 */
[----:B------:R1:W-:Y:S02]  /*b7ce0*/  LDGSTS.E [R5+0x380], desc[UR32][R6.64], P0 ;  /* 0x0038000006057fae */ /* 0x0003e40008121860 */
[----:B-1----:R-:W-:Y:S01]  /*b7cf0*/  IMAD.MOV.U32 R6, RZ, RZ, R10 ;  /* 0x000000ffff067224 */ /* 0x002fe200078e000a */
[-C--:B----4-:R-:W-:Y:S01]  /*b7d00*/  IADD3 R8, P1, R8, R70.reuse, RZ ;  /* 0x0000004608087210 */ /* 0x090fe20007f3e0ff */
[----:B------:R-:W-:Y:S01]  /*b7d10*/  IMAD.X R11, R11, 0x1, R2, P2 ;  /* 0x000000010b0b7824 */ /* 0x000fe200010e0602 */
[----:B------:R-:W-:-:S03]  /*b7d20*/  IADD3 R12, P2, R12, R70, RZ ;  /* 0x000000460c0c7210 */ /* 0x000fc60007f5e0ff */
[----:B------:R-:W-:Y:S04]  /*b7d30*/  STL [R1+0x4a34], R8 ;  /* 0x004a340801007387 */ /* 0x000fe80000100800 */
[----:B------:R1:W-:Y:S04]  /*b7d40*/  STL [R1+0x49f0], R11 ;  /* 0x0049f00b01007387 */ /* 0x0003e80000100800 */
[----:B------:R-:W4:Y:S01]  /*b7d50*/  LDL.LU R4, [R1+0x4bb4] ;  /* 0x004bb40001047983 */ /* 0x000f220000300800 */
[--C-:B------:R-:W-:Y:S02]  /*b7d60*/  IMAD.X R21, R21, 0x1, R2.reuse, P1 ;  /* 0x0000000115157824 */ /* 0x100fe400008e0602 */
[----:B------:R-:W-:Y:S01]  /*b7d70*/  IMAD.MOV.U32 R7, RZ, RZ, R11 ;  /* 0x000000ffff077224 */ /* 0x000fe200078e000b */
[----:B------:R-:W-:Y:S01]  /*b7d80*/  IADD3 R9, P1, R9, R70, RZ ;  /* 0x0000004609097210 */ /* 0x000fe20007f3e0ff */
[----:B------:R-:W-:-:S03]  /*b7d90*/  IMAD.X R13, R13, 0x1, R2, P2 ;  /* 0x000000010d0d7824 */ /* 0x000fc600010e0602 */
[----:B------:R3:W-:Y:S04]  /*b7da0*/  LDGSTS.E [R5+0x780], desc[UR32][R6.64], P0 ;  /* 0x0078000006057fae */ /* 0x0007e80008121860 */
[----:B-1----:R-:W4:Y:S04]  /*b7db0*/  LDL.LU R11, [R1+0x4bb0] ;  /* 0x004bb000010b7983 */ /* 0x002f280000300800 */
[----:B------:R-:W-:Y:S04]  /*b7dc0*/  STL [R1+0x4a74], R12 ;  /* 0x004a740c01007387 */ /* 0x000fe80000100800 */
[----:B------:R-:W-:Y:S04]  /*b7dd0*/  STL [R1+0x4a30], R21 ;  /* 0x004a301501007387 */ /* 0x000fe80000100800 */
[----:B------:R-:W4:Y:S01]  /*b7de0*/  LDL.LU R10, [R1+0x4bf4] ;  /* 0x004bf400010a7983 */ /* 0x000f220000300800 */
[----:B---3--:R-:W-:Y:S01]  /*b7df0*/  IADD3 R14, P2, R14, R70, RZ ;  /* 0x000000460e0e7210 */ /* 0x008fe20007f5e0ff */
[----:B------:R-:W-:-:S02]  /*b7e00*/  IMAD.X R20, R20, 0x1, R2, P1 ;  /* 0x0000000114147824 */ /* 0x000fc400008e0602 */
[----:B------:R-:W-:Y:S02]  /*b7e10*/  IMAD.MOV.U32 R6, RZ, RZ, R8 ;  /* 0x000000ffff067224 */ /* 0x000fe400078e0008 */
[----:B------:R-:W-:Y:S01]  /*b7e20*/  IMAD.MOV.U32 R7, RZ, RZ, R21 ;  /* 0x000000ffff077224 */ /* 0x000fe200078e0015 */
[----:B------:R-:W3:Y:S04]  /*b7e30*/  LDL.LU R8, [R1+0x4c34] ;  /* 0x004c340001087983 */ /* 0x000ee80000300800 */
[----:B------:R-:W-:Y:S04]  /*b7e40*/  STL [R1+0x4ab4], R9 ;  /* 0x004ab40901007387 */ /* 0x000fe80000100800 */
[----:B------:R1:W-:Y:S04]  /*b7e50*/  STL [R1+0x4a70], R13 ;  /* 0x004a700d01007387 */ /* 0x0003e80000100800 */
[----:B------:R2:W-:Y:S01]  /*b7e60*/  LDGSTS.E [R5+0xb80], desc[UR32][R6.64], P0 ;  /* 0x00b8000006057fae */ /* 0x0005e20008121860 */
[----:B------:R-:W-:Y:S01]  /*b7e70*/  IADD3 R17, P1, R17, R70, RZ ;  /* 0x0000004611117210 */ /* 0x000fe20007f3e0ff */
[----:B------:R-:W-:-:S02]  /*b7e80*/  IMAD.X R19, R19, 0x1, R2, P2 ;  /* 0x0000000113137824 */ /* 0x000fc400010e0602 */
[----:B--2---:R-:W-:Y:S02]  /*b7e90*/  IMAD.MOV.U32 R6, RZ, RZ, R12 ;  /* 0x000000ffff067224 */ /* 0x004fe400078e000c */
[----:B------:R-:W-:Y:S02]  /*b7ea0*/  IMAD.MOV.U32 R7, RZ, RZ, R13 ;  /* 0x000000ffff077224 */ /* 0x000fe400078e000d */
[----:B-1----:R-:W2:Y:S04]  /*b7eb0*/  LDL.LU R13, [R1+0x4bf0] ;  /* 0x004bf000010d7983 */ /* 0x002ea80000300800 */
[----:B------:R-:W-:Y:S04]  /*b7ec0*/  STL [R1+0x4af4], R14 ;  /* 0x004af40e01007387 */ /* 0x000fe80000100800 */
[----:B------:R1:W-:Y:S04]  /*b7ed0*/  STL [R1+0x4ab0], R20 ;  /* 0x004ab01401007387 */ /* 0x0003e80000100800 */
[----:B------:R1:W-:Y:S04]  /*b7ee0*/  LDGSTS.E [R5+0xf80], desc[UR32][R6.64], P0 ;  /* 0x00f8000006057fae */ /* 0x0003e80008121860 */
[----:B------:R-:W2:Y:S01]  /*b7ef0*/  LDL.LU R12, [R1+0x4c74] ;  /* 0x004c7400010c7983 */ /* 0x000ea20000300800 */
[----:B------:R-:W-:Y:S01]  /*b7f00*/  IADD3 R15, P2, R15, R70, RZ ;  /* 0x000000460f0f7210 */ /* 0x000fe20007f5e0ff */
[----:B------:R-:W-:-:S02]  /*b7f10*/  IMAD.X R18, R18, 0x1, R2, P1 ;  /* 0x0000000112127824 */ /* 0x000fc400008e0602 */
[----:B-1----:R-:W-:Y:S02]  /*b7f20*/  IMAD.MOV.U32 R6, RZ, RZ, R9 ;  /* 0x000000ffff067224 */ /* 0x002fe400078e0009 */
[----:B------:R-:W2:Y:S01]  /*b7f30*/  LDL.LU R9, [R1+0x4c30] ;  /* 0x004c300001097983 */ /* 0x000ea20000300800 */
[----:B------:R-:W-:-:S03]  /*b7f40*/  IMAD.MOV.U32 R7, RZ, RZ, R20 ;  /* 0x000000ffff077224 */ /* 0x000fc600078e0014 */
[----:B------:R1:W-:Y:S04]  /*b7f50*/  STL [R1+0x4b34], R17 ;  /* 0x004b341101007387 */ /* 0x0003e80000100800 */
[----:B------:R1:W-:Y:S04]  /*b7f60*/  STL [R1+0x4af0], R19 ;  /* 0x004af01301007387 */ /* 0x0003e80000100800 */
[----:B------:R-:W2:Y:S04]  /*b7f70*/  LDL.LU R20, [R1+0x4cb4] ;  /* 0x004cb40001147983 */ /* 0x000ea80000300800 */
[----:B------:R-:W2:Y:S04]  /*b7f80*/  LDL.LU R22, [R1+0x4c70] ;  /* 0x004c700001167983 */ /* 0x000ea80000300800 */
[----:B------:R1:W-:Y:S04]  /*b7f90*/  LDGSTS.E [R5+0x1380], desc[UR32][R6.64], P0 ;  /* 0x0138000006057fae */ /* 0x0003e80008121860 */
[----:B------:R-:W-:Y:S04]  /*b7fa0*/  STL [R1+0x4b74], R15 ;  /* 0x004b740f01007387 */ /* 0x000fe80000100800 */
[----:B------:R4:W-:Y:S01]  /*b7fb0*/  STL [R1+0x4b30], R18 ;  /* 0x004b301201007387 */ /* 0x0009e20000100800 */
[----:B------:R-:W-:-:S02]  /*b7fc0*/  IMAD.X R16, R16, 0x1, R2, P2 ;  /* 0x0000000110107824 */ /* 0x000fc400010e0602 */
[----:B-1----:R-:W-:Y:S02]  /*b7fd0*/  IMAD.MOV.U32 R6, RZ, RZ, R14 ;  /* 0x000000ffff067224 */ /* 0x002fe400078e000e */
[----:B------:R-:W-:Y:S01]  /*b7fe0*/  IMAD.MOV.U32 R7, RZ, RZ, R19 ;  /* 0x000000ffff077224 */ /* 0x000fe200078e0013 */
[----:B------:R-:W2:Y:S04]  /*b7ff0*/  LDL.LU R14, [R1+0x4cf4] ;  /* 0x004cf400010e7983 */ /* 0x000ea80000300800 */
[----:B------:R-:W2:Y:S04]  /*b8000*/  LDL.LU R21, [R1+0x4cb0] ;  /* 0x004cb00001157983 */ /* 0x000ea80000300800 */
[----:B------:R1:W-:Y:S02]  /*b8010*/  LDGSTS.E [R5+0x1780], desc[UR32][R6.64], P0 ;  /* 0x0178000006057fae */ /* 0x0003e40008121860 */
[----:B-1----:R-:W-:-:S02]  /*b8020*/  IMAD.MOV.U32 R6, RZ, RZ, R17 ;  /* 0x000000ffff067224 */ /* 0x002fc400078e0011 */
[----:B------:R-:W-:-:S05]  /*b8030*/  IMAD.MOV.U32 R7, RZ, RZ, R18 ;  /* 0x000000ffff077224 */ /* 0x000fca00078e0012 */
[----:B------:R1:W-:Y:S02]  /*b8040*/  LDGSTS.E [R5+0x1b80], desc[UR32][R6.64], P0 ;  /* 0x01b8000006057fae */ /* 0x0003e40008121860 */
[----:B-1----:R-:W-:Y:S01]  /*b8050*/  IMAD.MOV.U32 R6, RZ, RZ, R15 ;  /* 0x000000ffff067224 */ /* 0x002fe200078e000f */
[----:B----4-:R-:W-:-:S05]  /*b8060*/  IADD3 R4, P1, R4, R70, RZ ;  /* 0x0000004604047210 */ /* 0x010fca0007f3e0ff */
[----:B------:R-:W-:Y:S04]  /*b8070*/  STL [R1+0x4bb4], R4 ;  /* 0x004bb40401007387 */ /* 0x000fe80000100800 */
[----:B------:R1:W-:Y:S04]  /*b8080*/  STL [R1+0x4b70], R16 ;  /* 0x004b701001007387 */ /* 0x0003e80000100800 */
[----:B------:R-:W4:Y:S01]  /*b8090*/  LDL.LU R17, [R1+0x4d34] ;  /* 0x004d340001117983 */ /* 0x000f220000300800 */
[----:B------:R-:W-:-:S03]  /*b80a0*/  IMAD.X R11, R11, 0x1, R2, P1 ;  /* 0x000000010b0b7824 */ /* 0x000fc600008e0602 */
[----:B------:R-:W4:Y:S01]  /*b80b0*/  LDL.LU R19, [R1+0x4cf0] ;  /* 0x004cf00001137983 */ /* 0x000f220000300800 */
[----:B------:R-:W-:-:S05]  /*b80c0*/  IADD3 R10, P2, R10, R70, RZ ;  /* 0x000000460a0a7210 */ /* 0x000fca0007f5e0ff */
[----:B------:R-:W-:Y:S04]  /*b80d0*/  STL [R1+0x4bf4], R10 ;  /* 0x004bf40a01007387 */ /* 0x000fe80000100800 */
[----:B------:R2:W-:Y:S04]  /*b80e0*/  STL [R1+0x4bb0], R11 ;  /* 0x004bb00b01007387 */ /* 0x0005e80000100800 */
[----:B------:R-:W4:Y:S04]  /*b80f0*/  LDL.LU R18, [R1+0x4d30] ;  /* 0x004d300001127983 */ /* 0x000f280000300800 */
[----:B------:R-:W4:Y:S01]  /*b8100*/  LDL.LU R15, [R1+0x4d74] ;  /* 0x004d7400010f7983 */ /* 0x000f220000300800 */
[----:B------:R-:W-:Y:S01]  /*b8110*/  IMAD.MOV.U32 R7, RZ, RZ, R16 ;  /* 0x000000ffff077224 */ /* 0x000fe200078e0010 */
[----:B---3--:R-:W-:-:S02]  /*b8120*/  IADD3 R8, P1, R8, R70, RZ ;  /* 0x0000004608087210 */ /* 0x008fc40007f3e0ff */
[----:B-1----:R-:W3:Y:S04]  /*b8130*/  LDL.LU R16, [R1+0x4d70] ;  /* 0x004d700001107983 */ /* 0x002ee80000300800 */
[----:B------:R1:W-:Y:S04]  /*b8140*/  LDGSTS.E [R5+0x1f80], desc[UR32][R6.64], P0 ;  /* 0x01f8000006057fae */ /* 0x0003e80008121860 */
[----:B------:R-:W-:Y:S01]  /*b8150*/  STL [R1+0x4c34], R8 ;  /* 0x004c340801007387 */ /* 0x000fe20000100800 */
[----:B-1----:R-:W-:Y:S02]  /*b8160*/  IMAD.MOV.U32 R6, RZ, RZ, R4 ;  /* 0x000000ffff067224 */ /* 0x002fe400078e0004 */
[----:B------:R-:W-:-:S02]  /*b8170*/  IMAD.MOV.U32 R7, RZ, RZ, R11 ;  /* 0x000000ffff077224 */ /* 0x000fc400078e000b */
[----:B--2---:R-:W-:-:S03]  /*b8180*/  IMAD.X R13, R13, 0x1, R2, P2 ;  /* 0x000000010d0d7824 */ /* 0x004fc600010e0602 */
[----:B------:R1:W-:Y:S01]  /*b8190*/  LDGSTS.E [R5+0x2380], desc[UR32][R6.64], P0 ;  /* 0x0238000006057fae */ /* 0x0003e20008121860 */
[----:B------:R-:W-:-:S03]  /*b81a0*/  IADD3 R12, P2, R12, R70, RZ ;  /* 0x000000460c0c7210 */ /* 0x000fc60007f5e0ff */
[----:B------:R2:W-:Y:S04]  /*b81b0*/  STL [R1+0x4bf0], R13 ;  /* 0x004bf00d01007387 */ /* 0x0005e80000100800 */
[----:B------:R-:W3:Y:S04]  /*b81c0*/  LDL.LU R11, [R1+0x4db4] ;  /* 0x004db400010b7983 */ /* 0x000ee80000300800 */
[----:B------:R-:W3:Y:S01]  /*b81d0*/  LDL.LU R4, [R1+0x4df4] ;  /* 0x004df40001047983 */ /* 0x000ee20000300800 */
[----:B-1----:R-:W-:Y:S02]  /*b81e0*/  IMAD.MOV.U32 R6, RZ, RZ, R10 ;  /* 0x000000ffff067224 */ /* 0x002fe400078e000a */
[----:B------:R-:W-:-:S02]  /*b81f0*/  IMAD.MOV.U32 R7, RZ, RZ, R13 ;  /* 0x000000ffff077224 */ /* 0x000fc400078e000d */
[----:B--2---:R-:W2:Y:S01]  /*b8200*/  LDL.LU R13, [R1+0x4db0] ;  /* 0x004db000010d7983 */ /* 0x004ea20000300800 */
[----:B------:R-:W-:-:S03]  /*b8210*/  IMAD.X R9, R9, 0x1, R2, P1 ;  /* 0x0000000109097824 */ /* 0x000fc600008e0602 */
[----:B------:R1:W-:Y:S04]  /*b8220*/  LDGSTS.E [R5+0x2780], desc[UR32][R6.64], P0 ;  /* 0x0278000006057fae */ /* 0x0003e80008121860 */
[----:B------:R-:W-:Y:S01]  /*b8230*/  STL [R1+0x4c74], R12 ;  /* 0x004c740c01007387 */ /* 0x000fe20000100800 */
[----:B------:R-:W-:Y:S01]  /*b8240*/  IMAD.X R22, R22, 0x1, R2, P2 ;  /* 0x0000000116167824 */ /* 0x000fe200010e0602 */
[----:B------:R-:W-:Y:S02]  /*b8250*/  IADD3 R20, P1, R20, R70, RZ ;  /* 0x0000004614147210 */ /* 0x000fe40007f3e0ff */
[----:B------:R1:W-:Y:S04]  /*b8260*/  STL [R1+0x4c30], R9 ;  /* 0x004c300901007387 */ /* 0x0003e80000100800 */
[----:B------:R-:W2:Y:S01]  /*b8270*/  LDL.LU R10, [R1+0x4e34] ;  /* 0x004e3400010a7983 */ /* 0x000ea20000300800 */
[----:B-1----:R-:W-:-:S02]  /*b8280*/  IMAD.MOV.U32 R6, RZ, RZ, R8 ;  /* 0x000000ffff067224 */ /* 0x002fc400078e0008 */
[----:B------:R-:W-:Y:S02]  /*b8290*/  IMAD.MOV.U32 R7, RZ, RZ, R9 ;  /* 0x000000ffff077224 */ /* 0x000fe400078e0009 */
[----:B------:R-:W2:Y:S04]  /*b82a0*/  LDL.LU R9, [R1+0x4df0] ;  /* 0x004df00001097983 */ /* 0x000ea80000300800 */
[----:B------:R1:W-:Y:S04]  /*b82b0*/  LDGSTS.E [R5+0x2b80], desc[UR32][R6.64], P0 ;  /* 0x02b8000006057fae */ /* 0x0003e80008121860 */
[----:B------:R-:W-:Y:S04]  /*b82c0*/  STL [R1+0x4cb4], R20 ;  /* 0x004cb41401007387 */ /* 0x000fe80000100800 */
[----:B------:R-:W-:Y:S04]  /*b82d0*/  STL [R1+0x4c70], R22 ;  /* 0x004c701601007387 */ /* 0x000fe80000100800 */
[----:B------:R-:W2:Y:S01]  /*b82e0*/  LDL.LU R8, [R1+0x4e74] ;  /* 0x004e740001087983 */ /* 0x000ea20000300800 */
[----:B------:R-:W-:Y:S01]  /*b82f0*/  IADD3 R14, P2, R14, R70, RZ ;  /* 0x000000460e0e7210 */ /* 0x000fe20007f5e0ff */
[----:B------:R-:W-:-:S02]  /*b8300*/  IMAD.X R21, R21, 0x1, R2, P1 ;  /* 0x0000000115157824 */ /* 0x000fc400008e0602 */
[----:B-1----:R-:W-:Y:S02]  /*b8310*/  IMAD.MOV.U32 R6, RZ, RZ, R12 ;  /* 0x000000ffff067224 */ /* 0x002fe400078e000c */
[----:B------:R-:W-:Y:S01]  /*b8320*/  IMAD.MOV.U32 R7, RZ, RZ, R22 ;  /* 0x000000ffff077224 */ /* 0x000fe200078e0016 */
[----:B------:R-:W2:Y:S04]  /*b8330*/  LDL.LU R12, [R1+0x4e30] ;  /* 0x004e3000010c7983 */ /* 0x000ea80000300800 */
[----:B------:R1:W-:Y:S04]  /*b8340*/  STL [R1+0x4cf4], R14 ;  /* 0x004cf40e01007387 */ /* 0x0003e80000100800 */
[----:B------:R1:W-:Y:S04]  /*b8350*/  LDGSTS.E [R5+0x2f80], desc[UR32][R6.64], P0 ;  /* 0x02f8000006057fae */ /* 0x0003e80008121860 */
[----:B------:R4:W-:Y:S04]  /*b8360*/  STL [R1+0x4cb0], R21 ;  /* 0x004cb01501007387 */ /* 0x0009e80000100800 */
[----:B------:R-:W2:Y:S01]  /*b8370*/  LDL.LU R23, [R1+0x4eb4] ;  /* 0x004eb40001177983 */ /* 0x000ea20000300800 */
[----:B-1----:R-:W-:-:S02]  /*b8380*/  IMAD.MOV.U32 R6, RZ, RZ, R20 ;  /* 0x000000ffff067224 */ /* 0x002fc400078e0014 */
[----:B------:R-:W-:-:S05]  /*b8390*/  IMAD.MOV.U32 R7, RZ, RZ, R21 ;  /* 0x000000ffff077224 */ /* 0x000fca00078e0015 */
[----:B------:R1:W-:Y:S02]  /*b83a0*/  LDGSTS.E [R5+0x3380], desc[UR32][R6.64], P0 ;  /* 0x0338000006057fae */ /* 0x0003e40008121860 */
[----:B-1----:R-:W-:Y:S01]  /*b83b0*/  IMAD.MOV.U32 R6, RZ, RZ, R14 ;  /* 0x000000ffff067224 */ /* 0x002fe200078e000e */
[----:B----4-:R-:W-:Y:S01]  /*b83c0*/  IADD3 R17, P1, R17, R70, RZ ;  /* 0x0000004611117210 */ /* 0x010fe20007f3e0ff */
[----:B------:R-:W-:-:S04]  /*b83d0*/  IMAD.X R19, R19, 0x1, R2, P2 ;  /* 0x0000000113137824 */ /* 0x000fc800010e0602 */
[----:B------:R-:W-:Y:S04]  /*b83e0*/  STL [R1+0x4d34], R17 ;  /* 0x004d341101007387 */ /* 0x000fe80000100800 */
[----:B------:R1:W-:Y:S04]  /*b83f0*/  STL [R1+0x4cf0], R19 ;  /* 0x004cf01301007387 */ /* 0x0003e80000100800 */
[----:B------:R-:W4:Y:S01]  /*b8400*/  LDL.LU R14, [R1+0x4e70] ;  /* 0x004e7000010e7983 */ /* 0x000f220000300800 */
[----:B------:R-:W-:Y:S01]  /*b8410*/  IMAD.X R18, R18, 0x1, R2, P1 ;  /* 0x0000000112127824 */ /* 0x000fe200008e0602 */
[----:B------:R-:W-:-:S05]  /*b8420*/  IADD3 R15, P2, R15, R70, RZ ;  /* 0x000000460f0f7210 */ /* 0x000fca0007f5e0ff */
[----:B------:R-:W-:Y:S04]  /*b8430*/  STL [R1+0x4d74], R15 ;  /* 0x004d740f01007387 */ /* 0x000fe80000100800 */
[----:B------:R1:W-:Y:S04]  /*b8440*/  STL [R1+0x4d30], R18 ;  /* 0x004d301201007387 */ /* 0x0003e80000100800 */
[----:B------:R-:W4:Y:S04]  /*b8450*/  LDL.LU R21, [R1+0x4ef4] ;  /* 0x004ef40001157983 */ /* 0x000f280000300800 */
[----:B------:R-:W4:Y:S01]  /*b8460*/  LDL.LU R24, [R1+0x4eb0] ;  /* 0x004eb00001187983 */ /* 0x000f220000300800 */
[----:B------:R-:W-:-:S02]  /*b8470*/  IMAD.MOV.U32 R7, RZ, RZ, R19 ;  /* 0x000000ffff077224 */ /* 0x000fc400078e0013 */
[----:B---3--:R-:W-:-:S03]  /*b8480*/  IMAD.X R16, R16, 0x1, R2, P2 ;  /* 0x0000000110107824 */ /* 0x008fc600010e0602 */
[----:B------:R3:W-:Y:S02]  /*b8490*/  LDGSTS.E [R5+0x3780], desc[UR32][R6.64], P0 ;  /* 0x0378000006057fae */ /* 0x0007e40008121860 */
[----:B---3--:R-:W-:Y:S01]  /*b84a0*/  IMAD.MOV.U32 R6, RZ, RZ, R17 ;  /* 0x000000ffff067224 */ /* 0x008fe200078e0011 */
[-C--:B------:R-:W-:Y:S01]  /*b84b0*/  IADD3 R11, P1, R11, R70.reuse, RZ ;  /* 0x000000460b0b7210 */ /* 0x080fe20007f3e0ff */
[----:B------:R-:W-:Y:S01]  /*b84c0*/  IMAD.MOV.U32 R7, RZ, RZ, R18 ;  /* 0x000000ffff077224 */ /* 0x000fe200078e0012 */
[----:B------:R-:W-:-:S04]  /*b84d0*/  IADD3 R4, P2, R4, R70, RZ ;  /* 0x0000004604047210 */ /* 0x000fc80007f5e0ff */
[----:B------:R3:W-:Y:S04]  /*b84e0*/  LDGSTS.E [R5+0x3b80], desc[UR32][R6.64], P0 ;  /* 0x03b8000006057fae */ /* 0x0007e80008121860 */
[----:B------:R-:W-:Y:S01]  /*b84f0*/  STL [R1+0x4db4], R11 ;  /* 0x004db40b01007387 */ /* 0x000fe20000100800 */
[----:B--2---:R-:W-:-:S03]  /*b8500*/  IMAD.X R13, R13, 0x1, R2, P1 ;  /* 0x000000010d0d7824 */ /* 0x004fc600008e0602 */
[----:B------:R-:W-:Y:S04]  /*b8510*/  STL [R1+0x4d70], R16 ;  /* 0x004d701001007387 */ /* 0x000fe80000100800 */
[----:B------:R-:W-:Y:S01]  /*b8520*/  STL [R1+0x4df4], R4 ;  /* 0x004df40401007387 */ /* 0x000fe20000100800 */
[-C--:B------:R-:W-:Y:S01]  /*b8530*/  IADD3 R10, P1, R10, R70.reuse, RZ ;  /* 0x000000460a0a7210 */ /* 0x080fe20007f3e0ff */
[----:B---3--:R-:W-:Y:S02]  /*b8540*/  IMAD.MOV.U32 R6, RZ, RZ, R15 ;  /* 0x000000ffff067224 */ /* 0x008fe400078e000f */
[----:B------:R-:W-:Y:S01]  /*b8550*/  IMAD.MOV.U32 R7, RZ, RZ, R16 ;  /* 0x000000ffff077224 */ /* 0x000fe200078e0010 */
[----:B------:R2:W-:Y:S04]  /*b8560*/  STL [R1+0x4db0], R13 ;  /* 0x004db00d01007387 */ /* 0x0005e80000100800 */
[----:B------:R-:W3:Y:S04]  /*b8570*/  LDL.LU R22, [R1+0x4ef0] ;  /* 0x004ef00001167983 */ /* 0x000ee80000300800 */
[----:B------:R-:W-:Y:S04]  /*b8580*/  STL [R1+0x4e34], R10 ;  /* 0x004e340a01007387 */ /* 0x000fe80000100800 */
[----:B------:R1:W-:Y:S01]  /*b8590*/  LDGSTS.E [R5+0x3f80], desc[UR32][R6.64], P0 ;  /* 0x03f8000006057fae */ /* 0x0003e20008121860 */
[----:B------:R-:W-:Y:S01]  /*b85a0*/  IMAD.X R9, R9, 0x1, R2, P2 ;  /* 0x0000000109097824 */ /* 0x000fe200010e0602 */
[----:B------:R-:W-:-:S04]  /*b85b0*/  IADD3 R8, P2, R8, R70, RZ ;  /* 0x0000004608087210 */ /* 0x000fc80007f5e0ff */
[----:B------:R2:W-:Y:S04]  /*b85c0*/  STL [R1+0x4df0], R9 ;  /* 0x004df00901007387 */ /* 0x0005e80000100800 */
[----:B-1----:R-:W3:Y:S01]  /*b85d0*/  LDL.LU R19, [R1+0x4f34] ;  /* 0x004f340001137983 */ /* 0x002ee20000300800 */
[----:B------:R-:W-:-:S03]  /*b85e0*/  IMAD.MOV.U32 R6, RZ, RZ, R11 ;  /* 0x000000ffff067224 */ /* 0x000fc600078e000b */
[----:B------:R-:W3:Y:S01]  /*b85f0*/  LDL.LU R17, [R1+0x4f74] ;  /* 0x004f740001117983 */ /* 0x000ee20000300800 */
[----:B------:R-:W-:-:S03]  /*b8600*/  IMAD.MOV.U32 R7, RZ, RZ, R13 ;  /* 0x000000ffff077224 */ /* 0x000fc600078e000d */
[----:B------:R-:W3:Y:S04]  /*b8610*/  LDL.LU R20, [R1+0x4f30] ;  /* 0x004f300001147983 */ /* 0x000ee80000300800 */
[----:B------:R-:W-:Y:S04]  /*b8620*/  STL [R1+0x4e74], R8 ;  /* 0x004e740801007387 */ /* 0x000fe80000100800 */
[----:B------:R1:W-:Y:S01]  /*b8630*/  LDGSTS.E [R5+0x4380], desc[UR32][R6.64], P0 ;  /* 0x0438000006057fae */ /* 0x0003e20008121860 */
[----:B------:R-:W-:-:S05]  /*b8640*/  IMAD.X R12, R12, 0x1, R2, P1 ;  /* 0x000000010c0c7824 */ /* 0x000fca00008e0602 */
[----:B------:R4:W-:Y:S04]  /*b8650*/  STL [R1+0x4e30], R12 ;  /* 0x004e300c01007387 */ /* 0x0009e80000100800 */
[----:B------:R-:W3:Y:S04]  /*b8660*/  LDL.LU R18, [R1+0x4f70] ;  /* 0x004f700001127983 */ /* 0x000ee80000300800 */
[----:B--2---:R-:W2:Y:S04]  /*b8670*/  LDL.LU R13, [R1+0x4fb4] ;  /* 0x004fb400010d7983 */ /* 0x004ea80000300800 */
[----:B------:R-:W2:Y:S01]  /*b8680*/  LDL.LU R11, [R1+0x4ff4] ;  /* 0x004ff400010b7983 */ /* 0x000ea20000300800 */
[----:B-1----:R-:W-:-:S02]  /*b8690*/  IMAD.MOV.U32 R6, RZ, RZ, R4 ;  /* 0x000000ffff067224 */ /* 0x002fc400078e0004 */
[----:B------:R-:W-:Y:S01]  /*b86a0*/  IMAD.MOV.U32 R7, RZ, RZ, R9 ;  /* 0x000000ffff077224 */ /* 0x000fe200078e0009 */
[----:B------:R-:W-:Y:S01]  /*b86b0*/  IADD3 R23, P1, R23, R70, RZ ;  /* 0x0000004617177210 */ /* 0x000fe20007f3e0ff */
[----:B------:R-:W2:Y:S04]  /*b86c0*/  LDL.LU R9, [R1+0x5034] ;  /* 0x0050340001097983 */ /* 0x000ea80000300800 */
[----:B------:R1:W-:Y:S04]  /*b86d0*/  LDGSTS.E [R5+0x4780], desc[UR32][R6.64], P0 ;  /* 0x0478000006057fae */ /* 0x0003e80008121860 */
[----:B------:R-:W2:Y:S04]  /*b86e0*/  LDL.LU R4, [R1+0x5074] ;  /* 0x0050740001047983 */ /* 0x000ea80000300800 */
[----:B------:R-:W2:Y:S04]  /*b86f0*/  LDL.LU R16, [R1+0x4fb0] ;  /* 0x004fb00001107983 */ /* 0x000ea80000300800 */
[----:B------:R-:W-:Y:S01]  /*b8700*/  STL [R1+0x4eb4], R23 ;  /* 0x004eb41701007387 */ /* 0x000fe20000100800 */
[----:B-1----:R-:W-:-:S02]  /*b8710*/  IMAD.MOV.U32 R6, RZ, RZ, R10 ;  /* 0x000000ffff067224 */ /* 0x002fc400078e000a */
[----:B------:R-:W-:-:S05]  /*b8720*/  IMAD.MOV.U32 R7, RZ, RZ, R12 ;  /* 0x000000ffff077224 */ /* 0x000fca00078e000c */
[----:B------:R1:W-:Y:S02]  /*b8730*/  LDGSTS.E [R5+0x4b80], desc[UR32][R6.64], P0 ;  /* 0x04b8000006057fae */ /* 0x0003e40008121860 */
[----:B-1----:R-:W-:Y:S02]  /*b8740*/  IMAD.MOV.U32 R6, RZ, RZ, R8 ;  /* 0x000000ffff067224 */ /* 0x002fe400078e0008 */
[----:B----4-:R-:W-:-:S05]  /*b8750*/  IMAD.X R14, R14, 0x1, R2, P2 ;  /* 0x000000010e0e7824 */ /* 0x010fca00010e0602 */
[----:B------:R1:W-:Y:S04]  /*b8760*/  STL [R1+0x4e70], R14 ;  /* 0x004e700e01007387 */ /* 0x0003e80000100800 */
[----:B------:R-:W4:Y:S04]  /*b8770*/  LDL.LU R12, [R1+0x4ff0] ;  /* 0x004ff000010c7983 */ /* 0x000f280000300800 */
[----:B------:R-:W4:Y:S04]  /*b8780*/  LDL.LU R10, [R1+0x5030] ;  /* 0x00503000010a7983 */ /* 0x000f280000300800 */
[----:B------:R-:W4:Y:S01]  /*b8790*/  LDL.LU R8, [R1+0x5070] ;  /* 0x0050700001087983 */ /* 0x000f220000300800 */
[----:B------:R-:W-:Y:S01]  /*b87a0*/  IADD3 R21, P2, R21, R70, RZ ;  /* 0x0000004615157210 */ /* 0x000fe20007f5e0ff */
[----:B------:R-:W-:-:S04]  /*b87b0*/  IMAD.X R24, R24, 0x1, R2, P1 ;  /* 0x0000000118187824 */ /* 0x000fc800008e0602 */
[----:B------:R-:W-:Y:S04]  /*b87c0*/  STL [R1+0x4ef4], R21 ;  /* 0x004ef41501007387 */ /* 0x000fe80000100800 */
[----:B------:R4:W-:Y:S04]  /*b87d0*/  STL [R1+0x4eb0], R24 ;  /* 0x004eb01801007387 */ /* 0x0009e80000100800 */
[----:B------:R-:W4:Y:S04]  /*b87e0*/  LDL.LU R240, [R1+0x24cc] ;  /* 0x0024cc0001f07983 */ /* 0x000f280000300800 */
[----:B------:R-:W4:Y:S04]  /*b87f0*/  LDL.LU R241, [R1+0x2530] ;  /* 0x0025300001f17983 */ /* 0x000f280000300800 */
[----:B------:R-:W4:Y:S01]  /*b8800*/  LDL.LU R242, [R1+0x24d0] ;  /* 0x0024d00001f27983 */ /* 0x000f220000300800 */
[----:B------:R-:W-:-:S03]  /*b8810*/  IMAD.MOV.U32 R7, RZ, RZ, R14 ;  /* 0x000000ffff077224 */ /* 0x000fc600078e000e */
[----:B------:R-:W4:Y:S04]  /*b8820*/  LDL.LU R243, [R1+0x2534] ;  /* 0x0025340001f37983 */ /* 0x000f280000300800 */
[----:B-1----:R-:W4:Y:S04]  /*b8830*/  LDL.LU R14, [R1+0x24d4] ;  /* 0x0024d400010e7983 */ /* 0x002f280000300800 */
[----:B------:R-:W4:Y:S04]  /*b8840*/  LDL.LU R15, [R1+0x2538] ;  /* 0x00253800010f7983 */ /* 0x000f280000300800 */
[----:B------:R1:W-:Y:S02]  /*b8850*/  LDGSTS.E [R5+0x4f80], desc[UR32][R6.64], P0 ;  /* 0x04f8000006057fae */ /* 0x0003e40008121860 */
[----:B-1----:R-:W-:-:S02]  /*b8860*/  IMAD.MOV.U32 R6, RZ, RZ, R23 ;  /* 0x000000ffff067224 */ /* 0x002fc400078e0017 */
[----:B------:R-:W-:-:S05]  /*b8870*/  IMAD.MOV.U32 R7, RZ, RZ, R24 ;  /* 0x000000ffff077224 */ /* 0x000fca00078e0018 */
[----:B------:R1:W-:Y:S01]  /*b8880*/  LDGSTS.E [R5+0x5380], desc[UR32][R6.64], P0 ;  /* 0x0538000006057fae */ /* 0x0003e20008121860 */
[----:B---3--:R-:W-:Y:S01]  /*b8890*/  IMAD.X R22, R22, 0x1, R2, P2 ;  /* 0x0000000116167824 */ /* 0x008fe200010e0602 */
[-C--:B------:R-:W-:Y:S02]  /*b88a0*/  IADD3 R19, P1, R19, R70.reuse, RZ ;  /* 0x0000004613137210 */ /* 0x080fe40007f3e0ff */
[----:B------:R-:W-:-:S03]  /*b88b0*/  IADD3 R17, P2, R17, R70, RZ ;  /* 0x0000004611117210 */ /* 0x000fc60007f5e0ff */
[--C-:B------:R-:W-:Y:S01]  /*b88c0*/  IMAD.X R20, R20, 0x1, R2.reuse, P1 ;  /* 0x0000000114147824 */ /* 0x100fe200008e0602 */
[----:B------:R-:W-:Y:S04]  /*b88d0*/  STL [R1+0x4f34], R19 ;  /* 0x004f341301007387 */ /* 0x000fe80000100800 */
[----:B------:R3:W-:Y:S04]  /*b88e0*/  STL [R1+0x4ef0], R22 ;  /* 0x004ef01601007387 */ /* 0x0007e80000100800 */
[----:B------:R-:W-:Y:S01]  /*b88f0*/  STL [R1+0x4f74], R17 ;  /* 0x004f741101007387 */ /* 0x000fe20000100800 */
[-C--:B--2---:R-:W-:Y:S01]  /*b8900*/  IADD3 R13, P1, R13, R70.reuse, RZ ;  /* 0x000000460d0d7210 */ /* 0x084fe20007f3e0ff */
[--C-:B------:R-:W-:Y:S01]  /*b8910*/  IMAD.X R18, R18, 0x1, R2.reuse, P2 ;  /* 0x0000000112127824 */ /* 0x100fe200010e0602 */
[-C--:B------:R-:W-:Y:S01]  /*b8920*/  IADD3 R11, P2, R11, R70.reuse, RZ ;  /* 0x000000460b0b7210 */ /* 0x080fe20007f5e0ff */
[----:B------:R2:W-:Y:S01]  /*b8930*/  STL [R1+0x4f30], R20 ;  /* 0x004f301401007387 */ /* 0x0005e20000100800 */
[-C--:B------:R-:W-:Y:S01]  /*b8940*/  IADD3 R9, P3, R9, R70.reuse, RZ ;  /* 0x0000004609097210 */ /* 0x080fe20007f7e0ff */
[----:B------:R-:W-:Y:S01]  /*b8950*/  IMAD.X R16, R16, 0x1, R2, P1 ;  /* 0x0000000110107824 */ /* 0x000fe200008e0602 */
[----:B------:R-:W-:Y:S01]  /*b8960*/  IADD3 R4, P1, R4, R70, RZ ;  /* 0x0000004604047210 */ /* 0x000fe20007f3e0ff */
[----:B------:R-:W-:Y:S04]  /*b8970*/  STL [R1+0x4fb4], R13 ;  /* 0x004fb40d01007387 */ /* 0x000fe80000100800 */
[----:B------:R2:W-:Y:S04]  /*b8980*/  STL [R1+0x4f70], R18 ;  /* 0x004f701201007387 */ /* 0x0005e80000100800 */
[----:B------:R-:W-:Y:S04]  /*b8990*/  STL [R1+0x4ff4], R11 ;  /* 0x004ff40b01007387 */ /* 0x000fe80000100800 */
[----:B------:R2:W-:Y:S04]  /*b89a0*/  STL [R1+0x4fb0], R16 ;  /* 0x004fb01001007387 */ /* 0x0005e80000100800 */
[----:B------:R-:W-:Y:S04]  /*b89b0*/  STL [R1+0x5034], R9 ;  /* 0x0050340901007387 */ /* 0x000fe80000100800 */
[----:B------:R-:W-:Y:S01]  /*b89c0*/  STL [R1+0x5074], R4 ;  /* 0x0050740401007387 */ /* 0x000fe20000100800 */
        /* <DEDUP_REMOVED lines=13> */
[--C-:B----4-:R-:W-:Y:S02]  /*b8aa0*/  IMAD.X R12, R12, 0x1, R2.reuse, P2 ;  /* 0x000000010c0c7824 */ /* 0x110fe400010e0602 */
[--C-:B------:R-:W-:Y:S02]  /*b8ab0*/  IMAD.X R10, R10, 0x1, R2.reuse, P3 ;  /* 0x000000010a0a7824 */ /* 0x100fe400018e0602 */
[----:B------:R-:W-:Y:S01]  /*b8ac0*/  IMAD.X R8, R8, 0x1, R2, P1 ;  /* 0x0000000108087824 */ /* 0x000fe200008e0602 */
[----:B------:R1:W-:Y:S04]  /*b8ad0*/  STL [R1+0x4ff0], R12 ;  /* 0x004ff00c01007387 */ /* 0x0003e80000100800 */
[----:B------:R4:W-:Y:S04]  /*b8ae0*/  STL [R1+0x5030], R10 ;  /* 0x0050300a01007387 */ /* 0x0009e80000100800 */
[----:B------:R4:W-:Y:S04]  /*b8af0*/  STL [R1+0x5070], R8 ;  /* 0x0050700801007387 */ /* 0x0009e80000100800 */
        /* <DEDUP_REMOVED lines=23> */
[----:B------:R-:W2:Y:S01]  /*b8c70*/  LDL.LU R16, [R1+0x2564] ;  /* 0x0025640001107983 */ /* 0x000ea20000300800 */
[----:B------:R-:W-:-:S03]  /*b8c80*/  IMAD.MOV.U32 R7, RZ, RZ, R12 ;  /* 0x000000ffff077224 */ /* 0x000fc600078e000c */
[----:B------:R-:W2:Y:S04]  /*b8c90*/  LDL.LU R13, [R1+0x2504] ;  /* 0x00250400010d7983 */ /* 0x000ea80000300800 */
[----:B-1----:R-:W2:Y:S04]  /*b8ca0*/  LDL.LU R12, [R1+0x2568] ;  /* 0x00256800010c7983 */ /* 0x002ea80000300800 */
[----:B------:R-:W2:Y:S04]  /*b8cb0*/  LDL.LU R11, [R1+0x2508] ;  /* 0x00250800010b7983 */ /* 0x000ea80000300800 */
[----:B------:R1:W-:Y:S01]  /*b8cc0*/  LDGSTS.E [R5+0x6780], desc[UR32][R6.64], P0 ;  /* 0x0678000006057fae */ /* 0x0003e20008121860 */
[----:B------:R-:W-:-:S02]  /*b8cd0*/  IMAD.MOV.U32 R77, RZ, RZ, R240 ;  /* 0x000000ffff4d7224 */ /* 0x000fc400078e00f0 */
[----:B------:R-:W-:Y:S02]  /*b8ce0*/  IMAD.MOV.U32 R76, RZ, RZ, R241 ;  /* 0x000000ffff4c7224 */ /* 0x000fe400078e00f1 */
[----:B------:R-:W-:Y:S02]  /*b8cf0*/  IMAD.MOV.U32 R75, RZ, RZ, R242 ;  /* 0x000000ffff4b7224 */ /* 0x000fe400078e00f2 */
[----:B-1----:R-:W-:Y:S02]  /*b8d00*/  IMAD.MOV.U32 R6, RZ, RZ, R9 ;  /* 0x000000ffff067224 */ /* 0x002fe400078e0009 */
[----:B------:R-:W-:Y:S02]  /*b8d10*/  IMAD.MOV.U32 R7, RZ, RZ, R10 ;  /* 0x000000ffff077224 */ /* 0x000fe400078e000a */
[----:B----4-:R-:W4:Y:S04]  /*b8d20*/  LDL.LU R10, [R1+0x256c] ;  /* 0x00256c00010a7983 */ /* 0x010f280000300800 */
[----:B------:R1:W-:Y:S04]  /*b8d30*/  LDGSTS.E [R5+0x6b80], desc[UR32][R6.64], P0 ;  /* 0x06b8000006057fae */ /* 0x0003e80008121860 */
[----:B------:R-:W4:Y:S01]  /*b8d40*/  LDL.LU R9, [R1+0x250c] ;  /* 0x00250c0001097983 */ /* 0x000f220000300800 */
[----:B------:R-:W-:-:S02]  /*b8d50*/  IMAD.MOV.U32 R74, RZ, RZ, R243 ;  /* 0x000000ffff4a7224 */ /* 0x000fc400078e00f3 */
[----:B-1----:R-:W-:Y:S02]  /*b8d60*/  IMAD.MOV.U32 R7, RZ, RZ, R8 ;  /* 0x000000ffff077224 */ /* 0x002fe400078e0008 */
[----:B------:R-:W4:Y:S04]  /*b8d70*/  LDL.LU R8, [R1+0x2570] ;  /* 0x0025700001087983 */ /* 0x000f280000300800 */
[----:B------:R-:W4:Y:S04]  /*b8d80*/  LDL.LU R240, [R1+0x24a8] ;  /* 0x0024a80001f07983 */ /* 0x000f280000300800 */
[----:B------:R-:W4:Y:S04]  /*b8d90*/  LDL.LU R241, [R1+0x2574] ;  /* 0x0025740001f17983 */ /* 0x000f280000300800 */
[----:B------:R-:W4:Y:S04]  /*b8da0*/  LDL.LU R242, [R1+0x24ac] ;  /* 0x0024ac0001f27983 */ /* 0x000f280000300800 */
[----:B------:R-:W4:Y:S04]  /*b8db0*/  LDL.LU R243, [R1+0x2520] ;  /* 0x0025200001f37983 */ /* 0x000f280000300800 */
[----:B------:R-:W-:Y:S04]  /*b8dc0*/  STL.64 [R1+0x3d08], R76 ;  /* 0x003d084c01007387 */ /* 0x000fe80000100a00 */
[----:B------:R-:W-:Y:S04]  /*b8dd0*/  STL.64 [R1+0x3d00], R74 ;  /* 0x003d004a01007387 */ /* 0x000fe80000100a00 */
[----:B------:R-:W-:Y:S01]  /*b8de0*/  STL.64 [R1+0x3cf8], R72 ;  /* 0x003cf84801007387 */ /* 0x000fe20000100a00 */
[----:B------:R-:W-:-:S02]  /*b8df0*/  IMAD.MOV.U32 R69, RZ, RZ, R85 ;  /* 0x000000ffff457224 */ /* 0x000fc400078e0055 */
[----:B------:R-:W-:Y:S02]  /*b8e00*/  IMAD.MOV.U32 R68, RZ, RZ, R25 ;  /* 0x000000ffff447224 */ /* 0x000fe400078e0019 */
[----:B------:R-:W-:Y:S02]  /*b8e10*/  IMAD.MOV.U32 R67, RZ, RZ, R84 ;  /* 0x000000ffff437224 */ /* 0x000fe400078e0054 */
[----:B------:R-:W-:Y:S01]  /*b8e20*/  IMAD.MOV.U32 R66, RZ, RZ, R24 ;  /* 0x000000ffff427224 */ /* 0x000fe200078e0018 */
[----:B------:R-:W-:-:S04]  /*b8e30*/  LOP3.LUT R15, R15, R14, RZ, 0x3c, !PT ;  /* 0x0000000e0f0f7212 */ /* 0x000fc800078e3cff */
[C---:B------:R-:W-:Y:S01]  /*b8e40*/  LOP3.LUT R14, R15.reuse, R14, RZ, 0x3c, !PT ;  /* 0x0000000e0f0e7212 */ /* 0x040fe200078e3cff */
[----:B------:R-:W-:Y:S02]  /*b8e50*/  IMAD.MOV.U32 R64, RZ, RZ, R23 ;  /* 0x000000ffff407224 */ /* 0x000fe400078e0017 */
[----:B------:R-:W-:Y:S01]  /*b8e60*/  IMAD.MOV.U32 R65, RZ, RZ, R83 ;  /* 0x000000ffff417224 */ /* 0x000fe200078e0053 */
[----:B------:R-:W-:Y:S01]  /*b8e70*/  LOP3.LUT R15, R15, R14, RZ, 0x3c, !PT ;  /* 0x0000000e0f0f7212 */ /* 0x000fe200078e3cff */
[----:B------:R-:W-:Y:S01]  /*b8e80*/  STL.64 [R1+0x3cf0], R70 ;  /* 0x003cf04601007387 */ /* 0x000fe20000100a00 */
[----:B---3--:R-:W-:Y:S02]  /*b8e90*/  IMAD.MOV.U32 R62, RZ, RZ, R22 ;  /* 0x000000ffff3e7224 */ /* 0x008fe400078e0016 */
[----:B------:R-:W-:Y:S01]  /*b8ea0*/  IMAD.MOV.U32 R63, RZ, RZ, R82 ;  /* 0x000000ffff3f7224 */ /* 0x000fe200078e0052 */
[----:B------:R-:W-:Y:S01]  /*b8eb0*/  STL.64 [R1+0x3ce8], R68 ;  /* 0x003ce84401007387 */ /* 0x000fe20000100a00 */
[----:B------:R-:W-:-:S02]  /*b8ec0*/  IMAD.MOV.U32 R60, RZ, RZ, R21 ;  /* 0x000000ffff3c7224 */ /* 0x000fc400078e0015 */
[----:B------:R-:W-:Y:S01]  /*b8ed0*/  IMAD.MOV.U32 R61, RZ, RZ, R81 ;  /* 0x000000ffff3d7224 */ /* 0x000fe200078e0051 */
[----:B------:R-:W-:Y:S01]  /*b8ee0*/  STL.64 [R1+0x3ce0], R66 ;  /* 0x003ce04201007387 */ /* 0x000fe20000100a00 */
[----:B--2---:R-:W-:Y:S02]  /*b8ef0*/  IMAD.MOV.U32 R58, RZ, RZ, R20 ;  /* 0x000000ffff3a7224 */ /* 0x004fe400078e0014 */
[----:B------:R-:W-:Y:S01]  /*b8f00*/  IMAD.MOV.U32 R59, RZ, RZ, R80 ;  /* 0x000000ffff3b7224 */ /* 0x000fe200078e0050 */
[----:B------:R1:W-:Y:S01]  /*b8f10*/  STL.64 [R1+0x3cd8], R14 ;  /* 0x003cd80e01007387 */ /* 0x0003e20000100a00 */
        /* <DEDUP_REMOVED lines=9> */
[----:B------:R-:W-:Y:S02]  /*b8fb0*/  IMAD.MOV.U32 R50, RZ, RZ, R12 ;  /* 0x000000ffff327224 */ /* 0x000fe400078e000c */
[----:B------:R-:W-:Y:S01]  /*b8fc0*/  IMAD.MOV.U32 R51, RZ, RZ, R13 ;  /* 0x000000ffff337224 */ /* 0x000fe200078e000d */
[----:B------:R2:W-:Y:S04]  /*b8fd0*/  STL.64 [R1+0x3cb8], R58 ;  /* 0x003cb83a01007387 */ /* 0x0005e80000100a00 */
[----:B------:R2:W-:Y:S04]  /*b8fe0*/  STL.64 [R1+0x3cb0], R56 ;  /* 0x003cb03801007387 */ /* 0x0005e80000100a00 */
[----:B------:R2:W-:Y:S04]  /*b8ff0*/  STL.64 [R1+0x3ca8], R54 ;  /* 0x003ca83601007387 */ /* 0x0005e80000100a00 */
[----:B------:R2:W-:Y:S04]  /*b9000*/  STL.64 [R1+0x3ca0], R52 ;  /* 0x003ca03401007387 */ /* 0x0005e80000100a00 */
[----:B------:R2:W-:Y:S04]  /*b9010*/  STL.64 [R1+0x3c98], R50 ;  /* 0x003c983201007387 */ /* 0x0005e80000100a00 */
        /* <DEDUP_REMOVED lines=40> */
[----:B------:R1:W-:Y:S04]  /*b92a0*/  STL.64 [R1+0x3c90], R48 ;  /* 0x003c903001007387 */ /* 0x0003e80000100a00 */
[----:B------:R1:W-:Y:S04]  /*b92b0*/  STL.64 [R1+0x3c88], R46 ;  /* 0x003c882e01007387 */ /* 0x0003e80000100a00 */
[----:B------:R1:W-:Y:S04]  /*b92c0*/  STL.64 [R1+0x3c80], R44 ;  /* 0x003c802c01007387 */ /* 0x0003e80000100a00 */
[----:B------:R1:W-:Y:S01]  /*b92d0*/  STL.64 [R1+0x3c78], R42 ;  /* 0x003c782a01007387 */ /* 0x0003e20000100a00 */
[----:B------:R-:W-:-:S05]  /*b92e0*/  IMAD.MOV.U32 R6, RZ, RZ, R4 ;  /* 0x000000ffff067224 */ /* 0x000fca00078e0004 */
[----:B------:R1:W-:Y:S02]  /*b92f0*/  LDGSTS.E [R5+0x6f80], desc[UR32][R6.64], P0 ;  /* 0x06f8000006057fae */ /* 0x0003e40008121860 */
[----:B-1----:R-:W-:Y:S02]  /*b9300*/  IMAD.MOV.U32 R6, RZ, RZ, R3 ;  /* 0x000000ffff067224 */ /* 0x002fe400078e0003 */
[----:B------:R-:W-:Y:S02]  /*b9310*/  IMAD.MOV.U32 R7, RZ, RZ, R252 ;  /* 0x000000ffff077224 */ /* 0x000fe400078e00fc */
[----:B---3--:R-:W-:Y:S02]  /*b9320*/  IMAD.MOV.U32 R41, RZ, RZ, R87 ;  /* 0x000000ffff297224 */ /* 0x008fe400078e0057 */
[----:B--2---:R-:W-:Y:S02]  /*b9330*/  IMAD.MOV.U32 R40, RZ, RZ, R27 ;  /* 0x000000ffff287224 */ /* 0x004fe400078e001b */
        /* <DEDUP_REMOVED lines=30> */
[----:B----4-:R-:W-:Y:S02]  /*b9520*/  IMAD.MOV.U32 R16, RZ, RZ, R10 ;  /* 0x000000ffff107224 */ /* 0x010fe400078e000a */
[----:B------:R-:W-:Y:S01]  /*b9530*/  IMAD.MOV.U32 R17, RZ, RZ, R11 ;  /* 0x000000ffff117224 */ /* 0x000fe200078e000b */
[----:B------:R2:W-:Y:S04]  /*b9540*/  STL.64 [R1+0x3d30], R24 ;  /* 0x003d301801007387 */ /* 0x0005e80000100a00 */
[----:B------:R2:W-:Y:S01]  /*b9550*/  STL.64 [R1+0x3d68], R22 ;  /* 0x003d681601007387 */ /* 0x0005e20000100a00 */
[----:B------:R-:W-:-:S02]  /*b9560*/  IMAD.MOV.U32 R12, RZ, RZ, R8 ;  /* 0x000000ffff0c7224 */ /* 0x000fc400078e0008 */
[----:B------:R-:W-:Y:S01]  /*b9570*/  IMAD.MOV.U32 R13, RZ, RZ, R9 ;  /* 0x000000ffff0d7224 */ /* 0x000fe200078e0009 */
[----:B------:R2:W-:Y:S04]  /*b9580*/  STL.64 [R1+0x3d60], R20 ;  /* 0x003d601401007387 */ /* 0x0005e80000100a00 */
[----:B------:R2:W-:Y:S01]  /*b9590*/  STL.64 [R1+0x3d58], R18 ;  /* 0x003d581201007387 */ /* 0x0005e20000100a00 */
[----:B------:R-:W-:Y:S02]  /*b95a0*/  IMAD.MOV.U32 R10, RZ, RZ, R241 ;  /* 0x000000ffff0a7224 */ /* 0x000fe400078e00f1 */
[----:B------:R-:W-:Y:S01]  /*b95b0*/  IMAD.MOV.U32 R11, RZ, RZ, R240 ;  /* 0x000000ffff0b7224 */ /* 0x000fe200078e00f0 */
[----:B------:R2:W-:Y:S01]  /*b95c0*/  STL.64 [R1+0x3d50], R16 ;  /* 0x003d501001007387 */ /* 0x0005e20000100a00 */
[----:B------:R-:W-:-:S02]  /*b95d0*/  IMAD.MOV.U32 R8, RZ, RZ, R243 ;  /* 0x000000ffff087224 */ /* 0x000fc400078e00f3 */
[----:B------:R-:W-:Y:S01]  /*b95e0*/  IMAD.MOV.U32 R9, RZ, RZ, R242 ;  /* 0x000000ffff097224 */ /* 0x000fe200078e00f2 */
[----:B------:R-:W5:Y:S04]  /*b95f0*/  LDL.LU R252, [R1+0x58b0] ;  /* 0x0058b00001fc7983 */ /* 0x000f680000300800 */
[----:B------:R-:W5:Y:S04]  /*b9600*/  LDL.LU R3, [R1+0x58ac] ;  /* 0x0058ac0001037983 */ /* 0x000f680000300800 */
[----:B------:R2:W-:Y:S04]  /*b9610*/  STL.64 [R1+0x3d80], R12 ;  /* 0x003d800c01007387 */ /* 0x0005e80000100a00 */
[----:B------:R2:W-:Y:S04]  /*b9620*/  STL.64 [R1+0x3d88], R6 ;  /* 0x003d880601007387 */ /* 0x0005e80000100a00 */
[----:B------:R2:W-:Y:S04]  /*b9630*/  STL.64 [R1+0x3d78], R10 ;  /* 0x003d780a01007387 */ /* 0x0005e80000100a00 */
[----:B------:R2:W-:Y:S04]  /*b9640*/  STL.64 [R1+0x3d70], R8 ;  /* 0x003d700801007387 */ /* 0x0005e80000100a00 */
[----:B------:R-:W-:Y:S04]  /*b9650*/  LDGSTS.E [R5+0x7380], desc[UR32][R76.64], P0 ;  /* 0x073800004c057fae */ /* 0x000fe80008121860 */
[----:B------:R-:W-:Y:S04]  /*b9660*/  LDGSTS.E [R5+0x7780], desc[UR32][R74.64], P0 ;  /* 0x077800004a057fae */ /* 0x000fe80008121860 */
[----:B------:R-:W-:Y:S04]  /*b9670*/  LDGSTS.E [R5+0x7b80], desc[UR32][R72.64], P0 ;  /* 0x07b8000048057fae */ /* 0x000fe80008121860 */
[----:B------:R-:W-:Y:S04]  /*b9680*/  LDGSTS.E [R5+0x7f80], desc[UR32][R70.64], P0 ;  /* 0x07f8000046057fae */ /* 0x000fe80008121860 */
[----:B------:R-:W-:Y:S04]  /*b9690*/  LDGSTS.E [R5+0x8380], desc[UR32][R68.64], P0 ;  /* 0x0838000044057fae */ /* 0x000fe80008121860 */
[----:B------:R-:W-:Y:S04]  /*b96a0*/  LDGSTS.E [R5+0x8780], desc[UR32][R66.64], P0 ;  /* 0x0878000042057fae */ /* 0x000fe80008121860 */
[----:B------:R1:W-:Y:S04]  /*b96b0*/  LDGSTS.E [R5+0x8b80], desc[UR32][R14.64], P0 ;  /* 0x08b800000e057fae */ /* 0x0003e80008121860 */
[----:B------:R2:W-:Y:S04]  /*b96c0*/  LDGSTS.E [R5+0x8f80], desc[UR32][R64.64], P0 ;  /* 0x08f8000040057fae */ /* 0x0005e80008121860 */
[----:B------:R2:W-:Y:S04]  /*b96d0*/  LDGSTS.E [R5+0x9380], desc[UR32][R62.64], P0 ;  /* 0x093800003e057fae */ /* 0x0005e80008121860 */
[----:B------:R-:W3:Y:S01]  /*b96e0*/  LDL.LU R15, [R1+0x4dc] ;  /* 0x0004dc00010f7983 */ /* 0x000ee20000300800 */
[----:B-1----:R-:W1:Y:S03]  /*b96f0*/  LDC R14, c[0x0][0x230] ;  /* 0x00008c00ff0e7b82 */ /* 0x002e660000000800 */
[----:B------:R2:W-:Y:S04]  /*b9700*/  LDGSTS.E [R5+0x9780], desc[UR32][R60.64], P0 ;  /* 0x097800003c057fae */ /* 0x0005e80008121860 */
[----:B------:R2:W-:Y:S04]  /*b9710*/  LDGSTS.E [R5+0x9b80], desc[UR32][R58.64], P0 ;  /* 0x09b800003a057fae */ /* 0x0005e80008121860 */
[----:B------:R2:W-:Y:S04]  /*b9720*/  LDGSTS.E [R5+0x9f80], desc[UR32][R56.64], P0 ;  /* 0x09f8000038057fae */ /* 0x0005e80008121860 */
[----:B------:R2:W-:Y:S04]  /*b9730*/  LDGSTS.E [R5+0xa380], desc[UR32][R54.64], P0 ;  /* 0x0a38000036057fae */ /* 0x0005e80008121860 */
[----:B------:R2:W-:Y:S04]  /*b9740*/  LDGSTS.E [R5+0xa780], desc[UR32][R52.64], P0 ;  /* 0x0a78000034057fae */ /* 0x0005e80008121860 */
[----:B------:R2:W-:Y:S01]  /*b9750*/  LDGSTS.E [R5+0xab80], desc[UR32][R50.64], P0 ;  /* 0x0ab8000032057fae */ /* 0x0005e20008121860 */
[----:B-1----:R-:W-:-:S03]  /*b9760*/  VIADD R14, R14, 0x1f ;  /* 0x0000001f0e0e7836 */ /* 0x002fc60000000000 */
[----:B------:R2:W-:Y:S02]  /*b9770*/  LDGSTS.E [R5+0xaf80], desc[UR32][R48.64], P0 ;  /* 0x0af8000030057fae */ /* 0x0005e40008121860 */
[----:B------:R-:W-:Y:S02]  /*b9780*/  SHF.R.S32.HI R4, RZ, 0x1f, R14 ;  /* 0x0000001fff047819 */ /* 0x000fe4000001140e */
[----:B------:R2:W-:Y:S02]  /*b9790*/  LDGSTS.E [R5+0xb380], desc[UR32][R46.64], P0 ;  /* 0x0b3800002e057fae */ /* 0x0005e40008121860 */
[----:B------:R-:W-:Y:S02]  /*b97a0*/  LEA.HI R4, R4, R14, RZ, 0x5 ;  /* 0x0000000e04047211 */ /* 0x000fe400078f28ff */
[----:B------:R2:W-:Y:S02]  /*b97b0*/  LDGSTS.E [R5+0xb780], desc[UR32][R44.64], P0 ;  /* 0x0b7800002c057fae */ /* 0x0005e40008121860 */
[----:B------:R-:W-:-:S02]  /*b97c0*/  SHF.R.S32.HI R4, RZ, 0x5, R4 ;  /* 0x00000005ff047819 */ /* 0x000fc40000011404 */
[----:B------:R2:W-:Y:S04]  /*b97d0*/  LDGSTS.E [R5+0xbb80], desc[UR32][R42.64], P0 ;  /* 0x0bb800002a057fae */ /* 0x0005e80008121860 */
        /* <DEDUP_REMOVED lines=17> */
[----:B------:R-:W0:Y:S01]  /*b98f0*/  LDGDEPBAR ;  /* 0x00000000000079af */ /* 0x000e220000000000 */
[----:B---3--:R-:W-:-:S05]  /*b9900*/  VIADD R15, R15, 0x1 ;  /* 0x000000010f0f7836 */ /* 0x008fca0000000000 */
[----:B------:R2:W-:Y:S01]  /*b9910*/  STL [R1+0x4dc], R15 ;  /* 0x0004dc0f01007387 */ /* 0x0005e20000100800 */
[----:B------:R-:W-:-:S13]  /*b9920*/  ISETP.NE.U32.AND P0, PT, R15, R4, PT ;  /* 0x000000040f00720c */ /* 0x000fda0003f05070 */
[----:B--2---:R-:W-:Y:S05]  /*b9930*/  @P0 BRA `(.L_x_1) ;  /* 0xfffffa1c00c00947 */ /* 0x004fea000383ffff */
.L_x_0:
[----:B------:R-:W2:Y:S01]  /*b9940*/  LDL R72, [R1+0x4d0] ;  /* 0x0004d00001487983 */ /* 0x000ea20000100800 */
[----:B------:R-:W-:Y:S01]  /*b9950*/  ULDC UR5, c[0x0][0x248] ;  /* 0x0000920000057ab9 */ /* 0x000fe20000000800 */
[----:B------:R-:W-:Y:S01]  /*b9960*/  ULDC UR6, c[0x0][0x248] ;  /* 0x0000920000067ab9 */ /* 0x000fe20000000800 */
[----:B------:R-:W-:Y:S01]  /*b9970*/  ULDC UR7, c[0x0][0x248] ;  /* 0x0000920000077ab9 */ /* 0x000fe20000000800 */
[----:B------:R-:W-:Y:S01]  /*b9980*/  ULDC.64 UR38, c[0x0][0x228] ;  /* 0x00008a0000267ab9 */ /* 0x000fe20000000a00 */
[----:B------:R-:W3:Y:S01]  /*b9990*/  LDC R34, c[0x0][0x244] ;  /* 0x00009100ff227b82 */ /* 0x000ee20000000800 */
[----:B------:R-:W-:Y:S01]  /*b99a0*/  ULDC UR10, c[0x0][0x248] ;  /* 0x00009200000a7ab9 */ /* 0x000fe20000000800 */
[----:B------:R-:W-:Y:S01]  /*b99b0*/  ULDC.64 UR36, c[0x0][0x228] ;  /* 0x00008a0000247ab9 */ /* 0x000fe20000000a00 */
[----:B------:R-:W-:Y:S01]  /*b99c0*/  ULDC.64 UR8, c[0x0][0x220] ;  /* 0x0000880000087ab9 */ /* 0x000fe20000000a00 */
[----:B------:R-:W-:Y:S01]  /*b99d0*/  ULDC UR15, c[0x0][0x248] ;  /* 0x00009200000f7ab9 */ /* 0x000fe20000000800 */
[----:B------:R-:W-:Y:S01]  /*b99e0*/  ULDC UR12, c[0x0][0x228] ;  /* 0x00008a00000c7ab9 */ /* 0x000fe20000000800 */
[----:B------:R-:W-:Y:S01]  /*b99f0*/  LOP3.LUT R0, R0, 0xfffffff7, RZ, 0xc0, !PT ;  /* 0xfffffff700007812 */ /* 0x000fe200078ec0ff */
[----:B------:R-:W-:Y:S01]  /*b9a00*/  ULDC UR13, c[0x0][0x228] ;  /* 0x00008a00000d7ab9 */ /* 0x000fe20000000800 */
[----:B------:R-:W-:Y:S01]  /*b9a10*/  LOP3.LUT R33, R33, 0x7fffffff, RZ, 0xc0, !PT ;  /* 0x7fffffff21217812 */ /* 0x000fe200078ec0ff */
[----:B------:R-:W-:Y:S01]  /*b9a20*/  ULDC UR14, c[0x0][0x228] ;  /* 0x00008a00000e7ab9 */ /* 0x000fe20000000800 */
[----:B------:R-:W-:Y:S01]  /*b9a30*/  ULDC.64 UR34, c[0x0][0x228] ;  /* 0x00008a0000227ab9 */ /* 0x000fe20000000a00 */
        /* <DEDUP_REMOVED lines=20> */
[----:B------:R-:W-:Y:S01]  /*b9b80*/  LOP3.LUT R32, R32, 0x7fffffff, RZ, 0xc0, !PT ;  /* 0x7fffffff20207812 */ /* 0x000fe200078ec0ff */
        /* <DEDUP_REMOVED lines=19> */
[----:B-----5:R-:W-:Y:S01]  /*b9cc0*/  LOP3.LUT R31, R31, 0x7fffffff, RZ, 0xc0, !PT ;  /* 0x7fffffff1f1f7812 */ /* 0x020fe200078ec0ff */
[----:B------:R-:W-:-:S04]  /*b9cd0*/  DEPBAR.LE SB0, 0x0 ;  /* 0x000080000000791a */ /* 0x000fc80000000000 */
[----:B------:R-:W-:Y:S02]  /*b9ce0*/  LOP3.LUT R30, R30, 0x7fffffff, RZ, 0xc0, !PT ;  /* 0x7fffffff1e1e7812 */ /* 0x000fe400078ec0ff */
[----:B------:R-:W-:Y:S02]  /*b9cf0*/  LOP3.LUT R29, R29, 0x7fffffff, RZ, 0xc0, !PT ;  /* 0x7fffffff1d1d7812 */ /* 0x000fe400078ec0ff */
[----:B------:R-:W-:Y:S02]  /*b9d00*/  LOP3.LUT R28, R28, 0x7fffffff, RZ, 0xc0, !PT ;  /* 0x7fffffff1c1c7812 */ /* 0x000fe400078ec0ff */
[----:B------:R-:W-:Y:S02]  /*b9d10*/  LOP3.LUT R27, R27, 0x7fffffff, RZ, 0xc0, !PT ;  /* 0x7fffffff1b1b7812 */ /* 0x000fe400078ec0ff */
[----:B------:R-:W-:Y:S02]  /*b9d20*/  LOP3.LUT R26, R26, 0x7fffffff, RZ, 0xc0, !PT ;  /* 0x7fffffff1a1a7812 */ /* 0x000fe400078ec0ff */
[----:B------:R-:W-:-:S02]  /*b9d30*/  LOP3.LUT R25, R25, 0x7fffffff, RZ, 0xc0, !PT ;  /* 0x7fffffff19197812 */ /* 0x000fc400078ec0ff */
        /* <DEDUP_REMOVED lines=13> */
[----:B------:R-:W-:Y:S01]  /*b9e10*/  LOP3.LUT R3, R3, 0x7fffffff, RZ, 0xc0, !PT ;  /* 0x7fffffff03037812 */ /* 0x000fe200078ec0ff */
[----:B--2---:R-:W-:Y:S01]  /*b9e20*/  IMAD R59, R72, UR5, RZ ;  /* 0x00000005483b7c24 */ /* 0x004fe2000f8e02ff */
[----:B------:R-:W-:-:S03]  /*b9e30*/  ULDC UR5, c[0x0][0x248] ;  /* 0x0000920000057ab9 */ /* 0x000fc60000000800 */
[----:B------:R-:W-:Y:S01]  /*b9e40*/  VIADD R12, R59, UR5 ;  /* 0x000000053b0c7c36 */ /* 0x000fe20008000000 */
[----:B------:R-:W-:-:S03]  /*b9e50*/  ULDC UR5, c[0x0][0x248] ;  /* 0x0000920000057ab9 */ /* 0x000fc60000000800 */
[----:B------:R-:W-:Y:S01]  /*b9e60*/  VIADD R12, R12, UR5 ;  /* 0x000000050c0c7c36 */ /* 0x000fe20008000000 */
[----:B------:R-:W-:-:S04]  /*b9e70*/  ULDC UR5, c[0x0][0x248] ;  /* 0x0000920000057ab9 */ /* 0x000fc80000000800 */
[----:B------:R2:W-:Y:S02]  /*b9e80*/  STL [R1+0x2a0c], R12 ;  /* 0x002a0c0c01007387 */ /* 0x0005e40000100800 */
[----:B--2---:R-:W-:Y:S01]  /*b9e90*/  VIADD R12, R12, UR5 ;  /* 0x000000050c0c7c36 */ /* 0x004fe20008000000 */
[----:B------:R-:W-:-:S04]  /*b9ea0*/  ULDC UR5, c[0x0][0x248] ;  /* 0x0000920000057ab9 */ /* 0x000fc80000000800 */
[----:B------:R2:W-:Y:S02]  /*b9eb0*/  STL [R1+0x272c], R12 ;  /* 0x00272c0c01007387 */ /* 0x0005e40000100800 */
[----:B--2---:R-:W-:Y:S01]  /*b9ec0*/  VIADD R12, R12, UR5 ;  /* 0x000000050c0c7c36 */ /* 0x004fe20008000000 */
[----:B------:R-:W-:-:S03]  /*b9ed0*/  ULDC UR5, c[0x0][0x248] ;  /* 0x0000920000057ab9 */ /* 0x000fc60000000800 */
[----:B------:R-:W-:Y:S01]  /*b9ee0*/  VIADD R112, R12, UR5 ;  /* 0x000000050c707c36 */ /* 0x000fe20008000000 */
[----:B------:R-:W-:Y:S01]  /*b9ef0*/  ULDC UR5, c[0x0][0x248] ;  /* 0x0000920000057ab9 */ /* 0x000fe20000000800 */
[----:B------:R2:W-:Y:S02]  /*b9f00*/  STL [R1+0x2520], R12 ;  /* 0x0025200c01007387 */ /* 0x0005e40000100800 */
[----:B------:R-:W-:Y:S01]  /*b9f10*/  VIADD R113, R112, UR5 ;  /* 0x0000000570717c36 */ /* 0x000fe20008000000 */
[----:B------:R-:W-:-:S03]  /*b9f20*/  ULDC UR5, c[0x0][0x248] ;  /* 0x0000920000057ab9 */ /* 0x000fc60000000800 */
[----:B------:R-:W-:Y:S01]  /*b9f30*/  VIADD R252, R113, UR5 ;  /* 0x0000000571fc7c36 */ /* 0x000fe20008000000 */
[----:B------:R-:W-:-:S03]  /*b9f40*/  ULDC UR5, c[0x0][0x248] ;  /* 0x0000920000057ab9 */ /* 0x000fc60000000800 */
[----:B--2---:R-:W-:Y:S01]  /*b9f50*/  VIADD R12, R252, UR5 ;  /* 0x00000005fc0c7c36 */ /* 0x004fe20008000000 */
        /* <DEDUP_REMOVED lines=747> */
[----:B------:R2:W-:Y:S04]  /*bce10*/  STL [R1+0x2790], R12 ;  /* 0x0027900c01007387 */ /* 0x0005e80000100800 */
[----:B------:R-:W4:Y:S01]  /*bce20*/  LDL.LU R14, [R1+0x50ac] ;  /* 0x0050ac00010e7983 */ /* 0x000f220000300800 */
        /* <DEDUP_REMOVED lines=15> */
[----:B------:R-:W3:Y:S01]  /*bcf20*/  LDL.LU R16, [R1+0x50b0] ;  /* 0x0050b00001107983 */ /* 0x000ee20000300800 */
        /* <DEDUP_REMOVED lines=18> */
[----:B------:R-:W3:Y:S01]  /*bd050*/  LDL R75, [R1+0x44] ;  /* 0x00004400014b7983 */ /* 0x000ee20000100800 */
[----:B------:R-:W-:Y:S01]  /*bd060*/  VIADD R13, R12, UR5 ;  /* 0x000000050c0d7c36 */ /* 0x000fe20008000000 */
[----:B------:R-:W-:-:S04]  /*bd070*/  ULDC UR5, c[0x0][0x248] ;  /* 0x0000920000057ab9 */ /* 0x000fc80000000800 */
[----:B------:R1:W-:Y:S01]  /*bd080*/  STL [R1+0x27c0], R13 ;  /* 0x0027c00d01007387 */ /* 0x0003e20000100800 */
[----:B--2---:R-:W2:Y:S01]  /*bd090*/  LDC R12, c[0x0][0x244] ;  /* 0x00009100ff0c7b82 */ /* 0x004ea20000000800 */
[----:B-1----:R-:W-:Y:S01]  /*bd0a0*/  VIADD R13, R13, UR5 ;  /* 0x000000050d0d7c36 */ /* 0x002fe20008000000 */
[----:B------:R-:W-:-:S04]  /*bd0b0*/  ULDC UR5, c[0x0][0x248] ;  /* 0x0000920000057ab9 */ /* 0x000fc80000000800 */
[----:B------:R1:W-:Y:S02]  /*bd0c0*/  STL [R1+0x27c4], R13 ;  /* 0x0027c40d01007387 */ /* 0x0003e40000100800 */
[----:B-1----:R-:W-:Y:S01]  /*bd0d0*/  VIADD R13, R13, UR5 ;  /* 0x000000050d0d7c36 */ /* 0x002fe20008000000 */
[----:B------:R-:W-:-:S04]  /*bd0e0*/  ULDC UR5, c[0x0][0x248] ;  /* 0x0000920000057ab9 */ /* 0x000fc80000000800 */
[----:B------:R1:W-:Y:S02]  /*bd0f0*/  STL [R1+0x27c8], R13 ;  /* 0x0027c80d01007387 */ /* 0x0003e40000100800 */
[----:B-1----:R-:W-:Y:S01]  /*bd100*/  VIADD R13, R13, UR5 ;  /* 0x000000050d0d7c36 */ /* 0x002fe20008000000 */
[----:B------:R-:W-:-:S03]  /*bd110*/  ULDC UR5, c[0x0][0x244] ;  /* 0x0000910000057ab9 */ /* 0x000fc60000000800 */
[----:B------:R-:W-:Y:S01]  /*bd120*/  VIADD R15, R13, UR6 ;  /* 0x000000060d0f7c36 */ /* 0x000fe20008000000 */
[----:B------:R-:W-:Y:S04]  /*bd130*/  STL [R1+0x27cc], R13 ;  /* 0x0027cc0d01007387 */ /* 0x000fe80000100800 */
[----:B------:R1:W-:Y:S02]  /*bd140*/  STL [R1+0x27d0], R15 ;  /* 0x0027d00f01007387 */ /* 0x0003e40000100800 */
[----:B-1----:R-:W-:Y:S01]  /*bd150*/  VIADD R15, R15, UR7 ;  /* 0x000000070f0f7c36 */ /* 0x002fe20008000000 */
[----:B------:R-:W-:-:S04]  /*bd160*/  ULDC.64 UR6, c[0x0][0x220] ;  /* 0x0000880000067ab9 */ /* 0x000fc80000000a00 */
[----:B------:R1:W-:Y:S01]  /*bd170*/  STL [R1+0x27d4], R15 ;  /* 0x0027d40f01007387 */ /* 0x0003e20000100800 */
[----:B------:R-:W-:Y:S01]  /*bd180*/  BAR.SYNC.DEFER_BLOCKING 0x0 ;  /* 0x0000000000007b1d */ /* 0x000fe20000010000 */
[----:B----4-:R-:W-:-:S05]  /*bd190*/  ISETP.GE.AND P1, PT, R14, UR39, PT ;  /* 0x000000270e007c0c */ /* 0x010fca000bf26270 */
[----:B------:R-:W-:Y:S02]  /*bd1a0*/  ULDC UR39, c[0x0][0x228] ;  /* 0x00008a0000277ab9 */ /* 0x000fe40000000800 */
[----:B------:R-:W4:Y:S01]  /*bd1b0*/  LDC R14, c[0x0][0x244] ;  /* 0x00009100ff0e7b82 */ /* 0x000f220000000800 */
[----:B---3--:R-:W-:Y:S01]  /*bd1c0*/  ISETP.GE.AND P0, PT, R16, UR37, PT ;  /* 0x0000002510007c0c */ /* 0x008fe2000bf06270 */
[----:B------:R-:W-:Y:S01]  /*bd1d0*/  ULDC UR37, c[0x0][0x228] ;  /* 0x00008a0000257ab9 */ /* 0x000fe20000000800 */
[----:B------:R-:W-:Y:S01]  /*bd1e0*/  IMAD R13, R75, UR5, RZ ;  /* 0x000000054b0d7c24 */ /* 0x000fe2000f8e02ff */
[----:B------:R-:W-:Y:S02]  /*bd1f0*/  ULDC UR5, c[0x0][0x248] ;  /* 0x0000920000057ab9 */ /* 0x000fe40000000800 */
[----:B-1----:R-:W-:Y:S01]  /*bd200*/  VIADD R15, R15, UR5 ;  /* 0x000000050f0f7c36 */ /* 0x002fe20008000000 */
[----:B------:R-:W-:-:S04]  /*bd210*/  ULDC UR5, c[0x0][0x248] ;  /* 0x0000920000057ab9 */ /* 0x000fc80000000800 */
[----:B------:R1:W-:Y:S02]  /*bd220*/  STL [R1+0x27d8], R15 ;  /* 0x0027d80f01007387 */ /* 0x0003e40000100800 */
[----:B-1----:R-:W-:Y:S01]  /*bd230*/  VIADD R15, R15, UR5 ;  /* 0x000000050f0f7c36 */ /* 0x002fe20008000000 */
[----:B------:R-:W-:-:S04]  /*bd240*/  ULDC UR5, c[0x0][0x248] ;  /* 0x0000920000057ab9 */ /* 0x000fc80000000800 */
[----:B------:R1:W-:Y:S01]  /*bd250*/  STL [R1+0x27dc], R15 ;  /* 0x0027dc0f01007387 */ /* 0x0003e20000100800 */
[----:B------:R-:W-:Y:S01]  /*bd260*/  LEA R18, P2, R13, UR6, 0x2 ;  /* 0x000000060d127c11 */ /* 0x000fe2000f8410ff */
[----:B--2---:R-:W-:Y:S02]  /*bd270*/  IMAD R12, R12, 0x20, R13 ;  /* 0x000000200c0c7824 */ /* 0x004fe400078e020d */
[----:B-1----:R-:W-:Y:S01]  /*bd280*/  VIADD R15, R15, UR5 ;  /* 0x000000050f0f7c36 */ /* 0x002fe20008000000 */
[----:B------:R-:W-:Y:S01]  /*bd290*/  ULDC UR5, c[0x0][0x248] ;  /* 0x0000920000057ab9 */ /* 0x000fe20000000800 */
[----:B------:R-:W-:-:S03]  /*bd2a0*/  LEA.HI.X.SX32 R19, R13, UR7, 0x2, P2 ;  /* 0x000000070d137c11 */ /* 0x000fc600090f16ff */
[----:B------:R1:W-:Y:S01]  /*bd2b0*/  STL [R1+0x27e0], R15 ;  /* 0x0027e00f01007387 */ /* 0x0003e20000100800 */
[----:B----4-:R-:W-:Y:S01]  /*bd2c0*/  IMAD R13, R14, 0x20, R12 ;  /* 0x000000200e0d7824 */ /* 0x010fe200078e020c */
[----:B------:R-:W-:Y:S01]  /*bd2d0*/  ULDC.64 UR6, c[0x0][0x220] ;  /* 0x0000880000067ab9 */ /* 0x000fe20000000a00 */
[----:B-1----:R-:W-:Y:S01]  /*bd2e0*/  VIADD R15, R15, UR5 ;  /* 0x000000050f0f7c36 */ /* 0x002fe20008000000 */
[----:B------:R-:W-:-:S03]  /*bd2f0*/  ULDC UR5, c[0x0][0x248] ;  /* 0x0000920000057ab9 */ /* 0x000fc60000000800 */
[----:B------:R-:W-:Y:S01]  /*bd300*/  VIADD R14, R15, UR5 ;  /* 0x000000050f0e7c36 */ /* 0x000fe20008000000 */
[----:B------:R-:W-:Y:S01]  /*bd310*/  LEA R16, P2, R12, UR6, 0x2 ;  /* 0x000000060c107c11 */ /* 0x000fe2000f8410ff */
[----:B------:R-:W-:Y:S01]  /*bd320*/  STL [R1+0x27e4], R15 ;  /* 0x0027e40f01007387 */ /* 0x000fe20000100800 */
[----:B------:R-:W-:Y:S01]  /*bd330*/  ULDC UR5, c[0x0][0x248] ;  /* 0x0000920000057ab9 */ /* 0x000fe20000000800 */
[----:B------:R-:W-:Y:S01]  /*bd340*/  VIADD R36, R14, UR10 ;  /* 0x0000000a0e247c36 */ /* 0x000fe20008000000 */
[----:B------:R-:W-:Y:S01]  /*bd350*/  LEA.HI.X.SX32 R17, R12, UR7, 0x2, P2 ;  /* 0x000000070c117c11 */ /* 0x000fe200090f16ff */
[----:B------:R1:W-:Y:S01]  /*bd360*/  STL [R1+0x27e8], R14 ;  /* 0x0027e80e01007387 */ /* 0x0003e20000100800 */
[----:B------:R-:W-:Y:S01]  /*bd370*/  IMAD R34, R34, 0x20, R13 ;  /* 0x0000002022227824 */ /* 0x000fe200078e020d */
[----:B------:R-:W-:Y:S01]  /*bd380*/  ULDC.64 UR6, c[0x0][0x220] ;  /* 0x0000880000067ab9 */ /* 0x000fe20000000a00 */
[----:B------:R-:W-:Y:S01]  /*bd390*/  ULDC UR10, c[0x0][0x228] ;  /* 0x00008a00000a7ab9 */ /* 0x000fe20000000800 */
[----:B------:R2:W-:Y:S02]  /*bd3a0*/  STL [R1+0x27ec], R36 ;  /* 0x0027ec2401007387 */ /* 0x0005e40000100800 */
[----:B------:R-:W-:Y:S01]  /*bd3b0*/  LEA R12, P3, R34, UR8, 0x2 ;  /* 0x00000008220c7c11 */ /* 0x000fe2000f8610ff */
[----:B------:R-:W-:Y:S01]  /*bd3c0*/  ULDC UR8, c[0x0][0x248] ;  /* 0x0000920000087ab9 */ /* 0x000fe20000000800 */
[C---:B-1----:R-:W-:Y:S01]  /*bd3d0*/  LEA R14, P2, R13.reuse, UR6, 0x2 ;  /* 0x000000060d0e7c11 */ /* 0x042fe2000f8410ff */
[----:B------:R-:W-:Y:S01]  /*bd3e0*/  ULDC UR6, c[0x0][0x228] ;  /* 0x00008a0000067ab9 */ /* 0x000fe20000000800 */
[----:B--2---:R-:W-:Y:S01]  /*bd3f0*/  VIADD R36, R36, UR5 ;  /* 0x0000000524247c36 */ /* 0x004fe20008000000 */
[----:B------:R-:W-:Y:S01]  /*bd400*/  ULDC UR5, c[0x0][0x248] ;  /* 0x0000920000057ab9 */ /* 0x000fe20000000800 */
[----:B------:R-:W-:Y:S01]  /*bd410*/  LEA.HI.X.SX32 R15, R13, UR7, 0x2, P2 ;  /* 0x000000070d0f7c11 */ /* 0x000fe200090f16ff */
[----:B------:R-:W-:-:S02]  /*bd420*/  ULDC UR7, c[0x0][0x228] ;  /* 0x00008a0000077ab9 */ /* 0x000fc40000000800 */
[----:B------:R1:W-:Y:S01]  /*bd430*/  STL [R1+0x27f0], R36 ;  /* 0x0027f02401007387 */ /* 0x0003e20000100800 */
[----:B------:R-:W-:Y:S01]  /*bd440*/  LEA.HI.X.SX32 R13, R34, UR9, 0x2, P3 ;  /* 0x00000009220d7c11 */ /* 0x000fe200098f16ff */
[----:B-1----:R-:W-:Y:S01]  /*bd450*/  VIADD R36, R36, UR5 ;  /* 0x0000000524247c36 */ /* 0x002fe20008000000 */
[----:B------:R-:W-:-:S03]  /*bd460*/  ULDC UR5, c[0x0][0x248] ;  /* 0x0000920000057ab9 */ /* 0x000fc60000000800 */
[----:B------:R-:W-:Y:S01]  /*bd470*/  VIADD R34, R36, UR5 ;  /* 0x0000000524227c36 */ /* 0x000fe20008000000 */
[----:B------:R-:W-:Y:S01]  /*bd480*/  STL [R1+0x27f4], R36 ;  /* 0x0027f42401007387 */ /* 0x000fe20000100800 */
[----:B------:R-:W-:-:S03]  /*bd490*/  ULDC UR5, c[0x0][0x248] ;  /* 0x0000920000057ab9 */ /* 0x000fc60000000800 */
[----:B------:R1:W-:Y:S02]  /*bd4a0*/  STL [R1+0x27f8], R34 ;  /* 0x0027f82201007387 */ /* 0x0003e40000100800 */
[----:B-1----:R-:W-:Y:S01]  /*bd4b0*/  VIADD R34, R34, UR5 ;  /* 0x0000000522227c36 */ /* 0x002fe20008000000 */
[----:B------:R-:W-:-:S04]  /*bd4c0*/  ULDC UR5, c[0x0][0x248] ;  /* 0x0000920000057ab9 */ /* 0x000fc80000000800 */
        /* <DEDUP_REMOVED lines=54> */
[----:B------:R1:W-:Y:S04]  /*bd830*/  STL [R1+0x2844], R34 ;  /* 0x0028442201007387 */ /* 0x0003e80000100800 */
[----:B------:R-:W2:Y:S01]  /*bd840*/  LDL R74, [R1+0x4d4] ;  /* 0x0004d400014a7983 */ /* 0x000ea20000100800 */
[----:B-1----:R-:W-:Y:S01]  /*bd850*/  VIADD R34, R34, UR8 ;  /* 0x0000000822227c36 */ /* 0x002fe20008000000 */
[----:B------:R-:W-:-:S04]  /*bd860*/  ULDC UR8, c[0x0][0x248] ;  /* 0x0000920000087ab9 */ /* 0x000fc80000000800 */
[----:B------:R1:W-:Y:S04]  /*bd870*/  STL [R1+0x2848], R34 ;  /* 0x0028482201007387 */ /* 0x0003e80000100800 */
[----:B------:R-:W3:Y:S04]  /*bd880*/  LDL R73, [R1+0x4c] ;  /* 0x00004c0001497983 */ /* 0x000ee80000100800 */
[----:B------:R-:W4:Y:S01]  /*bd890*/  LDL R76, [R1+0x48] ;  /* 0x00004800014c7983 */ /* 0x000f220000100800 */
[----:B-1----:R-:W-:Y:S01]  /*bd8a0*/  VIADD R34, R34, UR8 ;  /* 0x0000000822227c36 */ /* 0x002fe20008000000 */
[----:B------:R-:W-:-:S04]  /*bd8b0*/  ULDC UR8, c[0x0][0x248] ;  /* 0x0000920000087ab9 */ /* 0x000fc80000000800 */
[----:B------:R1:W-:Y:S02]  /*bd8c0*/  STL [R1+0x284c], R34 ;  /* 0x00284c2201007387 */ /* 0x0003e40000100800 */
[----:B-1----:R-:W-:Y:S01]  /*bd8d0*/  VIADD R34, R34, UR8 ;  /* 0x0000000822227c36 */ /* 0x002fe20008000000 */
[----:B------:R-:W-:-:S04]  /*bd8e0*/  ULDC UR8, c[0x0][0x248] ;  /* 0x0000920000087ab9 */ /* 0x000fc80000000800 */
[----:B------:R1:W-:Y:S02]  /*bd8f0*/  STL [R1+0x2850], R34 ;  /* 0x0028502201007387 */ /* 0x0003e40000100800 */
[----:B-1----:R-:W-:Y:S01]  /*bd900*/  VIADD R34, R34, UR8 ;  /* 0x0000000822227c36 */ /* 0x002fe20008000000 */
[----:B------:R-:W-:-:S04]  /*bd910*/  ULDC.64 UR8, c[0x0][0x228] ;  /* 0x00008a0000087ab9 */ /* 0x000fc80000000a00 */
[----:B------:R1:W-:Y:S02]  /*bd920*/  STL [R1+0x2854], R34 ;  /* 0x0028542201007387 */ /* 0x0003e40000100800 */
[----:B-1----:R-:W-:Y:S01]  /*bd930*/  VIADD R34, R34, UR15 ;  /* 0x0000000f22227c36 */ /* 0x002fe20008000000 */
[----:B------:R-:W-:-:S04]  /*bd940*/  ULDC UR15, c[0x0][0x248] ;  /* 0x00009200000f7ab9 */ /* 0x000fc80000000800 */
[----:B------:R1:W-:Y:S02]  /*bd950*/  STL [R1+0x2858], R34 ;  /* 0x0028582201007387 */ /* 0x0003e40000100800 */
[----:B-1----:R-:W-:-:S05]  /*bd960*/  VIADD R34, R34, UR15 ;  /* 0x0000000f22227c36 */ /* 0x002fca0008000000 */
[----:B------:R1:W-:Y:S04]  /*bd970*/  STL [R1+0x285c], R34 ;  /* 0x00285c2201007387 */ /* 0x0003e80000100800 */
[----:B------:R-:W4:Y:S01]  /*bd980*/  LDL.LU R37, [R1+0x50b4] ;  /* 0x0050b40001257983 */ /* 0x000f220000300800 */
[----:B--2---:R-:W-:Y:S01]  /*bd990*/  ISETP.LT.AND P2, PT, R74, UR8, !P1 ;  /* 0x000000084a007c0c */ /* 0x004fe2000cf41270 */
[----:B------:R-:W-:Y:S02]  /*bd9a0*/  ULDC UR8, c[0x0][0x248] ;  /* 0x0000920000087ab9 */ /* 0x000fe40000000800 */
[----:B-1----:R-:W-:Y:S01]  /*bd9b0*/  VIADD R34, R34, UR8 ;  /* 0x0000000822227c36 */ /* 0x002fe20008000000 */
[----:B------:R-:W-:-:S04]  /*bd9c0*/  ULDC UR8, c[0x0][0x248] ;  /* 0x0000920000087ab9 */ /* 0x000fc80000000800 */
[----:B------:R1:W-:Y:S02]  /*bd9d0*/  STL [R1+0x2860], R34 ;  /* 0x0028602201007387 */ /* 0x0003e40000100800 */
[----:B-1----:R-:W-:Y:S01]  /*bd9e0*/  VIADD R34, R34, UR8 ;  /* 0x0000000822227c36 */ /* 0x002fe20008000000 */
[----:B------:R-:W-:-:S04]  /*bd9f0*/  ULDC UR8, c[0x0][0x248] ;  /* 0x0000920000087ab9 */ /* 0x000fc80000000800 */
[----:B------:R1:W-:Y:S02]  /*bda00*/  STL [R1+0x2864], R34 ;  /* 0x0028642201007387 */ /* 0x0003e40000100800 */
[----:B-1----:R-:W-:-:S05]  /*bda10*/  VIADD R34, R34, UR8 ;  /* 0x0000000822227c36 */ /* 0x002fca0008000000 */
[----:B------:R1:W-:Y:S04]  /*bda20*/  STL [R1+0x2868], R34 ;  /* 0x0028682201007387 */ /* 0x0003e80000100800 */
[----:B------:R-:W2:Y:S01]  /*bda30*/  LDL.LU R36, [R1+0x50b8] ;  /* 0x0050b80001247983 */ /* 0x000ea20000300800 */
[----:B---3--:R-:W-:Y:S02]  /*bda40*/  ISETP.LT.AND P3, PT, R73, UR12, !P1 ;  /* 0x0000000c49007c0c */ /* 0x008fe4000cf61270 */
[----:B------:R-:W-:Y:S02]  /*bda50*/  @P2 LOP3.LUT R0, R0, 0x8, RZ, 0xfc, !PT ;  /* 0x0000000800002812 */ /* 0x000fe400078efcff */
[----:B----4-:R-:W-:Y:S01]  /*bda60*/  ISETP.LT.AND P2, PT, R76, UR13, !P1 ;  /* 0x0000000d4c007c0c */ /* 0x010fe2000cf41270 */
[----:B------:R-:W-:Y:S01]  /*bda70*/  ULDC.64 UR12, c[0x0][0x228] ;  /* 0x00008a00000c7ab9 */ /* 0x000fe20000000a00 */
[----:B------:R-:W-:-:S02]  /*bda80*/  LOP3.LUT R0, R0, 0xfffffffb, RZ, 0xc0, !PT ;  /* 0xfffffffb00007812 */ /* 0x000fc400078ec0ff */
[----:B------:R-:W-:-:S05]  /*bda90*/  ISETP.LT.AND P1, PT, R75, UR12, !P1 ;  /* 0x0000000c4b007c0c */ /* 0x000fca000cf21270 */
[----:B------:R-:W-:-:S04]  /*bdaa0*/  @P3 LOP3.LUT R0, R0, 0x4, RZ, 0xfc, !PT ;  /* 0x0000000400003812 */ /* 0x000fc800078efcff */
[----:B------:R-:W-:-:S04]  /*bdab0*/  LOP3.LUT R0, R0, 0xfffffffd, RZ, 0xc0, !PT ;  /* 0xfffffffd00007812 */ /* 0x000fc800078ec0ff */
[----:B------:R-:W-:-:S04]  /*bdac0*/  @P2 LOP3.LUT R0, R0, 0x2, RZ, 0xfc, !PT ;  /* 0x0000000200002812 */ /* 0x000fc800078efcff */
[----:B------:R-:W-:-:S04]  /*bdad0*/  LOP3.LUT R0, R0, 0xfffffffe, RZ, 0xc0, !PT ;  /* 0xfffffffe00007812 */ /* 0x000fc800078ec0ff */
[----:B------:R-:W-:Y:S02]  /*bdae0*/  @P1 LOP3.LUT R0, R0, 0x1, RZ, 0xfc, !PT ;  /* 0x0000000100001812 */ /* 0x000fe400078efcff */
[----:B------:R-:W-:Y:S01]  /*bdaf0*/  ISETP.LT.AND P1, PT, R74, UR7, !P0 ;  /* 0x000000074a007c0c */ /* 0x000fe2000c721270 */
[----:B------:R-:W-:-:S12]  /*bdb00*/  ULDC UR7, c[0x0][0x248] ;  /* 0x0000920000077ab9 */ /* 0x000fd80000000800 */
[----:B------:R-:W-:Y:S02]  /*bdb10*/  @P1 LOP3.LUT R33, R33, 0x80000000, RZ, 0xfc, !PT ;  /* 0x8000000021211812 */ /* 0x000fe400078efcff */
[----:B------:R-:W-:Y:S02]  /*bdb20*/  ISETP.LT.AND P1, PT, R73, UR6, !P0 ;  /* 0x0000000649007c0c */ /* 0x000fe4000c721270 */
[----:B------:R-:W-:Y:S01]  /*bdb30*/  LOP3.LUT R33, R33, 0xbfffffff, RZ, 0xc0, !PT ;  /* 0xbfffffff21217812 */ /* 0x000fe200078ec0ff */
[----:B-1----:R-:W-:Y:S01]  /*bdb40*/  VIADD R34, R34, UR7 ;  /* 0x0000000722227c36 */ /* 0x002fe20008000000 */
[----:B------:R-:W-:-:S09]  /*bdb50*/  ULDC.64 UR6, c[0x0][0x228] ;  /* 0x00008a0000067ab9 */ /* 0x000fd20000000a00 */
[----:B------:R-:W-:Y:S02]  /*bdb60*/  @P1 LOP3.LUT R33, R33, 0x40000000, RZ, 0xfc, !PT ;  /* 0x4000000021211812 */ /* 0x000fe400078efcff */
[----:B------:R-:W-:Y:S01]  /*bdb70*/  ISETP.LT.AND P1, PT, R76, UR14, !P0 ;  /* 0x0000000e4c007c0c */ /* 0x000fe2000c721270 */
[----:B------:R1:W-:Y:S01]  /*bdb80*/  STL [R1+0x286c], R34 ;  /* 0x00286c2201007387 */ /* 0x0003e20000100800 */
[----:B------:R-:W-:Y:S01]  /*bdb90*/  ISETP.LT.AND P0, PT, R75, UR6, !P0 ;  /* 0x000000064b007c0c */ /* 0x000fe2000c701270 */
[----:B------:R-:W-:Y:S01]  /*bdba0*/  ULDC UR6, c[0x0][0x248] ;  /* 0x0000920000067ab9 */ /* 0x000fe20000000800 */
[----:B------:R-:W-:Y:S01]  /*bdbb0*/  LOP3.LUT R33, R33, 0xdfffffff, RZ, 0xc0, !PT ;  /* 0xdfffffff21217812 */ /* 0x000fe200078ec0ff */
[----:B------:R-:W-:-:S08]  /*bdbc0*/  ULDC.64 UR14, c[0x0][0x228] ;  /* 0x00008a00000e7ab9 */ /* 0x000fd00000000a00 */
[----:B------:R-:W-:Y:S01]  /*bdbd0*/  @P1 LOP3.LUT R33, R33, 0x20000000, RZ, 0xfc, !PT ;  /* 0x2000000021211812 */ /* 0x000fe200078efcff */
[----:B-1----:R-:W-:Y:S01]  /*bdbe0*/  VIADD R34, R34, UR6 ;  /* 0x0000000622227c36 */ /* 0x002fe20008000000 */
[----:B------:R-:W-:Y:S02]  /*bdbf0*/  ULDC UR6, c[0x0][0x248] ;  /* 0x0000920000067ab9 */ /* 0x000fe40000000800 */
[----:B------:R-:W-:Y:S02]  /*bdc00*/  LOP3.LUT R33, R33, 0xefffffff, RZ, 0xc0, !PT ;  /* 0xefffffff21217812 */ /* 0x000fe400078ec0ff */
[----:B------:R1:W-:Y:S02]  /*bdc10*/  STL [R1+0x2870], R34 ;  /* 0x0028702201007387 */ /* 0x0003e40000100800 */
[----:B------:R-:W-:Y:S02]  /*bdc20*/  @P0 LOP3.LUT R33, R33, 0x10000000, RZ, 0xfc, !PT ;  /* 0x1000000021210812 */ /* 0x000fe400078efcff */
[----:B------:R-:W-:Y:S01]  /*bdc30*/  ISETP.GE.AND P0, PT, R37, UR35, PT ;  /* 0x0000002325007c0c */ /* 0x000fe2000bf06270 */
[----:B------:R-:W-:Y:S01]  /*bdc40*/  ULDC UR35, c[0x0][0x228] ;  /* 0x00008a0000237ab9 */ /* 0x000fe20000000800 */
[----:B------:R-:W3:Y:S02]  /*bdc50*/  LDL.LU R37, [R1+0x50bc] ;  /* 0x0050bc0001257983 */ /* 0x000ee40000300800 */
[----:B------:R-:W-:-:S02]  /*bdc60*/  ISETP.LT.AND P3, PT, R74, UR11, !P0 ;  /* 0x0000000b4a007c0c */ /* 0x000fc4000c761270 */
[----:B------:R-:W-:Y:S01]  /*bdc70*/  ISETP.LT.AND P2, PT, R73, UR10, !P0 ;  /* 0x0000000a49007c0c */ /* 0x000fe2000c741270 */
[----:B-1----:R-:W-:Y:S01]  /*bdc80*/  VIADD R34, R34, UR6 ;  /* 0x0000000622227c36 */ /* 0x002fe20008000000 */
[----:B------:R-:W-:Y:S01]  /*bdc90*/  LOP3.LUT R33, R33, 0xf7ffffff, RZ, 0xc0, !PT ;  /* 0xf7ffffff21217812 */ /* 0x000fe200078ec0ff */
[----:B------:R-:W-:Y:S01]  /*bdca0*/  ULDC.64 UR10, c[0x0][0x228] ;  /* 0x00008a00000a7ab9 */ /* 0x000fe20000000a00 */
[----:B------:R-:W-:Y:S01]  /*bdcb0*/  ISETP.LT.AND P1, PT, R76, UR61, !P0 ;  /* 0x0000003d4c007c0c */ /* 0x000fe2000c721270 */
[----:B------:R-:W-:-:S06]  /*bdcc0*/  ULDC UR6, c[0x0][0x248] ;  /* 0x0000920000067ab9 */ /* 0x000fcc0000000800 */
[----:B------:R-:W-:Y:S01]  /*bdcd0*/  @P3 LOP3.LUT R33, R33, 0x8000000, RZ, 0xfc, !PT ;  /* 0x0800000021213812 */ /* 0x000fe200078efcff */
[----:B------:R1:W-:Y:S01]  /*bdce0*/  STL [R1+0x2874], R34 ;  /* 0x0028742201007387 */ /* 0x0003e20000100800 */
[----:B------:R-:W-:Y:S02]  /*bdcf0*/  ULDC UR61, c[0x0][0x228] ;  /* 0x00008a00003d7ab9 */ /* 0x000fe40000000800 */
[----:B------:R-:W-:-:S04]  /*bdd00*/  LOP3.LUT R33, R33, 0xfbffffff, RZ, 0xc0, !PT ;  /* 0xfbffffff21217812 */ /* 0x000fc800078ec0ff */
[----:B------:R-:W-:Y:S02]  /*bdd10*/  @P2 LOP3.LUT R33, R33, 0x4000000, RZ, 0xfc, !PT ;  /* 0x0400000021212812 */ /* 0x000fe400078efcff */
[----:B------:R-:W-:Y:S02]  /*bdd20*/  ISETP.LT.AND P0, PT, R75, UR14, !P0 ;  /* 0x0000000e4b007c0c */ /* 0x000fe4000c701270 */
[----:B------:R-:W-:-:S04]  /*bdd30*/  LOP3.LUT R33, R33, 0xfdffffff, RZ, 0xc0, !PT ;  /* 0xfdffffff21217812 */ /* 0x000fc800078ec0ff */
[----:B------:R-:W-:-:S04]  /*bdd40*/  @P1 LOP3.LUT R33, R33, 0x2000000, RZ, 0xfc, !PT ;  /* 0x0200000021211812 */ /* 0x000fc800078efcff */
[----:B------:R-:W-:-:S04]  /*bdd50*/  LOP3.LUT R33, R33, 0xfeffffff, RZ, 0xc0, !PT ;  /* 0xfeffffff21217812 */ /* 0x000fc800078ec0ff */
[----:B------:R-:W-:Y:S02]  /*bdd60*/  @P0 LOP3.LUT R33, R33, 0x1000000, RZ, 0xfc, !PT ;  /* 0x0100000021210812 */ /* 0x000fe400078efcff */
[----:B--2---:R-:W-:Y:S01]  /*bdd70*/  ISETP.GE.AND P0, PT, R36, UR9, PT ;  /* 0x0000000924007c0c */ /* 0x004fe2000bf06270 */
[----:B-1----:R-:W-:Y:S01]  /*bdd80*/  VIADD R34, R34, UR6 ;  /* 0x0000000622227c36 */ /* 0x002fe20008000000 */
[----:B------:R-:W2:Y:S01]  /*bdd90*/  LDL.LU R36, [R1+0x50c0] ;  /* 0x0050c00001247983 */ /* 0x000ea20000300800 */
[----:B------:R-:W-:Y:S01]  /*bdda0*/  LOP3.LUT R33, R33, 0xff7fffff, RZ, 0xc0, !PT ;  /* 0xff7fffff21217812 */ /* 0x000fe200078ec0ff */
[----:B------:R-:W-:Y:S01]  /*bddb0*/  ULDC.64 UR8, c[0x0][0x228] ;  /* 0x00008a0000087ab9 */ /* 0x000fe20000000a00 */
[----:B------:R-:W-:Y:S02]  /*bddc0*/  ISETP.LT.AND P3, PT, R74, UR46, !P0 ;  /* 0x0000002e4a007c0c */ /* 0x000fe4000c761270 */
[----:B------:R-:W-:Y:S02]  /*bddd0*/  ISETP.LT.AND P2, PT, R73, UR47, !P0 ;  /* 0x0000002f49007c0c */ /* 0x000fe4000c741270 */
[----:B------:R-:W-:Y:S01]  /*bdde0*/  ISETP.LT.AND P1, PT, R76, UR60, !P0 ;  /* 0x0000003c4c007c0c */ /* 0x000fe2000c721270 */
[----:B------:R1:W-:Y:S01]  /*bddf0*/  STL [R1+0x2878], R34 ;  /* 0x0028782201007387 */ /* 0x0003e20000100800 */
[----:B------:R-:W-:Y:S01]  /*bde00*/  ULDC UR6, c[0x0][0x248] ;  /* 0x0000920000067ab9 */ /* 0x000fe20000000800 */
[----:B------:R-:W-:-:S06]  /*bde10*/  ULDC UR46, c[0x0][0x228] ;  /* 0x00008a00002e7ab9 */ /* 0x000fcc0000000800 */
[----:B------:R-:W-:Y:S01]  /*bde20*/  @P3 LOP3.LUT R33, R33, 0x800000, RZ, 0xfc, !PT ;  /* 0x0080000021213812 */ /* 0x000fe200078efcff */
[----:B------:R-:W-:Y:S01]  /*bde30*/  ULDC UR47, c[0x0][0x228] ;  /* 0x00008a00002f7ab9 */ /* 0x000fe20000000800 */
[----:B------:R-:W-:Y:S02]  /*bde40*/  ULDC UR60, c[0x0][0x228] ;  /* 0x00008a00003c7ab9 */ /* 0x000fe40000000800 */
[----:B------:R-:W-:-:S04]  /*bde50*/  LOP3.LUT R33, R33, 0xffbfffff, RZ, 0xc0, !PT ;  /* 0xffbfffff21217812 */ /* 0x000fc800078ec0ff */
[----:B------:R-:W-:Y:S02]  /*bde60*/  @P2 LOP3.LUT R33, R33, 0x400000, RZ, 0xfc, !PT ;  /* 0x0040000021212812 */ /* 0x000fe400078efcff */
[----:B------:R-:W-:Y:S02]  /*bde70*/  ISETP.LT.AND P0, PT, R75, UR10, !P0 ;  /* 0x0000000a4b007c0c */ /* 0x000fe4000c701270 */
[----:B------:R-:W-:-:S04]  /*bde80*/  LOP3.LUT R33, R33, 0xffdfffff, RZ, 0xc0, !PT ;  /* 0xffdfffff21217812 */ /* 0x000fc800078ec0ff */
[----:B------:R-:W-:-:S04]  /*bde90*/  @P1 LOP3.LUT R33, R33, 0x200000, RZ, 0xfc, !PT ;  /* 0x0020000021211812 */ /* 0x000fc800078efcff */
[----:B------:R-:W-:-:S04]  /*bdea0*/  LOP3.LUT R33, R33, 0xffefffff, RZ, 0xc0, !PT ;  /* 0xffefffff21217812 */ /* 0x000fc800078ec0ff */
[----:B------:R-:W-:-:S04]  /*bdeb0*/  @P0 LOP3.LUT R33, R33, 0x100000, RZ, 0xfc, !PT ;  /* 0x0010000021210812 */ /* 0x000fc800078efcff */
[----:B------:R-:W-:Y:S01]  /*bdec0*/  LOP3.LUT R33, R33, 0xfff7ffff, RZ, 0xc0, !PT ;  /* 0xfff7ffff21217812 */ /* 0x000fe200078ec0ff */
[----:B-1----:R-:W-:Y:S01]  /*bded0*/  VIADD R34, R34, UR6 ;  /* 0x0000000622227c36 */ /* 0x002fe20008000000 */
[----:B------:R-:W-:Y:S01]  /*bdee0*/  ULDC UR6, c[0x0][0x248] ;  /* 0x0000920000067ab9 */ /* 0x000fe20000000800 */
[----:B---3--:R-:W-:Y:S01]  /*bdef0*/  ISETP.GE.AND P0, PT, R37, UR13, PT ;  /* 0x0000000d25007c0c */ /* 0x008fe2000bf06270 */
[----:B------:R-:W-:Y:S01]  /*bdf00*/  ULDC.64 UR12, c[0x0][0x228] ;  /* 0x00008a00000c7ab9 */ /* 0x000fe20000000a00 */
[----:B------:R-:W3:Y:S02]  /*bdf10*/  LDL.LU R37, [R1+0x50c4] ;  /* 0x0050c40001257983 */ /* 0x000ee40000300800 */
[----:B------:R-:W-:Y:S01]  /*bdf20*/  ISETP.LT.AND P3, PT, R74, UR59, !P0 ;  /* 0x0000003b4a007c0c */ /* 0x000fe2000c761270 */
[----:B------:R-:W-:Y:S01]  /*bdf30*/  ULDC UR59, c[0x0][0x228] ;  /* 0x00008a00003b7ab9 */ /* 0x000fe20000000800 */
[----:B------:R-:W-:Y:S02]  /*bdf40*/  ISETP.LT.AND P2, PT, R73, UR58, !P0 ;  /* 0x0000003a49007c0c */ /* 0x000fe4000c741270 */
[----:B------:R-:W-:Y:S01]  /*bdf50*/  ISETP.LT.AND P1, PT, R76, UR57, !P0 ;  /* 0x000000394c007c0c */ /* 0x000fe2000c721270 */
[----:B------:R1:W-:Y:S08]  /*bdf60*/  STL [R1+0x287c], R34 ;  /* 0x00287c2201007387 */ /* 0x0003f00000100800 */
[----:B------:R-:W-:Y:S01]  /*bdf70*/  @P3 LOP3.LUT R33, R33, 0x80000, RZ, 0xfc, !PT ;  /* 0x0008000021213812 */ /* 0x000fe200078efcff */
[----:B------:R-:W-:Y:S01]  /*bdf80*/  ULDC UR58, c[0x0][0x228] ;  /* 0x00008a00003a7ab9 */ /* 0x000fe20000000800 */
[----:B------:R-:W-:-:S02]  /*bdf90*/  ULDC UR57, c[0x0][0x228] ;  /* 0x00008a0000397ab9 */ /* 0x000fc40000000800 */
[----:B------:R-:W-:-:S04]  /*bdfa0*/  LOP3.LUT R33, R33, 0xfffbffff, RZ, 0xc0, !PT ;  /* 0xfffbffff21217812 */ /* 0x000fc800078ec0ff */
[----:B------:R-:W-:Y:S02]  /*bdfb0*/  @P2 LOP3.LUT R33, R33, 0x40000, RZ, 0xfc, !PT ;  /* 0x0004000021212812 */ /* 0x000fe400078efcff */
[----:B------:R-:W-:Y:S02]  /*bdfc0*/  ISETP.LT.AND P0, PT, R75, UR8, !P0 ;  /* 0x000000084b007c0c */ /* 0x000fe4000c701270 */
[----:B------:R-:W-:-:S04]  /*bdfd0*/  LOP3.LUT R33, R33, 0xfffdffff, RZ, 0xc0, !PT ;  /* 0xfffdffff21217812 */ /* 0x000fc800078ec0ff */
[----:B------:R-:W-:-:S04]  /*bdfe0*/  @P1 LOP3.LUT R33, R33, 0x20000, RZ, 0xfc, !PT ;  /* 0x0002000021211812 */ /* 0x000fc800078efcff */
[----:B------:R-:W-:-:S04]  /*bdff0*/  LOP3.LUT R33, R33, 0xfffeffff, RZ, 0xc0, !PT ;  /* 0xfffeffff21217812 */ /* 0x000fc800078ec0ff */
[----:B------:R-:W-:Y:S02]  /*be000*/  @P0 LOP3.LUT R33, R33, 0x10000, RZ, 0xfc, !PT ;  /* 0x0001000021210812 */ /* 0x000fe400078efcff */
[----:B--2---:R-:W-:Y:S02]  /*be010*/  ISETP.GE.AND P0, PT, R36, UR7, PT ;  /* 0x0000000724007c0c */ /* 0x004fe4000bf06270 */
[----:B------:R-:W2:Y:S02]  /*be020*/  LDL.LU R36, [R1+0x50c8] ;  /* 0x0050c80001247983 */ /* 0x000ea40000300800 */
[----:B------:R-:W-:Y:S01]  /*be030*/  ISETP.LT.AND P3, PT, R74, UR55, !P0 ;  /* 0x000000374a007c0c */ /* 0x000fe2000c761270 */
[----:B-1----:R-:W-:Y:S01]  /*be040*/  VIADD R34, R34, UR6 ;  /* 0x0000000622227c36 */ /* 0x002fe20008000000 */
[----:B------:R-:W-:Y:S01]  /*be050*/  ISETP.LT.AND P2, PT, R73, UR54, !P0 ;  /* 0x0000003649007c0c */ /* 0x000fe2000c741270 */
[----:B------:R-:W-:Y:S01]  /*be060*/  ULDC.64 UR6, c[0x0][0x228] ;  /* 0x00008a0000067ab9 */ /* 0x000fe20000000a00 */
[----:B------:R-:W-:Y:S01]  /*be070*/  LOP3.LUT R33, R33, 0xffff7fff, RZ, 0xc0, !PT ;  /* 0xffff7fff21217812 */ /* 0x000fe200078ec0ff */
[----:B------:R-:W-:Y:S01]  /*be080*/  ULDC UR55, c[0x0][0x228] ;  /* 0x00008a0000377ab9 */ /* 0x000fe20000000800 */
[----:B------:R-:W-:Y:S01]  /*be090*/  ISETP.LT.AND P1, PT, R76, UR56, !P0 ;  /* 0x000000384c007c0c */ /* 0x000fe2000c721270 */
[----:B------:R1:W-:Y:S01]  /*be0a0*/  STL [R1+0x2880], R34 ;  /* 0x0028802201007387 */ /* 0x0003e20000100800 */
[----:B------:R-:W-:-:S05]  /*be0b0*/  ULDC UR54, c[0x0][0x228] ;  /* 0x00008a0000367ab9 */ /* 0x000fca0000000800 */
[----:B------:R-:W-:Y:S01]  /*be0c0*/  @P3 LOP3.LUT R33, R33, 0x8000, RZ, 0xfc, !PT ;  /* 0x0000800021213812 */ /* 0x000fe200078efcff */
[----:B------:R-:W-:-:S03]  /*be0d0*/  ULDC UR56, c[0x0][0x228] ;  /* 0x00008a0000387ab9 */ /* 0x000fc60000000800 */
[----:B------:R-:W-:-:S04]  /*be0e0*/  LOP3.LUT R33, R33, 0xffffbfff, RZ, 0xc0, !PT ;  /* 0xffffbfff21217812 */ /* 0x000fc800078ec0ff */
[----:B------:R-:W-:Y:S02]  /*be0f0*/  @P2 LOP3.LUT R33, R33, 0x4000, RZ, 0xfc, !PT ;  /* 0x0000400021212812 */ /* 0x000fe400078efcff */
[----:B------:R-:W-:Y:S02]  /*be100*/  ISETP.LT.AND P0, PT, R75, UR12, !P0 ;  /* 0x0000000c4b007c0c */ /* 0x000fe4000c701270 */
[----:B------:R-:W-:-:S04]  /*be110*/  LOP3.LUT R33, R33, 0xffffdfff, RZ, 0xc0, !PT ;  /* 0xffffdfff21217812 */ /* 0x000fc800078ec0ff */
[----:B------:R-:W-:-:S04]  /*be120*/  @P1 LOP3.LUT R33, R33, 0x2000, RZ, 0xfc, !PT ;  /* 0x0000200021211812 */ /* 0x000fc800078efcff */
[----:B------:R-:W-:-:S04]  /*be130*/  LOP3.LUT R33, R33, 0xffffefff, RZ, 0xc0, !PT ;  /* 0xffffefff21217812 */ /* 0x000fc800078ec0ff */
[----:B------:R-:W-:-:S04]  /*be140*/  @P0 LOP3.LUT R33, R33, 0x1000, RZ, 0xfc, !PT ;  /* 0x0000100021210812 */ /* 0x000fc800078efcff */
[----:B------:R-:W-:Y:S02]  /*be150*/  LOP3.LUT R33, R33, 0xfffff7ff, RZ, 0xc0, !PT ;  /* 0xfffff7ff21217812 */ /* 0x000fe400078ec0ff */
[----:B---3--:R-:W-:Y:S01]  /*be160*/  ISETP.GE.AND P0, PT, R37, UR15, PT ;  /* 0x0000000f25007c0c */ /* 0x008fe2000bf06270 */
[----:B------:R-:W-:Y:S01]  /*be170*/  ULDC.64 UR14, c[0x0][0x228] ;  /* 0x00008a00000e7ab9 */ /* 0x000fe20000000a00 */
[----:B------:R-:W3:Y:S02]  /*be180*/  LDL.LU R37, [R1+0x50cc] ;  /* 0x0050cc0001257983 */ /* 0x000ee40000300800 */
[----:B------:R-:W-:Y:S01]  /*be190*/  ISETP.LT.AND P3, PT, R74, UR5, !P0 ;  /* 0x000000054a007c0c */ /* 0x000fe2000c761270 */
[----:B------:R-:W-:Y:S01]  /*be1a0*/  ULDC UR5, c[0x0][0x228] ;  /* 0x00008a0000057ab9 */ /* 0x000fe20000000800 */
[----:B------:R-:W-:Y:S01]  /*be1b0*/  ISETP.LT.AND P2, PT, R73, UR45, !P0 ;  /* 0x0000002d49007c0c */ /* 0x000fe2000c741270 */
[----:B------:R-:W-:Y:S01]  /*be1c0*/  ULDC UR45, c[0x0][0x228] ;  /* 0x00008a00002d7ab9 */ /* 0x000fe20000000800 */
[----:B------:R-:W-:Y:S01]  /*be1d0*/  ISETP.LT.AND P1, PT, R76, UR44, !P0 ;  /* 0x0000002c4c007c0c */ /* 0x000fe2000c721270 */
[----:B------:R-:W-:-:S08]  /*be1e0*/  ULDC UR44, c[0x0][0x228] ;  /* 0x00008a00002c7ab9 */ /* 0x000fd00000000800 */
[----:B------:R-:W-:-:S04]  /*be1f0*/  @P3 LOP3.LUT R33, R33, 0x800, RZ, 0xfc, !PT ;  /* 0x0000080021213812 */ /* 0x000fc800078efcff */
[----:B------:R-:W-:-:S04]  /*be200*/  LOP3.LUT R33, R33, 0xfffffbff, RZ, 0xc0, !PT ;  /* 0xfffffbff21217812 */ /* 0x000fc800078ec0ff */
[----:B------:R-:W-:Y:S02]  /*be210*/  @P2 LOP3.LUT R33, R33, 0x400, RZ, 0xfc, !PT ;  /* 0x0000040021212812 */ /* 0x000fe400078efcff */
[----:B------:R-:W-:Y:S01]  /*be220*/  ISETP.LT.AND P0, PT, R75, UR6, !P0 ;  /* 0x000000064b007c0c */ /* 0x000fe2000c701270 */
[----:B------:R-:W-:Y:S01]  /*be230*/  ULDC UR6, c[0x0][0x248] ;  /* 0x0000920000067ab9 */ /* 0x000fe20000000800 */
[----:B------:R-:W-:-:S04]  /*be240*/  LOP3.LUT R33, R33, 0xfffffdff, RZ, 0xc0, !PT ;  /* 0xfffffdff21217812 */ /* 0x000fc800078ec0ff */
[----:B------:R-:W-:Y:S01]  /*be250*/  @P1 LOP3.LUT R33, R33, 0x200, RZ, 0xfc, !PT ;  /* 0x0000020021211812 */ /* 0x000fe200078efcff */
[----:B-1----:R-:W-:Y:S01]  /*be260*/  VIADD R34, R34, UR6 ;  /* 0x0000000622227c36 */ /* 0x002fe20008000000 */
[----:B------:R-:W-:Y:S02]  /*be270*/  ULDC UR6, c[0x0][0x248] ;  /* 0x0000920000067ab9 */ /* 0x000fe40000000800 */
[----:B------:R-:W-:Y:S02]  /*be280*/  LOP3.LUT R33, R33, 0xfffffeff, RZ, 0xc0, !PT ;  /* 0xfffffeff21217812 */ /* 0x000fe400078ec0ff */
[----:B------:R1:W-:Y:S02]  /*be290*/  STL [R1+0x2884], R34 ;  /* 0x0028842201007387 */ /* 0x0003e40000100800 */
[----:B------:R-:W-:Y:S02]  /*be2a0*/  @P0 LOP3.LUT R33, R33, 0x100, RZ, 0xfc, !PT ;  /* 0x0000010021210812 */ /* 0x000fe400078efcff */
[----:B--2---:R-:W-:Y:S01]  /*be2b0*/  ISETP.GE.AND P0, PT, R36, UR11, PT ;  /* 0x0000000b24007c0c */ /* 0x004fe2000bf06270 */
[----:B-1----:R-:W-:Y:S01]  /*be2c0*/  VIADD R34, R34, UR6 ;  /* 0x0000000622227c36 */ /* 0x002fe20008000000 */
[----:B------:R-:W2:Y:S01]  /*be2d0*/  LDL.LU R36, [R1+0x50d0] ;  /* 0x0050d00001247983 */ /* 0x000ea20000300800 */
[----:B------:R-:W-:Y:S01]  /*be2e0*/  LOP3.LUT R33, R33, 0xffffff7f, RZ, 0xc0, !PT ;  /* 0xffffff7f21217812 */ /* 0x000fe200078ec0ff */
[----:B------:R-:W-:Y:S01]  /*be2f0*/  ULDC.64 UR10, c[0x0][0x228] ;  /* 0x00008a00000a7ab9 */ /* 0x000fe20000000a00 */
[----:B------:R-:W-:-:S02]  /*be300*/  ISETP.LT.AND P3, PT, R74, UR52, !P0 ;  /* 0x000000344a007c0c */ /* 0x000fc4000c761270 */
        /* <DEDUP_REMOVED lines=10> */
[----:B------:R-:W-:Y:S01]  /*be3b0*/  ISETP.LT.AND P0, PT, R75, UR14, !P0 ;  /* 0x0000000e4b007c0c */ /* 0x000fe2000c701270 */
[----:B-1----:R-:W-:Y:S01]  /*be3c0*/  VIADD R34, R34, UR6 ;  /* 0x0000000622227c36 */ /* 0x002fe20008000000 */
[----:B------:R-:W-:Y:S01]  /*be3d0*/  LOP3.LUT R33, R33, 0xffffffdf, RZ, 0xc0, !PT ;  /* 0xffffffdf21217812 */ /* 0x000fe200078ec0ff */
[----:B------:R-:W-:Y:S01]  /*be3e0*/  ULDC UR6, c[0x0][0x248] ;  /* 0x0000920000067ab9 */ /* 0x000fe20000000800 */
[----:B------:R-:W-:Y:S02]  /*be3f0*/  ULDC UR14, c[0x0][0x228] ;  /* 0x00008a00000e7ab9 */ /* 0x000fe40000000800 */
        /* <DEDUP_REMOVED lines=24> */
[----:B------:R-:W-:Y:S02]  /*be580*/  @P0 LOP3.LUT R33, R33, 0x1, RZ, 0xfc, !PT ;  /* 0x0000000121210812 */ /* 0x000fe400078efcff */
[----:B--2---:R-:W-:Y:S01]  /*be590*/  ISETP.GE.AND P0, PT, R36, UR13, PT ;  /* 0x0000000d24007c0c */ /* 0x004fe2000bf06270 */
[----:B------:R-:W-:Y:S01]  /*be5a0*/  ULDC.64 UR12, c[0x0][0x228] ;  /* 0x00008a00000c7ab9 */ /* 0x000fe20000000a00 */
[----:B------:R-:W2:Y:S02]  /*be5b0*/  LDL.LU R36, [R1+0x50d8] ;  /* 0x0050d80001247983 */ /* 0x000ea40000300800 */
        /* <DEDUP_REMOVED lines=13> */
[----:B------:R-:W-:-:S03]  /*be690*/  ULDC UR8, c[0x0][0x228] ;  /* 0x00008a0000087ab9 */ /* 0x000fc60000000800 */
        /* <DEDUP_REMOVED lines=18> */
[----:B------:R-:W-:Y:S01]  /*be7c0*/  ULDC UR12, c[0x0][0x228] ;  /* 0x00008a00000c7ab9 */ /* 0x000fe20000000800 */
[----:B------:R-:W-:-:S04]  /*be7d0*/  LOP3.LUT R32, R32, 0xfdffffff, RZ, 0xc0, !PT ;  /* 0xfdffffff20207812 */ /* 0x000fc800078ec0ff */
[----:B------:R-:W-:-:S04]  /*be7e0*/  @P1 LOP3.LUT R32, R32, 0x2000000, RZ, 0xfc, !PT ;  /* 0x0200000020201812 */ /* 0x000fc800078efcff */
[----:B------:R-:W-:-:S04]  /*be7f0*/  LOP3.LUT R32, R32, 0xfeffffff, RZ, 0xc0, !PT ;  /* 0xfeffffff20207812 */ /* 0x000fc800078ec0ff */
[----:B------:R-:W-:Y:S02]  /*be800*/  @P0 LOP3.LUT R32, R32, 0x1000000, RZ, 0xfc, !PT ;  /* 0x0100000020200812 */ /* 0x000fe400078efcff */
[----:B--2---:R-:W-:Y:S01]  /*be810*/  ISETP.GE.AND P0, PT, R36, UR15, PT ;  /* 0x0000000f24007c0c */ /* 0x004fe2000bf06270 */
[----:B------:R-:W-:Y:S01]  /*be820*/  ULDC UR15, c[0x0][0x228] ;  /* 0x00008a00000f7ab9 */ /* 0x000fe20000000800 */
[----:B------:R-:W2:Y:S02]  /*be830*/  LDL.LU R36, [R1+0x50e0] ;  /* 0x0050e00001247983 */ /* 0x000ea40000300800 */
[----:B------:R-:W-:Y:S01]  /*be840*/  ISETP.LT.AND P3, PT, R74, UR28, !P0 ;  /* 0x0000001c4a007c0c */ /* 0x000fe2000c761270 */
[----:B------:R-:W-:Y:S01]  /*be850*/  ULDC UR28, c[0x0][0x228] ;  /* 0x00008a00001c7ab9 */ /* 0x000fe20000000800 */
[----:B------:R-:W-:Y:S02]  /*be860*/  ISETP.LT.AND P2, PT, R73, UR41, !P0 ;  /* 0x0000002949007c0c */ /* 0x000fe4000c741270 */
[----:B------:R-:W-:-:S02]  /*be870*/  LOP3.LUT R32, R32, 0xff7fffff, RZ, 0xc0, !PT ;  /* 0xff7fffff20207812 */ /* 0x000fc400078ec0ff */
[----:B------:R-:W-:Y:S01]  /*be880*/  ISETP.LT.AND P1, PT, R76, UR40, !P0 ;  /* 0x000000284c007c0c */ /* 0x000fe2000c721270 */
[----:B------:R-:W-:-:S06]  /*be890*/  ULDC.64 UR40, c[0x0][0x228] ;  /* 0x00008a0000287ab9 */ /* 0x000fcc0000000a00 */
        /* <DEDUP_REMOVED lines=11> */
[----:B------:R-:W-:-:S04]  /*be950*/  @P0 LOP3.LUT R32, R32, 0x100000, RZ, 0xfc, !PT ;  /* 0x0010000020200812 */ /* 0x000fc800078efcff */
[----:B------:R-:W-:Y:S01]  /*be960*/  LOP3.LUT R32, R32, 0xfff7ffff, RZ, 0xc0, !PT ;  /* 0xfff7ffff20207812 */ /* 0x000fe200078ec0ff */
[----:B-1----:R-:W-:Y:S01]  /*be970*/  VIADD R34, R34, UR6 ;  /* 0x0000000622227c36 */ /* 0x002fe20008000000 */
[----:B------:R-:W-:Y:S01]  /*be980*/  ULDC UR6, c[0x0][0x248] ;  /* 0x0000920000067ab9 */ /* 0x000fe20000000800 */
[----:B---3--:R-:W-:Y:S01]  /*be990*/  ISETP.GE.AND P0, PT, R37, UR11, PT ;  /* 0x0000000b25007c0c */ /* 0x008fe2000bf06270 */
[----:B------:R-:W-:Y:S01]  /*be9a0*/  ULDC UR11, c[0x0][0x228] ;  /* 0x00008a00000b7ab9 */ /* 0x000fe20000000800 */
[----:B------:R-:W3:Y:S02]  /*be9b0*/  LDL.LU R37, [R1+0x50e4] ;  /* 0x0050e40001257983 */ /* 0x000ee40000300800 */
[----:B------:R-:W-:Y:S01]  /*be9c0*/  ISETP.LT.AND P3, PT, R74, UR19, !P0 ;  /* 0x000000134a007c0c */ /* 0x000fe2000c761270 */
[----:B------:R-:W-:Y:S01]  /*be9d0*/  ULDC UR19, c[0x0][0x228] ;  /* 0x00008a0000137ab9 */ /* 0x000fe20000000800 */
[----:B------:R-:W-:Y:S02]  /*be9e0*/  ISETP.LT.AND P2, PT, R73, UR30, !P0 ;  /* 0x0000001e49007c0c */ /* 0x000fe4000c741270 */
[----:B------:R-:W-:Y:S01]  /*be9f0*/  ISETP.LT.AND P1, PT, R76, UR31, !P0 ;  /* 0x0000001f4c007c0c */ /* 0x000fe2000c721270 */
[----:B------:R1:W-:Y:S08]  /*bea00*/  STL [R1+0x289c], R34 ;  /* 0x00289c2201007387 */ /* 0x0003f00000100800 */
[----:B------:R-:W-:Y:S01]  /*bea10*/  @P3 LOP3.LUT R32, R32, 0x80000, RZ, 0xfc, !PT ;  /* 0x0008000020203812 */ /* 0x000fe200078efcff */
[----:B------:R-:W-:-:S03]  /*bea20*/  ULDC.64 UR30, c[0x0][0x228] ;  /* 0x00008a00001e7ab9 */ /* 0x000fc60000000a00 */
        /* <DEDUP_REMOVED lines=11> */
[----:B------:R-:W-:Y:S01]  /*beae0*/  ULDC UR6, c[0x0][0x248] ;  /* 0x0000920000067ab9 */ /* 0x000fe20000000800 */
[----:B------:R-:W-:Y:S01]  /*beaf0*/  ISETP.LT.AND P3, PT, R74, UR18, !P0 ;  /* 0x000000124a007c0c */ /* 0x000fe2000c761270 */
[----:B------:R-:W-:Y:S01]  /*beb00*/  ULDC UR9, c[0x0][0x228] ;  /* 0x00008a0000097ab9 */ /* 0x000fe20000000800 */
[----:B------:R-:W-:Y:S02]  /*beb10*/  ISETP.LT.AND P2, PT, R73, UR21, !P0 ;  /* 0x0000001549007c0c */ /* 0x000fe4000c741270 */
[----:B------:R-:W-:Y:S01]  /*beb20*/  ISETP.LT.AND P1, PT, R76, UR20, !P0 ;  /* 0x000000144c007c0c */ /* 0x000fe2000c721270 */
[----:B------:R1:W-:Y:S01]  /*beb30*/  STL [R1+0x28a0], R34 ;  /* 0x0028a02201007387 */ /* 0x0003e20000100800 */
[----:B------:R-:W-:-:S07]  /*beb40*/  ULDC UR18, c[0x0][0x228] ;  /* 0x00008a0000127ab9 */ /* 0x000fce0000000800 */
        /* <DEDUP_REMOVED lines=40> */
[----:B------:R1:W-:Y:S06]  /*bedd0*/  STL [R1+0x28a8], R34 ;  /* 0x0028a82201007387 */ /* 0x0003ec0000100800 */
        /* <DEDUP_REMOVED lines=33> */
[----:B------:R-:W-:Y:S01]  /*beff0*/  ULDC.64 UR30, c[0x0][0x228] ;  /* 0x00008a00001e7ab9 */ /* 0x000fe20000000a00 */
[----:B------:R-:W-:Y:S01]  /*bf000*/  ISETP.LT.AND P3, PT, R74, UR49, !P0 ;  /* 0x000000314a007c0c */ /* 0x000fe2000c761270 */
[----:B------:R-:W-:Y:S01]  /*bf010*/  ULDC UR49, c[0x0][0x228] ;  /* 0x00008a0000317ab9 */ /* 0x000fe20000000800 */
[----:B------:R-:W-:Y:S02]  /*bf020*/  ISETP.LT.AND P2, PT, R73, UR50, !P0 ;  /* 0x0000003249007c0c */ /* 0x000fe4000c741270 */
[----:B------:R-:W-:Y:S01]  /*bf030*/  ISETP.LT.AND P1, PT, R76, UR51, !P0 ;  /* 0x000000334c007c0c */ /* 0x000fe2000c721270 */
[----:B------:R1:W-:Y:S01]  /*bf040*/  STL [R1+0x28b0], R34 ;  /* 0x0028b02201007387 */ /* 0x0003e20000100800 */
[----:B------:R-:W-:-:S07]  /*bf050*/  ULDC UR20, c[0x0][0x248] ;  /* 0x0000920000147ab9 */ /* 0x000fce0000000800 */
        /* <DEDUP_REMOVED lines=35> */
[----:B------:R-:W-:Y:S01]  /*bf290*/  ISETP.LT.AND P2, PT, R73, UR46, !P0 ;  /* 0x0000002e49007c0c */ /* 0x000fe2000c741270 */
[----:B------:R-:W-:Y:S01]  /*bf2a0*/  ULDC UR46, c[0x0][0x228] ;  /* 0x00008a00002e7ab9 */ /* 0x000fe20000000800 */
[----:B------:R-:W-:-:S02]  /*bf2b0*/  LOP3.LUT R31, R31, 0xff7fffff, RZ, 0xc0, !PT ;  /* 0xff7fffff1f1f7812 */ /* 0x000fc400078ec0ff */
[----:B------:R-:W-:Y:S01]  /*bf2c0*/  ISETP.LT.AND P1, PT, R76, UR47, !P0 ;  /* 0x0000002f4c007c0c */ /* 0x000fe2000c721270 */
[----:B------:R-:W-:-:S06]  /*bf2d0*/  ULDC UR47, c[0x0][0x228] ;  /* 0x00008a00002f7ab9 */ /* 0x000fcc0000000800 */
        /* <DEDUP_REMOVED lines=61> */
[----:B------:R-:W-:-:S09]  /*bf6b0*/  ISETP.LT.AND P1, PT, R76, UR44, !P0 ;  /* 0x0000002c4c007c0c */ /* 0x000fd2000c721270 */
[----:B------:R-:W-:Y:S01]  /*bf6c0*/  @P3 LOP3.LUT R31, R31, 0x800, RZ, 0xfc, !PT ;  /* 0x000008001f1f3812 */ /* 0x000fe200078efcff */
[----:B-1----:R-:W-:Y:S01]  /*bf6d0*/  VIADD R34, R34, UR5 ;  /* 0x0000000522227c36 */ /* 0x002fe20008000000 */
[----:B------:R-:W-:Y:S01]  /*bf6e0*/  ISETP.LT.AND P0, PT, R75, UR40, !P0 ;  /* 0x000000284b007c0c */ /* 0x000fe2000c701270 */
[----:B------:R-:W-:Y:S01]  /*bf6f0*/  ULDC UR40, c[0x0][0x228] ;  /* 0x00008a0000287ab9 */ /* 0x000fe20000000800 */
[----:B------:R-:W-:Y:S01]  /*bf700*/  LOP3.LUT R31, R31, 0xfffffbff, RZ, 0xc0, !PT ;  /* 0xfffffbff1f1f7812 */ /* 0x000fe200078ec0ff */
[----:B------:R-:W-:Y:S01]  /*bf710*/  ULDC UR5, c[0x0][0x228] ;  /* 0x00008a0000057ab9 */ /* 0x000fe20000000800 */
[----:B------:R-:W-:Y:S01]  /*bf720*/  ULDC UR44, c[0x0][0x228] ;  /* 0x00008a00002c7ab9 */ /* 0x000fe20000000800 */
[----:B------:R-:W-:Y:S01]  /*bf730*/  ULDC UR45, c[0x0][0x228] ;  /* 0x00008a00002d7ab9 */ /* 0x000fe20000000800 */
[----:B------:R-:W-:-:S04]  /*bf740*/  @P2 LOP3.LUT R31, R31, 0x400, RZ, 0xfc, !PT ;  /* 0x000004001f1f2812 */ /* 0x000fc800078efcff */
[----:B------:R-:W-:-:S04]  /*bf750*/  LOP3.LUT R31, R31, 0xfffffdff, RZ, 0xc0, !PT ;  /* 0xfffffdff1f1f7812 */ /* 0x000fc800078ec0ff */
[----:B------:R-:W-:-:S04]  /*bf760*/  @P1 LOP3.LUT R31, R31, 0x200, RZ, 0xfc, !PT ;  /* 0x000002001f1f1812 */ /* 0x000fc800078efcff */
[----:B------:R-:W-:Y:S01]  /*bf770*/  LOP3.LUT R31, R31, 0xfffffeff, RZ, 0xc0, !PT ;  /* 0xfffffeff1f1f7812 */ /* 0x000fe200078ec0ff */
[----:B------:R1:W-:Y:S03]  /*bf780*/  STL [R1+0x28c4], R34 ;  /* 0x0028c42201007387 */ /* 0x0003e60000100800 */
        /* <DEDUP_REMOVED lines=16> */
[----:B------:R-:W-:Y:S01]  /*bf890*/  ISETP.LT.AND P0, PT, R75, UR30, !P0 ;  /* 0x0000001e4b007c0c */ /* 0x000fe2000c701270 */
[----:B------:R-:W-:Y:S01]  /*bf8a0*/  ULDC UR30, c[0x0][0x228] ;  /* 0x00008a00001e7ab9 */ /* 0x000fe20000000800 */
        /* <DEDUP_REMOVED lines=29> */
[----:B------:R-:W-:Y:S01]  /*bfa80*/  ULDC.64 UR22, c[0x0][0x228] ;  /* 0x00008a0000167ab9 */ /* 0x000fe20000000a00 */
[----:B------:R-:W-:Y:S01]  /*bfa90*/  ISETP.LT.AND P3, PT, R74, UR35, !P0 ;  /* 0x000000234a007c0c */ /* 0x000fe2000c761270 */
[----:B------:R-:W-:Y:S01]  /*bfaa0*/  ULDC UR20, c[0x0][0x248] ;  /* 0x0000920000147ab9 */ /* 0x000fe20000000800 */
[----:B------:R-:W-:-:S02]  /*bfab0*/  ISETP.LT.AND P2, PT, R73, UR37, !P0 ;  /* 0x0000002549007c0c */ /* 0x000fc4000c741270 */
        /* <DEDUP_REMOVED lines=17> */
[----:B---3--:R-:W-:Y:S02]  /*bfbd0*/  ISETP.GE.AND P0, PT, R37, UR41, PT ;  /* 0x0000002925007c0c */ /* 0x008fe4000bf06270 */
[----:B------:R-:W3:Y:S02]  /*bfbe0*/  LDL.LU R37, [R1+0x511c] ;  /* 0x00511c0001257983 */ /* 0x000ee40000300800 */
[----:B------:R-:W-:Y:S02]  /*bfbf0*/  ISETP.LT.AND P3, PT, R74, UR26, !P0 ;  /* 0x0000001a4a007c0c */ /* 0x000fe4000c761270 */
[----:B------:R-:W-:Y:S02]  /*bfc00*/  ISETP.LT.AND P2, PT, R73, UR27, !P0 ;  /* 0x0000001b49007c0c */ /* 0x000fe4000c741270 */
[----:B------:R-:W-:Y:S01]  /*bfc10*/  ISETP.LT.AND P1, PT, R76, UR29, !P0 ;  /* 0x0000001d4c007c0c */ /* 0x000fe2000c721270 */
[----:B------:R1:W-:Y:S08]  /*bfc20*/  STL [R1+0x28d4], R34 ;  /* 0x0028d42201007387 */ /* 0x0003f00000100800 */
[----:B------:R-:W-:Y:S01]  /*bfc30*/  @P3 LOP3.LUT R30, R30, 0x8000000, RZ, 0xfc, !PT ;  /* 0x080000001e1e3812 */ /* 0x000fe200078efcff */
[----:B------:R-:W-:Y:S01]  /*bfc40*/  ULDC.64 UR26, c[0x0][0x228] ;  /* 0x00008a00001a7ab9 */ /* 0x000fe20000000a00 */
        /* <DEDUP_REMOVED lines=12> */
[----:B------:R-:W-:Y:S02]  /*bfd10*/  ISETP.LT.AND P3, PT, R74, UR15, !P0 ;  /* 0x0000000f4a007c0c */ /* 0x000fe4000c761270 */
[----:B------:R-:W-:Y:S02]  /*bfd20*/  ISETP.LT.AND P2, PT, R73, UR28, !P0 ;  /* 0x0000001c49007c0c */ /* 0x000fe4000c741270 */
[----:B------:R-:W-:-:S02]  /*bfd30*/  LOP3.LUT R30, R30, 0xff7fffff, RZ, 0xc0, !PT ;  /* 0xff7fffff1e1e7812 */ /* 0x000fc400078ec0ff */
[----:B------:R-:W-:Y:S01]  /*bfd40*/  ISETP.LT.AND P1, PT, R76, UR14, !P0 ;  /* 0x0000000e4c007c0c */ /* 0x000fe2000c721270 */
[----:B------:R-:W-:-:S06]  /*bfd50*/  ULDC UR14, c[0x0][0x248] ;  /* 0x00009200000e7ab9 */ /* 0x000fcc0000000800 */
[----:B------:R-:W-:-:S04]  /*bfd60*/  @P3 LOP3.LUT R30, R30, 0x800000, RZ, 0xfc, !PT ;  /* 0x008000001e1e3812 */ /* 0x000fc800078efcff */
[----:B------:R-:W-:-:S04]  /*bfd70*/  LOP3.LUT R30, R30, 0xffbfffff, RZ, 0xc0, !PT ;  /* 0xffbfffff1e1e7812 */ /* 0x000fc800078ec0ff */
[----:B------:R-:W-:Y:S02]  /*bfd80*/  @P2 LOP3.LUT R30, R30, 0x400000, RZ, 0xfc, !PT ;  /* 0x004000001e1e2812 */ /* 0x000fe400078efcff */
[----:B------:R-:W-:Y:S02]  /*bfd90*/  ISETP.LT.AND P0, PT, R75, UR26, !P0 ;  /* 0x0000001a4b007c0c */ /* 0x000fe4000c701270 */
[----:B------:R-:W-:-:S04]  /*bfda0*/  LOP3.LUT R30, R30, 0xffdfffff, RZ, 0xc0, !PT ;  /* 0xffdfffff1e1e7812 */ /* 0x000fc800078ec0ff */
[----:B------:R-:W-:Y:S01]  /*bfdb0*/  @P1 LOP3.LUT R30, R30, 0x200000, RZ, 0xfc, !PT ;  /* 0x002000001e1e1812 */ /* 0x000fe200078efcff */
[----:B-1----:R-:W-:Y:S01]  /*bfdc0*/  VIADD R34, R34, UR14 ;  /* 0x0000000e22227c36 */ /* 0x002fe20008000000 */
[----:B------:R-:W-:Y:S02]  /*bfdd0*/  ULDC.64 UR14, c[0x0][0x228] ;  /* 0x00008a00000e7ab9 */ /* 0x000fe40000000a00 */
[----:B------:R-:W-:Y:S02]  /*bfde0*/  LOP3.LUT R30, R30, 0xffefffff, RZ, 0xc0, !PT ;  /* 0xffefffff1e1e7812 */ /* 0x000fe400078ec0ff */
[----:B------:R1:W-:Y:S02]  /*bfdf0*/  STL [R1+0x28d8], R34 ;  /* 0x0028d82201007387 */ /* 0x0003e40000100800 */
[----:B------:R-:W-:-:S04]  /*bfe00*/  @P0 LOP3.LUT R30, R30, 0x100000, RZ, 0xfc, !PT ;  /* 0x001000001e1e0812 */ /* 0x000fc800078efcff */
[----:B------:R-:W-:Y:S02]  /*bfe10*/  LOP3.LUT R30, R30, 0xfff7ffff, RZ, 0xc0, !PT ;  /* 0xfff7ffff1e1e7812 */ /* 0x000fe400078ec0ff */
[----:B---3--:R-:W-:Y:S01]  /*bfe20*/  ISETP.GE.AND P0, PT, R37, UR21, PT ;  /* 0x0000001525007c0c */ /* 0x008fe2000bf06270 */
[----:B------:R-:W-:Y:S01]  /*bfe30*/  ULDC UR21, c[0x0][0x228] ;  /* 0x00008a0000157ab9 */ /* 0x000fe20000000800 */
        /* <DEDUP_REMOVED lines=8> */
[----:B------:R-:W-:Y:S01]  /*bfec0*/  ULDC.64 UR10, c[0x0][0x228] ;  /* 0x00008a00000a7ab9 */ /* 0x000fe20000000a00 */
[----:B------:R-:W-:Y:S01]  /*bfed0*/  LOP3.LUT R30, R30, 0xfffbffff, RZ, 0xc0, !PT ;  /* 0xfffbffff1e1e7812 */ /* 0x000fe200078ec0ff */
[----:B------:R-:W-:-:S03]  /*bfee0*/  ULDC UR19, c[0x0][0x228] ;  /* 0x00008a0000137ab9 */ /* 0x000fc60000000800 */
[----:B------:R-:W-:-:S04]  /*bfef0*/  @P2 LOP3.LUT R30, R30, 0x40000, RZ, 0xfc, !PT ;  /* 0x000400001e1e2812 */ /* 0x000fc800078efcff */
[----:B------:R-:W-:-:S04]  /*bff00*/  LOP3.LUT R30, R30, 0xfffdffff, RZ, 0xc0, !PT ;  /* 0xfffdffff1e1e7812 */ /* 0x000fc800078ec0ff */
[----:B------:R-:W-:-:S04]  /*bff10*/  @P1 LOP3.LUT R30, R30, 0x20000, RZ, 0xfc, !PT ;  /* 0x000200001e1e1812 */ /* 0x000fc800078efcff */
[----:B------:R-:W-:Y:S01]  /*bff20*/  LOP3.LUT R30, R30, 0xfffeffff, RZ, 0xc0, !PT ;  /* 0xfffeffff1e1e7812 */ /* 0x000fe200078ec0ff */
[----:B------:R1:W-:Y:S03]  /*bff30*/  STL [R1+0x28dc], R34 ;  /* 0x0028dc2201007387 */ /* 0x0003e60000100800 */
[----:B------:R-:W-:Y:S02]  /*bff40*/  @P0 LOP3.LUT R30, R30, 0x10000, RZ, 0xfc, !PT ;  /* 0x000100001e1e0812 */ /* 0x000fe400078efcff */
[----:B--2---:R-:W-:Y:S01]  /*bff50*/  ISETP.GE.AND P0, PT, R36, UR25, PT ;  /* 0x0000001924007c0c */ /* 0x004fe2000bf06270 */
[----:B------:R-:W-:Y:S01]  /*bff60*/  ULDC UR25, c[0x0][0x228] ;  /* 0x00008a0000197ab9 */ /* 0x000fe20000000800 */
[----:B------:R-:W2:Y:S02]  /*bff70*/  LDL.LU R36, [R1+0x5128] ;  /* 0x0051280001247983 */ /* 0x000ea40000300800 */
[----:B------:R-:W-:Y:S01]  /*bff80*/  ISETP.LT.AND P3, PT, R74, UR8, !P0 ;  /* 0x000000084a007c0c */ /* 0x000fe2000c761270 */
[----:B------:R-:W-:Y:S01]  /*bff90*/  ULDC UR8, c[0x0][0x248] ;  /* 0x0000920000087ab9 */ /* 0x000fe20000000800 */
[----:B------:R-:W-:-:S02]  /*bffa0*/  ISETP.LT.AND P2, PT, R73, UR9, !P0 ;  /* 0x0000000949007c0c */ /* 0x000fc4000c741270 */
[----:B------:R-:W-:Y:S02]  /*bffb0*/  LOP3.LUT R30, R30, 0xffff7fff, RZ, 0xc0, !PT ;  /* 0xffff7fff1e1e7812 */ /* 0x000fe400078ec0ff */
[----:B------:R-:W-:Y:S01]  /*bffc0*/  ISETP.LT.AND P1, PT, R76, UR18, !P0 ;  /* 0x000000124c007c0c */ /* 0x000fe2000c721270 */
[----:B-1----:R-:W-:-:S06]  /*bffd0*/  VIADD R34, R34, UR8 ;  /* 0x0000000822227c36 */ /* 0x002fcc0008000000 */
[----:B------:R-:W-:Y:S01]  /*bffe0*/  @P3 LOP3.LUT R30, R30, 0x8000, RZ, 0xfc, !PT ;  /* 0x000080001e1e3812 */ /* 0x000fe200078efcff */
[----:B------:R-:W-:Y:S01]  /*bfff0*/  ULDC.64 UR8, c[0x0][0x228] ;  /* 0x00008a0000087ab9 */ /* 0x000fe20000000a00 */
[----:B------:R-:W-:Y:S02]  /*c0000*/  ULDC UR18, c[0x0][0x228] ;  /* 0x00008a0000127ab9 */ /* 0x000fe40000000800 */
[----:B------:R-:W-:-:S04]  /*c0010*/  LOP3.LUT R30, R30, 0xffffbfff, RZ, 0xc0, !PT ;  /* 0xffffbfff1e1e7812 */ /* 0x000fc800078ec0ff */
[----:B------:R-:W-:Y:S02]  /*c0020*/  @P2 LOP3.LUT R30, R30, 0x4000, RZ, 0xfc, !PT ;  /* 0x000040001e1e2812 */ /* 0x000fe400078efcff */
[----:B------:R-:W-:Y:S02]  /*c0030*/  ISETP.LT.AND P0, PT, R75, UR10, !P0 ;  /* 0x0000000a4b007c0c */ /* 0x000fe4000c701270 */
[----:B------:R-:W-:-:S04]  /*c0040*/  LOP3.LUT R30, R30, 0xffffdfff, RZ, 0xc0, !PT ;  /* 0xffffdfff1e1e7812 */ /* 0x000fc800078ec0ff */
[----:B------:R-:W-:-:S04]  /*c0050*/  @P1 LOP3.LUT R30, R30, 0x2000, RZ, 0xfc, !PT ;  /* 0x000020001e1e1812 */ /* 0x000fc800078efcff */
[----:B------:R-:W-:Y:S01]  /*c0060*/  LOP3.LUT R30, R30, 0xffffefff, RZ, 0xc0, !PT ;  /* 0xffffefff1e1e7812 */ /* 0x000fe200078ec0ff */
[----:B------:R1:W-:Y:S03]  /*c0070*/  STL [R1+0x28e0], R34 ;  /* 0x0028e02201007387 */ /* 0x0003e60000100800 */
[----:B------:R-:W-:-:S04]  /*c0080*/  @P0 LOP3.LUT R30, R30, 0x1000, RZ, 0xfc, !PT ;  /* 0x000010001e1e0812 */ /* 0x000fc800078efcff */
[----:B------:R-:W-:Y:S02]  /*c0090*/  LOP3.LUT R30, R30, 0xfffff7ff, RZ, 0xc0, !PT ;  /* 0xfffff7ff1e1e7812 */ /* 0x000fe400078ec0ff */
[----:B---3--:R-:W-:Y:S01]  /*c00a0*/  ISETP.GE.AND P0, PT, R37, UR23, PT ;  /* 0x0000001725007c0c */ /* 0x008fe2000bf06270 */
[----:B------:R-:W-:Y:S01]  /*c00b0*/  ULDC UR23, c[0x0][0x228] ;  /* 0x00008a0000177ab9 */ /* 0x000fe20000000800 */
[----:B------:R-:W3:Y:S02]  /*c00c0*/  LDL.LU R37, [R1+0x512c] ;  /* 0x00512c0001257983 */ /* 0x000ee40000300800 */
[----:B------:R-:W-:Y:S02]  /*c00d0*/  ISETP.LT.AND P3, PT, R74, UR12, !P0 ;  /* 0x0000000c4a007c0c */ /* 0x000fe4000c761270 */
[----:B------:R-:W-:Y:S01]  /*c00e0*/  ISETP.LT.AND P2, PT, R73, UR13, !P0 ;  /* 0x0000000d49007c0c */ /* 0x000fe2000c741270 */
[----:B------:R-:W-:Y:S01]  /*c00f0*/  ULDC.64 UR12, c[0x0][0x228] ;  /* 0x00008a00000c7ab9 */ /* 0x000fe20000000a00 */
        /* <DEDUP_REMOVED lines=33> */
[----:B------:R-:W-:Y:S01]  /*c0310*/  LOP3.LUT R30, R30, 0xffffffef, RZ, 0xc0, !PT ;  /* 0xffffffef1e1e7812 */ /* 0x000fe200078ec0ff */
[----:B------:R1:W-:Y:S03]  /*c0320*/  STL [R1+0x28e8], R34 ;  /* 0x0028e82201007387 */ /* 0x0003e60000100800 */
        /* <DEDUP_REMOVED lines=55> */
[----:B------:R-:W-:-:S02]  /*c06a0*/  ULDC.64 UR40, c[0x0][0x228] ;  /* 0x00008a0000287ab9 */ /* 0x000fc40000000a00 */
        /* <DEDUP_REMOVED lines=36> */
[----:B------:R-:W-:Y:S01]  /*c08f0*/  ULDC.64 UR28, c[0x0][0x228] ;  /* 0x00008a00001c7ab9 */ /* 0x000fe20000000a00 */
        /* <DEDUP_REMOVED lines=46> */
[----:B------:R-:W-:Y:S02]  /*c0be0*/  ISETP.LT.AND P0, PT, R75, UR26, !P0 ;  /* 0x0000001a4b007c0c */ /* 0x000fe4000c701270 */
        /* <DEDUP_REMOVED lines=101> */
[----:B------:R-:W-:-:S02]  /*c1240*/  LOP3.LUT R28, R28, 0xff7fffff, RZ, 0xc0, !PT ;  /* 0xff7fffff1c1c7812 */ /* 0x000fc400078ec0ff */
        /* <DEDUP_REMOVED lines=57> */
[----:B------:R-:W-:Y:S01]  /*c15e0*/  ULDC UR29, c[0x0][0x228] ;  /* 0x00008a00001d7ab9 */ /* 0x000fe20000000800 */
[----:B------:R-:W3:Y:S02]  /*c15f0*/  LDL.LU R37, [R1+0x5170] ;  /* 0x0051700001257983 */ /* 0x000ee40000300800 */
[----:B------:R-:W-:Y:S02]  /*c1600*/  ISETP.LT.AND P3, PT, R74, UR22, !P0 ;  /* 0x000000164a007c0c */ /* 0x000fe4000c761270 */
        /* <DEDUP_REMOVED lines=15> */
[----:B------:R-:W-:Y:S01]  /*c1700*/  ULDC UR6, c[0x0][0x248] ;  /* 0x0000920000067ab9 */ /* 0x000fe20000000800 */
[----:B------:R-:W-:Y:S02]  /*c1710*/  ISETP.LT.AND P2, PT, R73, UR7, !P0 ;  /* 0x0000000749007c0c */ /* 0x000fe4000c741270 */
[----:B------:R-:W-:-:S02]  /*c1720*/  LOP3.LUT R28, R28, 0xffffff7f, RZ, 0xc0, !PT ;  /* 0xffffff7f1c1c7812 */ /* 0x000fc400078ec0ff */
[----:B------:R-:W-:Y:S01]  /*c1730*/  ISETP.LT.AND P1, PT, R76, UR24, !P0 ;  /* 0x000000184c007c0c */ /* 0x000fe2000c721270 */
[----:B-1----:R-:W-:-:S06]  /*c1740*/  VIADD R34, R34, UR6 ;  /* 0x0000000622227c36 */ /* 0x002fcc0008000000 */
[----:B------:R-:W-:Y:S01]  /*c1750*/  @P3 LOP3.LUT R28, R28, 0x80, RZ, 0xfc, !PT ;  /* 0x000000801c1c3812 */ /* 0x000fe200078efcff */
[----:B------:R-:W-:Y:S01]  /*c1760*/  ULDC.64 UR6, c[0x0][0x228] ;  /* 0x00008a0000067ab9 */ /* 0x000fe20000000a00 */
[----:B------:R-:W-:Y:S02]  /*c1770*/  ULDC.64 UR24, c[0x0][0x228] ;  /* 0x00008a0000187ab9 */ /* 0x000fe40000000a00 */
        /* <DEDUP_REMOVED lines=77> */
[----:B------:R-:W-:Y:S01]  /*c1c50*/  ULDC.64 UR22, c[0x0][0x228] ;  /* 0x00008a0000167ab9 */ /* 0x000fe20000000a00 */
        /* <DEDUP_REMOVED lines=36> */
[----:B------:R-:W-:Y:S01]  /*c1ea0*/  ULDC.64 UR10, c[0x0][0x228] ;  /* 0x00008a00000a7ab9 */ /* 0x000fe20000000a00 */
[----:B------:R-:W2:Y:S02]  /*c1eb0*/  LDL.LU R36, [R1+0x518c] ;  /* 0x00518c0001247983 */ /* 0x000ea40000300800 */
[----:B------:R-:W-:Y:S02]  /*c1ec0*/  ISETP.LT.AND P3, PT, R74, UR29, !P0 ;  /* 0x0000001d4a007c0c */ /* 0x000fe4000c761270 */
        /* <DEDUP_REMOVED lines=45> */
[----:B-1----:R-:W-:Y:S01]  /*c21a0*/  VIADD R34, R34, UR5 ;  /* 0x0000000522227c36 */ /* 0x002fe20008000000 */
[----:B------:R-:W-:-:S05]  /*c21b0*/  ULDC UR8, c[0x0][0x248] ;  /* 0x0000920000087ab9 */ /* 0x000fca0000000800 */
[----:B------:R-:W-:Y:S01]  /*c21c0*/  @P3 LOP3.LUT R27, R27, 0x80, RZ, 0xfc, !PT ;  /* 0x000000801b1b3812 */ /* 0x000fe200078efcff */
[----:B------:R-:W-:Y:S01]  /*c21d0*/  ULDC UR5, c[0x0][0x248] ;  /* 0x0000920000057ab9 */ /* 0x000fe20000000800 */
[----:B------:R-:W-:Y:S02]  /*c21e0*/  ULDC UR9, c[0x0][0x228] ;  /* 0x00008a0000097ab9 */ /* 0x000fe40000000800 */
[----:B------:R-:W-:-:S04]  /*c21f0*/  LOP3.LUT R27, R27, 0xffffffbf, RZ, 0xc0, !PT ;  /* 0xffffffbf1b1b7812 */ /* 0x000fc800078ec0ff */
[----:B------:R-:W-:Y:S02]  /*c2200*/  @P2 LOP3.LUT R27, R27, 0x40, RZ, 0xfc, !PT ;  /* 0x000000401b1b2812 */ /* 0x000fe400078efcff */
[----:B------:R-:W-:Y:S01]  /*c2210*/  ISETP.LT.AND P0, PT, R75, UR14, !P0 ;  /* 0x0000000e4b007c0c */ /* 0x000fe2000c701270 */
[----:B------:R1:W-:Y:S01]  /*c2220*/  STL [R1+0x2948], R34 ;  /* 0x0029482201007387 */ /* 0x0003e20000100800 */
[----:B------:R-:W-:Y:S01]  /*c2230*/  LOP3.LUT R27, R27, 0xffffffdf, RZ, 0xc0, !PT ;  /* 0xffffffdf1b1b7812 */ /* 0x000fe200078ec0ff */
[----:B------:R-:W-:-:S03]  /*c2240*/  ULDC UR14, c[0x0][0x228] ;  /* 0x00008a00000e7ab9 */ /* 0x000fc60000000800 */
        /* <DEDUP_REMOVED lines=51> */
[----:B------:R-:W-:Y:S02]  /*c2580*/  ISETP.LT.AND P2, PT, R73, UR54, !P0 ;  /* 0x0000003649007c0c */ /* 0x000fe4000c741270 */
[----:B------:R-:W-:Y:S01]  /*c2590*/  ISETP.LT.AND P1, PT, R76, UR28, !P0 ;  /* 0x0000001c4c007c0c */ /* 0x000fe2000c721270 */
[----:B-1----:R-:W-:Y:S01]  /*c25a0*/  VIADD R34, R34, UR11 ;  /* 0x0000000b22227c36 */ /* 0x002fe20008000000 */
[----:B------:R-:W-:-:S07]  /*c25b0*/  ULDC UR55, c[0x0][0x228] ;  /* 0x00008a0000377ab9 */ /* 0x000fce0000000800 */
[----:B------:R-:W-:Y:S01]  /*c25c0*/  @P3 LOP3.LUT R26, R26, 0x8000000, RZ, 0xfc, !PT ;  /* 0x080000001a1a3812 */ /* 0x000fe200078efcff */
[----:B------:R-:W-:Y:S01]  /*c25d0*/  ULDC.64 UR28, c[0x0][0x228] ;  /* 0x00008a00001c7ab9 */ /* 0x000fe20000000a00 */
[----:B------:R-:W-:Y:S01]  /*c25e0*/  ISETP.LT.AND P0, PT, R75, UR30, !P0 ;  /* 0x0000001e4b007c0c */ /* 0x000fe2000c701270 */
[----:B------:R-:W-:Y:S01]  /*c25f0*/  ULDC UR11, c[0x0][0x228] ;  /* 0x00008a00000b7ab9 */ /* 0x000fe20000000800 */
        /* <DEDUP_REMOVED lines=11> */
[----:B------:R-:W-:-:S02]  /*c26b0*/  ISETP.LT.AND P3, PT, R74, UR53, !P0 ;  /* 0x000000354a007c0c */ /* 0x000fc4000c761270 */
[----:B------:R-:W-:Y:S02]  /*c26c0*/  ISETP.LT.AND P2, PT, R73, UR52, !P0 ;  /* 0x0000003449007c0c */ /* 0x000fe4000c741270 */
[----:B------:R-:W-:Y:S02]  /*c26d0*/  LOP3.LUT R26, R26, 0xff7fffff, RZ, 0xc0, !PT ;  /* 0xff7fffff1a1a7812 */ /* 0x000fe400078ec0ff */
[----:B------:R-:W-:Y:S01]  /*c26e0*/  ISETP.LT.AND P1, PT, R76, UR51, !P0 ;  /* 0x000000334c007c0c */ /* 0x000fe2000c721270 */
[----:B-1----:R-:W-:Y:S01]  /*c26f0*/  VIADD R34, R34, UR15 ;  /* 0x0000000f22227c36 */ /* 0x002fe20008000000 */
[----:B------:R-:W-:Y:S01]  /*c2700*/  ULDC UR53, c[0x0][0x228] ;  /* 0x00008a0000357ab9 */ /* 0x000fe20000000800 */
[----:B------:R-:W-:-:S04]  /*c2710*/  ULDC UR52, c[0x0][0x228] ;  /* 0x00008a0000347ab9 */ /* 0x000fc80000000800 */
        /* <DEDUP_REMOVED lines=42> */
[----:B------:R1:W-:Y:S01]  /*c29c0*/  STL [R1+0x2960], R34 ;  /* 0x0029602201007387 */ /* 0x0003e20000100800 */
[----:B------:R-:W-:-:S05]  /*c29d0*/  ULDC UR35, c[0x0][0x228] ;  /* 0x00008a0000237ab9 */ /* 0x000fca0000000800 */
        /* <DEDUP_REMOVED lines=193> */
[----:B-1----:R-:W-:-:S03]  /*c35f0*/  VIADD R34, R34, UR24 ;  /* 0x0000001822227c36 */ /* 0x002fc60008000000 */
        /* <DEDUP_REMOVED lines=8> */
[----:B------:R-:W-:-:S02]  /*c3680*/  ISETP.LT.AND P2, PT, R73, UR18, !P0 ;  /* 0x0000001249007c0c */ /* 0x000fc4000c741270 */
[----:B------:R-:W-:Y:S02]  /*c3690*/  LOP3.LUT R25, R25, 0xffffff7f, RZ, 0xc0, !PT ;  /* 0xffffff7f19197812 */ /* 0x000fe400078ec0ff */
[----:B------:R-:W-:-:S07]  /*c36a0*/  ISETP.LT.AND P1, PT, R76, UR17, !P0 ;  /* 0x000000114c007c0c */ /* 0x000fce000c721270 */
[----:B------:R-:W-:-:S04]  /*c36b0*/  @P3 LOP3.LUT R25, R25, 0x80, RZ, 0xfc, !PT ;  /* 0x0000008019193812 */ /* 0x000fc800078efcff */
[----:B------:R-:W-:-:S04]  /*c36c0*/  LOP3.LUT R25, R25, 0xffffffbf, RZ, 0xc0, !PT ;  /* 0xffffffbf19197812 */ /* 0x000fc800078ec0ff */
[----:B------:R-:W-:Y:S02]  /*c36d0*/  @P2 LOP3.LUT R25, R25, 0x40, RZ, 0xfc, !PT ;  /* 0x0000004019192812 */ /* 0x000fe400078efcff */
[----:B------:R-:W-:Y:S01]  /*c36e0*/  ISETP.LT.AND P0, PT, R75, UR26, !P0 ;  /* 0x0000001a4b007c0c */ /* 0x000fe2000c701270 */
[----:B-1----:R-:W-:Y:S01]  /*c36f0*/  VIADD R34, R34, UR14 ;  /* 0x0000000e22227c36 */ /* 0x002fe20008000000 */
[----:B------:R-:W-:Y:S01]  /*c3700*/  LOP3.LUT R25, R25, 0xffffffdf, RZ, 0xc0, !PT ;  /* 0xffffffdf19197812 */ /* 0x000fe200078ec0ff */
[----:B------:R-:W-:-:S03]  /*c3710*/  ULDC UR26, c[0x0][0x228] ;  /* 0x00008a00001a7ab9 */ /* 0x000fc60000000800 */
        /* <DEDUP_REMOVED lines=10> */
[----:B------:R-:W-:Y:S01]  /*c37c0*/  ULDC UR5, c[0x0][0x248] ;  /* 0x0000920000057ab9 */ /* 0x000fe20000000800 */
[----:B------:R-:W-:-:S09]  /*c37d0*/  ISETP.LT.AND P1, PT, R76, UR6, !P0 ;  /* 0x000000064c007c0c */ /* 0x000fd2000c721270 */
        /* <DEDUP_REMOVED lines=11> */
[----:B------:R-:W-:Y:S02]  /*c3890*/  @P0 LOP3.LUT R25, R25, 0x1, RZ, 0xfc, !PT ;  /* 0x0000000119190812 */ /* 0x000fe400078efcff */
[----:B--2---:R-:W-:Y:S01]  /*c38a0*/  ISETP.GE.AND P0, PT, R36, UR29, PT ;  /* 0x0000001d24007c0c */ /* 0x004fe2000bf06270 */
[----:B-1----:R-:W-:Y:S01]  /*c38b0*/  VIADD R34, R34, UR5 ;  /* 0x0000000522227c36 */ /* 0x002fe20008000000 */
[----:B------:R-:W2:Y:S01]  /*c38c0*/  LDL.LU R36, [R1+0x51dc] ;  /* 0x0051dc0001247983 */ /* 0x000ea20000300800 */
[----:B------:R-:W-:Y:S01]  /*c38d0*/  ULDC UR5, c[0x0][0x248] ;  /* 0x0000920000057ab9 */ /* 0x000fe20000000800 */
[----:B------:R-:W-:Y:S01]  /*c38e0*/  ISETP.LT.AND P3, PT, R74, UR7, !P0 ;  /* 0x000000074a007c0c */ /* 0x000fe2000c761270 */
[----:B------:R-:W-:Y:S01]  /*c38f0*/  ULDC.64 UR6, c[0x0][0x228] ;  /* 0x00008a0000067ab9 */ /* 0x000fe20000000a00 */
[----:B------:R-:W-:Y:S01]  /*c3900*/  ISETP.LT.AND P2, PT, R73, UR9, !P0 ;  /* 0x0000000949007c0c */ /* 0x000fe2000c741270 */
[----:B------:R-:W-:Y:S01]  /*c3910*/  ULDC UR29, c[0x0][0x228] ;  /* 0x00008a00001d7ab9 */ /* 0x000fe20000000800 */
        /* <DEDUP_REMOVED lines=40> */
[----:B------:R-:W-:Y:S01]  /*c3ba0*/  ULDC.64 UR18, c[0x0][0x228] ;  /* 0x00008a0000127ab9 */ /* 0x000fe20000000a00 */
[----:B------:R-:W-:Y:S02]  /*c3bb0*/  ISETP.LT.AND P2, PT, R73, UR16, !P0 ;  /* 0x0000001049007c0c */ /* 0x000fe4000c741270 */
[----:B------:R-:W-:-:S02]  /*c3bc0*/  LOP3.LUT R24, R24, 0xff7fffff, RZ, 0xc0, !PT ;  /* 0xff7fffff18187812 */ /* 0x000fc400078ec0ff */
[----:B------:R-:W-:Y:S01]  /*c3bd0*/  ISETP.LT.AND P1, PT, R76, UR15, !P0 ;  /* 0x0000000f4c007c0c */ /* 0x000fe2000c721270 */
[----:B------:R1:W-:Y:S01]  /*c3be0*/  STL [R1+0x2998], R34 ;  /* 0x0029982201007387 */ /* 0x0003e20000100800 */
[----:B------:R-:W-:-:S05]  /*c3bf0*/  ULDC.64 UR16, c[0x0][0x228] ;  /* 0x00008a0000107ab9 */ /* 0x000fca0000000a00 */
        /* <DEDUP_REMOVED lines=119> */
[----:B------:R-:W-:Y:S01]  /*c4370*/  ULDC UR27, c[0x0][0x228] ;  /* 0x00008a00001b7ab9 */ /* 0x000fe20000000800 */
[----:B------:R-:W-:Y:S01]  /*c4380*/  ISETP.LT.AND P2, PT, R73, UR29, !P0 ;  /* 0x0000001d49007c0c */ /* 0x000fe2000c741270 */
[----:B------:R-:W-:Y:S01]  /*c4390*/  ULDC UR15, c[0x0][0x248] ;  /* 0x00009200000f7ab9 */ /* 0x000fe20000000800 */
        /* <DEDUP_REMOVED lines=147> */
[----:B------:R-:W-:Y:S01]  /*c4cd0*/  ISETP.LT.AND P2, PT, R73, UR41, !P0 ;  /* 0x0000002949007c0c */ /* 0x000fe2000c741270 */
[----:B------:R-:W-:Y:S01]  /*c4ce0*/  ULDC UR41, c[0x0][0x228] ;  /* 0x00008a0000297ab9 */ /* 0x000fe20000000800 */
[----:B------:R-:W-:Y:S01]  /*c4cf0*/  ISETP.LT.AND P1, PT, R76, UR31, !P0 ;  /* 0x0000001f4c007c0c */ /* 0x000fe2000c721270 */
[----:B------:R-:W-:-:S08]  /*c4d00*/  ULDC.64 UR30, c[0x0][0x228] ;  /* 0x00008a00001e7ab9 */ /* 0x000fd00000000a00 */
        /* <DEDUP_REMOVED lines=15> */
[----:B------:R-:W-:Y:S01]  /*c4e00*/  ULDC UR28, c[0x0][0x248] ;  /* 0x00009200001c7ab9 */ /* 0x000fe20000000800 */
[----:B------:R-:W-:Y:S01]  /*c4e10*/  ISETP.LT.AND P3, PT, R74, UR45, !P0 ;  /* 0x0000002d4a007c0c */ /* 0x000fe2000c761270 */
[----:B------:R-:W-:Y:S01]  /*c4e20*/  ULDC UR27, c[0x0][0x228] ;  /* 0x00008a00001b7ab9 */ /* 0x000fe20000000800 */
[----:B------:R-:W-:-:S02]  /*c4e30*/  ISETP.LT.AND P2, PT, R73, UR41, !P0 ;  /* 0x0000002949007c0c */ /* 0x000fc4000c741270 */
        /* <DEDUP_REMOVED lines=39> */
[----:B-1----:R-:W-:Y:S01]  /*c50b0*/  VIADD R34, R34, UR25 ;  /* 0x0000001922227c36 */ /* 0x002fe20008000000 */
[----:B------:R-:W-:Y:S01]  /*c50c0*/  ULDC UR58, c[0x0][0x228] ;  /* 0x00008a00003a7ab9 */ /* 0x000fe20000000800 */
[----:B------:R-:W-:-:S04]  /*c50d0*/  ULDC UR57, c[0x0][0x228] ;  /* 0x00008a0000397ab9 */ /* 0x000fc80000000800 */
[----:B------:R-:W-:Y:S01]  /*c50e0*/  @P3 LOP3.LUT R22, R22, 0x800000, RZ, 0xfc, !PT ;  /* 0x0080000016163812 */ /* 0x000fe200078efcff */
[----:B------:R-:W-:Y:S01]  /*c50f0*/  ULDC.64 UR44, c[0x0][0x228] ;  /* 0x00008a00002c7ab9 */ /* 0x000fe20000000a00 */
[----:B------:R-:W-:Y:S01]  /*c5100*/  ISETP.LT.AND P0, PT, R75, UR42, !P0 ;  /* 0x0000002a4b007c0c */ /* 0x000fe2000c701270 */
[----:B------:R1:W-:Y:S01]  /*c5110*/  STL [R1+0x29d8], R34 ;  /* 0x0029d82201007387 */ /* 0x0003e20000100800 */
[----:B------:R-:W-:Y:S01]  /*c5120*/  LOP3.LUT R22, R22, 0xffbfffff, RZ, 0xc0, !PT ;  /* 0xffbfffff16167812 */ /* 0x000fe200078ec0ff */
[----:B------:R-:W-:Y:S01]  /*c5130*/  ULDC UR25, c[0x0][0x248] ;  /* 0x0000920000197ab9 */ /* 0x000fe20000000800 */
[----:B------:R-:W-:Y:S02]  /*c5140*/  ULDC UR42, c[0x0][0x228] ;  /* 0x00008a00002a7ab9 */ /* 0x000fe40000000800 */
[----:B------:R-:W-:-:S04]  /*c5150*/  @P2 LOP3.LUT R22, R22, 0x400000, RZ, 0xfc, !PT ;  /* 0x0040000016162812 */ /* 0x000fc800078efcff */
        /* <DEDUP_REMOVED lines=30> */
[----:B------:R-:W-:Y:S01]  /*c5340*/  ISETP.LT.AND P2, PT, R73, UR5, !P0 ;  /* 0x0000000549007c0c */ /* 0x000fe2000c741270 */
[----:B------:R-:W-:Y:S01]  /*c5350*/  ULDC UR5, c[0x0][0x248] ;  /* 0x0000920000057ab9 */ /* 0x000fe20000000800 */
[----:B------:R-:W-:-:S02]  /*c5360*/  LOP3.LUT R22, R22, 0xffff7fff, RZ, 0xc0, !PT ;  /* 0xffff7fff16167812 */ /* 0x000fc400078ec0ff */
[----:B------:R-:W-:-:S07]  /*c5370*/  ISETP.LT.AND P1, PT, R76, UR6, !P0 ;  /* 0x000000064c007c0c */ /* 0x000fce000c721270 */
        /* <DEDUP_REMOVED lines=44> */
[----:B------:R-:W-:-:S05]  /*c5640*/  ULDC.64 UR8, c[0x0][0x228] ;  /* 0x00008a0000087ab9 */ /* 0x000fca0000000a00 */
[----:B------:R-:W-:-:S04]  /*c5650*/  @P3 LOP3.LUT R22, R22, 0x80, RZ, 0xfc, !PT ;  /* 0x0000008016163812 */ /* 0x000fc800078efcff */
        /* <DEDUP_REMOVED lines=33> */
[----:B------:R-:W-:Y:S01]  /*c5870*/  ULDC UR10, c[0x0][0x228] ;  /* 0x00008a00000a7ab9 */ /* 0x000fe20000000800 */
[----:B------:R-:W-:Y:S01]  /*c5880*/  ISETP.LT.AND P1, PT, R76, UR25, !P0 ;  /* 0x000000194c007c0c */ /* 0x000fe2000c721270 */
[----:B------:R-:W-:-:S08]  /*c5890*/  ULDC UR25, c[0x0][0x228] ;  /* 0x00008a0000197ab9 */ /* 0x000fd00000000800 */
[----:B------:R-:W-:Y:S01]  /*c58a0*/  @P3 LOP3.LUT R21, R21, 0x80000000, RZ, 0xfc, !PT ;  /* 0x8000000015153812 */ /* 0x000fe200078efcff */
[----:B------:R1:W-:Y:S01]  /*c58b0*/  STL [R1+0x29f0], R34 ;  /* 0x0029f02201007387 */ /* 0x0003e20000100800 */
[----:B------:R-:W-:Y:S01]  /*c58c0*/  ULDC.64 UR28, c[0x0][0x228] ;  /* 0x00008a00001c7ab9 */ /* 0x000fe20000000a00 */
[----:B------:R-:W-:Y:S01]  /*c58d0*/  ULDC UR5, c[0x0][0x248] ;  /* 0x0000920000057ab9 */ /* 0x000fe20000000800 */
        /* <DEDUP_REMOVED lines=33> */
[----:B------:R-:W-:Y:S01]  /*c5af0*/  ISETP.LT.AND P3, PT, R74, UR10, !P0 ;  /* 0x0000000a4a007c0c */ /* 0x000fe2000c761270 */
[----:B------:R-:W-:Y:S01]  /*c5b00*/  ULDC UR5, c[0x0][0x248] ;  /* 0x0000920000057ab9 */ /* 0x000fe20000000800 */
[----:B------:R-:W-:Y:S02]  /*c5b10*/  ISETP.LT.AND P2, PT, R73, UR25, !P0 ;  /* 0x0000001949007c0c */ /* 0x000fe4000c741270 */
[----:B------:R-:W-:Y:S01]  /*c5b20*/  ISETP.LT.AND P1, PT, R76, UR52, !P0 ;  /* 0x000000344c007c0c */ /* 0x000fe2000c721270 */
[----:B------:R1:W-:Y:S08]  /*c5b30*/  STL [R1+0x29f8], R34 ;  /* 0x0029f82201007387 */ /* 0x0003f00000100800 */
        /* <DEDUP_REMOVED lines=78> */
[----:B------:R-:W-:Y:S01]  /*c6020*/  ULDC.64 UR16, c[0x0][0x228] ;  /* 0x00008a0000107ab9 */ /* 0x000fe20000000a00 */
        /* <DEDUP_REMOVED lines=44> */
[----:B------:R-:W-:-:S08]  /*c62f0*/  ULDC UR9, c[0x0][0x228] ;  /* 0x00008a0000097ab9 */ /* 0x000fd00000000800 */
        /* <DEDUP_REMOVED lines=35> */
[----:B------:R-:W-:Y:S01]  /*c6530*/  LOP3.LUT R20, R20, 0xff7fffff, RZ, 0xc0, !PT ;  /* 0xff7fffff14147812 */ /* 0x000fe200078ec0ff */
[----:B------:R-:W-:Y:S01]  /*c6540*/  ULDC UR15, c[0x0][0x248] ;  /* 0x00009200000f7ab9 */ /* 0x000fe20000000800 */
        /* <DEDUP_REMOVED lines=318> */
[----:B------:R-:W-:-:S09]  /*c7930*/  ISETP.LT.AND P1, PT, R76, UR13, !P0 ;  /* 0x0000000d4c007c0c */ /* 0x000fd2000c721270 */
[----:B------:R-:W-:-:S04]  /*c7940*/  @P3 LOP3.LUT R10, R10, 0x8000000, RZ, 0xfc, !PT ;  /* 0x080000000a0a3812 */ /* 0x000fc800078efcff */
[----:B------:R-:W-:-:S04]  /*c7950*/  LOP3.LUT R10, R10, 0xfbffffff, RZ, 0xc0, !PT ;  /* 0xfbffffff0a0a7812 */ /* 0x000fc800078ec0ff */
[----:B------:R-:W-:Y:S02]  /*c7960*/  @P2 LOP3.LUT R10, R10, 0x4000000, RZ, 0xfc, !PT ;  /* 0x040000000a0a2812 */ /* 0x000fe400078efcff */
[----:B------:R-:W-:Y:S01]  /*c7970*/  ISETP.LT.AND P0, PT, R75, UR12, !P0 ;  /* 0x0000000c4b007c0c */ /* 0x000fe2000c701270 */
[----:B------:R-:W-:Y:S01]  /*c7980*/  ULDC UR12, c[0x0][0x248] ;  /* 0x00009200000c7ab9 */ /* 0x000fe20000000800 */
[----:B------:R-:W-:Y:S01]  /*c7990*/  LOP3.LUT R10, R10, 0xfdffffff, RZ, 0xc0, !PT ;  /* 0xfdffffff0a0a7812 */ /* 0x000fe200078ec0ff */
[----:B------:R1:W-:Y:S03]  /*c79a0*/  STL [R1+0x2a54], R34 ;  /* 0x002a542201007387 */ /* 0x0003e60000100800 */
[----:B------:R-:W-:-:S04]  /*c79b0*/  @P1 LOP3.LUT R10, R10, 0x2000000, RZ, 0xfc, !PT ;  /* 0x020000000a0a1812 */ /* 0x000fc800078efcff */
[----:B------:R-:W-:Y:S01]  /*c79c0*/  LOP3.LUT R10, R10, 0xfeffffff, RZ, 0xc0, !PT ;  /* 0xfeffffff0a0a7812 */ /* 0x000fe200078ec0ff */
[----:B-1----:R-:W-:-:S03]  /*c79d0*/  VIADD R34, R34, UR12 ;  /* 0x0000000c22227c36 */ /* 0x002fc60008000000 */
[----:B------:R-:W-:Y:S01]  /*c79e0*/  @P0 LOP3.LUT R10, R10, 0x1000000, RZ, 0xfc, !PT ;  /* 0x010000000a0a0812 */ /* 0x000fe200078efcff */
[----:B------:R-:W-:Y:S01]  /*c79f0*/  ULDC.64 UR12, c[0x0][0x228] ;  /* 0x00008a00000c7ab9 */ /* 0x000fe20000000a00 */
[----:B------:R1:W-:Y:S01]  /*c7a00*/  STL [R1+0x2a58], R34 ;  /* 0x002a582201007387 */ /* 0x0003e20000100800 */
[----:B--2---:R-:W-:Y:S01]  /*c7a10*/  ISETP.GE.AND P0, PT, R36, UR29, PT ;  /* 0x0000001d24007c0c */ /* 0x004fe2000bf06270 */
[----:B------:R-:W-:Y:S02]  /*c7a20*/  ULDC UR29, c[0x0][0x228] ;  /* 0x00008a00001d7ab9 */ /* 0x000fe40000000800 */
[----:B------:R-:W2:Y:S01]  /*c7a30*/  LDL.LU R36, [R1+0x52a4] ;  /* 0x0052a40001247983 */ /* 0x000ea20000300800 */
        /* <DEDUP_REMOVED lines=27> */
[----:B------:R-:W-:Y:S01]  /*c7bf0*/  ULDC.64 UR6, c[0x0][0x228] ;  /* 0x00008a0000067ab9 */ /* 0x000fe20000000a00 */
        /* <DEDUP_REMOVED lines=14> */
[----:B------:R-:W-:Y:S01]  /*c7ce0*/  LOP3.LUT R10, R10, 0xffff7fff, RZ, 0xc0, !PT ;  /* 0xffff7fff0a0a7812 */ /* 0x000fe200078ec0ff */
[----:B------:R-:W-:Y:S01]  /*c7cf0*/  ULDC UR6, c[0x0][0x248] ;  /* 0x0000920000067ab9 */ /* 0x000fe20000000800 */
        /* <DEDUP_REMOVED lines=14> */
[----:B-1----:R-:W-:Y:S01]  /*c7de0*/  VIADD R34, R34, UR5 ;  /* 0x0000000522227c36 */ /* 0x002fe20008000000 */
[----:B------:R-:W3:Y:S01]  /*c7df0*/  LDL.LU R37, [R1+0x52b0] ;  /* 0x0052b00001257983 */ /* 0x000ee20000300800 */
[----:B------:R-:W-:Y:S01]  /*c7e00*/  ULDC UR5, c[0x0][0x248] ;  /* 0x0000920000057ab9 */ /* 0x000fe20000000800 */
[----:B------:R-:W-:Y:S01]  /*c7e10*/  ISETP.LT.AND P3, PT, R74, UR8, !P0 ;  /* 0x000000084a007c0c */ /* 0x000fe2000c761270 */
[----:B------:R-:W-:Y:S01]  /*c7e20*/  ULDC.64 UR12, c[0x0][0x228] ;  /* 0x00008a00000c7ab9 */ /* 0x000fe20000000a00 */
[----:B------:R-:W-:Y:S01]  /*c7e30*/  ISETP.LT.AND P2, PT, R73, UR17, !P0 ;  /* 0x0000001149007c0c */ /* 0x000fe2000c741270 */
[----:B------:R-:W-:Y:S01]  /*c7e40*/  ULDC.64 UR16, c[0x0][0x228] ;  /* 0x00008a0000107ab9 */ /* 0x000fe20000000a00 */
[----:B------:R-:W-:Y:S01]  /*c7e50*/  ISETP.LT.AND P1, PT, R76, UR15, !P0 ;  /* 0x0000000f4c007c0c */ /* 0x000fe2000c721270 */
[----:B------:R-:W-:-:S08]  /*c7e60*/  ULDC.64 UR14, c[0x0][0x228] ;  /* 0x00008a00000e7ab9 */ /* 0x000fd00000000a00 */
[----:B------:R-:W-:-:S04]  /*c7e70*/  @P3 LOP3.LUT R10, R10, 0x800, RZ, 0xfc, !PT ;  /* 0x000008000a0a3812 */ /* 0x000fc800078efcff */
        /* <DEDUP_REMOVED lines=20> */
[----:B------:R-:W-:Y:S01]  /*c7fc0*/  ISETP.LT.AND P0, PT, R75, UR21, !P0 ;  /* 0x000000154b007c0c */ /* 0x000fe2000c701270 */
[----:B-1----:R-:W-:Y:S01]  /*c7fd0*/  VIADD R34, R34, UR5 ;  /* 0x0000000522227c36 */ /* 0x002fe20008000000 */
[----:B------:R-:W-:Y:S01]  /*c7fe0*/  LOP3.LUT R10, R10, 0xffffffdf, RZ, 0xc0, !PT ;  /* 0xffffffdf0a0a7812 */ /* 0x000fe200078ec0ff */
[----:B------:R-:W-:Y:S01]  /*c7ff0*/  ULDC UR5, c[0x0][0x248] ;  /* 0x0000920000057ab9 */ /* 0x000fe20000000800 */
[----:B------:R-:W-:Y:S02]  /*c8000*/  ULDC.64 UR20, c[0x0][0x228] ;  /* 0x00008a0000147ab9 */ /* 0x000fe40000000a00 */
        /* <DEDUP_REMOVED lines=123> */
[----:B------:R-:W-:Y:S01]  /*c87c0*/  ULDC UR53, c[0x0][0x228] ;  /* 0x00008a0000357ab9 */ /* 0x000fe20000000800 */
        /* <DEDUP_REMOVED lines=85> */
[----:B------:R-:W-:-:S04]  /*c8d20*/  LOP3.LUT R8, R8, 0xbfffffff, RZ, 0xc0, !PT ;  /* 0xbfffffff08087812 */ /* 0x000fc800078ec0ff */
[----:B------:R-:W-:-:S04]  /*c8d30*/  @P2 LOP3.LUT R8, R8, 0x40000000, RZ, 0xfc, !PT ;  /* 0x4000000008082812 */ /* 0x000fc800078efcff */
        /* <DEDUP_REMOVED lines=118> */
[----:B------:R-:W-:Y:S01]  /*c94a0*/  ULDC.64 UR26, c[0x0][0x228] ;  /* 0x00008a00001a7ab9 */ /* 0x000fe20000000a00 */
        /* <DEDUP_REMOVED lines=104> */
[----:B------:R-:W-:-:S09]  /*c9b30*/  ISETP.LT.AND P1, PT, R76, UR12, !P0 ;  /* 0x0000000c4c007c0c */ /* 0x000fd2000c721270 */
[----:B------:R-:W-:-:S04]  /*c9b40*/  @P3 LOP3.LUT R7, R7, 0x80000, RZ, 0xfc, !PT ;  /* 0x0008000007073812 */ /* 0x000fc800078efcff */
        /* <DEDUP_REMOVED lines=19> */
[----:B------:R-:W-:-:S05]  /*c9c80*/  ULDC.64 UR12, c[0x0][0x228] ;  /* 0x00008a00000c7ab9 */ /* 0x000fca0000000a00 */
        /* <DEDUP_REMOVED lines=12> */
[----:B---3--:R-:W-:Y:S02]  /*c9d50*/  ISETP.GE.AND P0, PT, R37, UR29, PT ;  /* 0x0000001d25007c0c */ /* 0x008fe4000bf06270 */
        /* <DEDUP_REMOVED lines=45> */
[----:B-1----:R-:W-:-:S08]  /*ca030*/  VIADD R34, R34, UR7 ;  /* 0x0000000722227c36 */ /* 0x002fd00008000000 */
        /* <DEDUP_REMOVED lines=41> */
[----:B------:R-:W-:-:S07]  /*ca2d0*/  ULDC.64 UR28, c[0x0][0x228] ;  /* 0x00008a00001c7ab9 */ /* 0x000fce0000000a00 */
[----:B------:R-:W-:Y:S01]  /*ca2e0*/  @P3 LOP3.LUT R6, R6, 0x8000000, RZ, 0xfc, !PT ;  /* 0x0800000006063812 */ /* 0x000fe200078efcff */
[----:B------:R-:W-:Y:S01]  /*ca2f0*/  ULDC UR9, c[0x0][0x248] ;  /* 0x0000920000097ab9 */ /* 0x000fe20000000800 */
[----:B------:R-:W-:Y:S01]  /*ca300*/  ULDC.64 UR24, c[0x0][0x228] ;  /* 0x00008a0000187ab9 */ /* 0x000fe20000000a00 */
[----:B------:R-:W-:Y:S01]  /*ca310*/  ULDC.64 UR30, c[0x0][0x228] ;  /* 0x00008a00001e7ab9 */ /* 0x000fe20000000a00 */
        /* <DEDUP_REMOVED lines=103> */
[----:B------:R-:W-:-:S05]  /*ca990*/  ULDC UR37, c[0x0][0x228] ;  /* 0x00008a0000257ab9 */ /* 0x000fca0000000800 */
        /* <DEDUP_REMOVED lines=274> */
[----:B------:R-:W-:Y:S01]  /*cbac0*/  LOP3.LUT R2, R2, 0x7fffffff, RZ, 0xc0, !PT ;  /* 0x7fffffff02027812 */ /* 0x000fe200078ec0ff */
[----:B------:R-:W-:Y:S01]  /*cbad0*/  ULDC UR59, c[0x0][0x228] ;  /* 0x00008a00003b7ab9 */ /* 0x000fe20000000800 */
        /* <DEDUP_REMOVED lines=17> */
[----:B------:R-:W-:Y:S01]  /*cbbf0*/  LOP3.LUT R35, R35, 0x7fffffff, RZ, 0xc0, !PT ;  /* 0x7fffffff23237812 */ /* 0x000fe200078ec0ff */
[----:B------:R-:W-:-:S04]  /*cbc00*/  ULDC UR9, c[0x0][0x228] ;  /* 0x00008a0000097ab9 */ /* 0x000fc80000000800 */
        /* <DEDUP_REMOVED lines=37> */
[----:B------:R-:W-:-:S02]  /*cbe60*/  ISETP.LT.AND P2, PT, R73, UR23, !P0 ;  /* 0x0000001749007c0c */ /* 0x000fc4000c741270 */
        /* <DEDUP_REMOVED lines=66> */
[----:B------:R1:W-:Y:S01]  /*cc290*/  STL [R1+0x2b24], R34 ;  /* 0x002b242201007387 */ /* 0x0003e20000100800 */
[----:B------:R-:W-:Y:S01]  /*cc2a0*/  LOP3.LUT R3, R3, 0xfbffffff, RZ, 0xc0, !PT ;  /* 0xfbffffff03037812 */ /* 0x000fe200078ec0ff */
[----:B------:R-:W-:Y:S01]  /*cc2b0*/  ULDC UR47, c[0x0][0x228] ;  /* 0x00008a00002f7ab9 */ /* 0x000fe20000000800 */
[----:B------:R-:W-:Y:S01]  /*cc2c0*/  ULDC UR7, c[0x0][0x228] ;  /* 0x00008a0000077ab9 */ /* 0x000fe20000000800 */
[----:B------:R-:W-:Y:S01]  /*cc2d0*/  ULDC UR22, c[0x0][0x228] ;  /* 0x00008a0000167ab9 */ /* 0x000fe20000000800 */
[----:B------:R-:W-:-:S04]  /*cc2e0*/  @P2 LOP3.LUT R3, R3, 0x4000000, RZ, 0xfc, !PT ;  /* 0x0400000003032812 */ /* 0x000fc800078efcff */
        /* <DEDUP_REMOVED lines=132> */
[----:B------:R-:W-:Y:S02]  /*ccb30*/  ISETP.LT.AND P3, PT, R74, UR49, !P0 ;  /* 0x000000314a007c0c */ /* 0x000fe4000c761270 */
[----:B------:R-:W-:Y:S01]  /*ccb40*/  ISETP.LT.AND P2, PT, R73, UR31, !P0 ;  /* 0x0000001f49007c0c */ /* 0x000fe2000c741270 */
[----:B-1----:R-:W-:Y:S01]  /*ccb50*/  VIADD R34, R34, UR29 ;  /* 0x0000001d22227c36 */ /* 0x002fe20008000000 */
[----:B------:R-:W-:Y:S01]  /*ccb60*/  ISETP.LT.AND P1, PT, R76, UR16, !P0 ;  /* 0x000000104c007c0c */ /* 0x000fe2000c721270 */
[----:B------:R-:W-:-:S08]  /*ccb70*/  ULDC.64 UR28, c[0x0][0x228] ;  /* 0x00008a00001c7ab9 */ /* 0x000fd00000000a00 */
        /* <DEDUP_REMOVED lines=9> */
[----:B------:R-:W-:Y:S01]  /*ccc10*/  ULDC.64 UR40, c[0x0][0x228] ;  /* 0x00008a0000287ab9 */ /* 0x000fe20000000a00 */
        /* <DEDUP_REMOVED lines=22> */
[----:B------:R-:W-:Y:S01]  /*ccd80*/  @P0 LOP3.LUT R2, R2, 0x1000000, RZ, 0xfc, !PT ;  /* 0x0100000002020812 */ /* 0x000fe200078efcff */
[----:B-1----:R-:W-:Y:S01]  /*ccd90*/  VIADD R34, R34, UR46 ;  /* 0x0000002e22227c36 */ /* 0x002fe20008000000 */
[----:B--2---:R-:W-:Y:S01]  /*ccda0*/  ISETP.GE.AND P0, PT, R36, UR45, PT ;  /* 0x0000002d24007c0c */ /* 0x004fe2000bf06270 */
[----:B------:R-:W-:Y:S01]  /*ccdb0*/  ULDC.64 UR44, c[0x0][0x228] ;  /* 0x00008a00002c7ab9 */ /* 0x000fe20000000a00 */
[----:B------:R-:W2:Y:S04]  /*ccdc0*/  LDL.LU R36, [R1+0x53a4] ;  /* 0x0053a40001247983 */ /* 0x000ea80000300800 */
[----:B------:R1:W-:Y:S04]  /*ccdd0*/  STL [R1+0x2ae8], R34 ;  /* 0x002ae82201007387 */ /* 0x0003e80000100800 */
[----:B------:R-:W4:Y:S01]  /*ccde0*/  LDL.LU R60, [R1+0x53a8] ;  /* 0x0053a800013c7983 */ /* 0x000f220000300800 */
[----:B------:R-:W-:Y:S01]  /*ccdf0*/  ISETP.LT.AND P3, PT, R74, UR28, !P0 ;  /* 0x0000001c4a007c0c */ /* 0x000fe2000c761270 */
[----:B------:R-:W-:Y:S01]  /*cce00*/  ULDC UR28, c[0x0][0x228] ;  /* 0x00008a00001c7ab9 */ /* 0x000fe20000000800 */
[----:B------:R-:W-:Y:S01]  /*cce10*/  ISETP.LT.AND P2, PT, R73, UR48, !P0 ;  /* 0x0000003049007c0c */ /* 0x000fe2000c741270 */
[----:B------:R-:W-:Y:S01]  /*cce20*/  ULDC UR48, c[0x0][0x228] ;  /* 0x00008a0000307ab9 */ /* 0x000fe20000000800 */
[----:B------:R-:W-:-:S02]  /*cce30*/  LOP3.LUT R2, R2, 0xff7fffff, RZ, 0xc0, !PT ;  /* 0xff7fffff02027812 */ /* 0x000fc400078ec0ff */
[----:B------:R-:W-:Y:S01]  /*cce40*/  ISETP.LT.AND P1, PT, R76, UR47, !P0 ;  /* 0x0000002f4c007c0c */ /* 0x000fe2000c721270 */
[----:B-1----:R-:W-:-:S06]  /*cce50*/  VIADD R34, R34, UR39 ;  /* 0x0000002722227c36 */ /* 0x002fcc0008000000 */
[----:B------:R-:W-:Y:S01]  /*cce60*/  @P3 LOP3.LUT R2, R2, 0x800000, RZ, 0xfc, !PT ;  /* 0x0080000002023812 */ /* 0x000fe200078efcff */
[----:B------:R-:W-:-:S03]  /*cce70*/  ULDC.64 UR46, c[0x0][0x228] ;  /* 0x00008a00002e7ab9 */ /* 0x000fc60000000a00 */
[----:B------:R-:W-:-:S04]  /*cce80*/  LOP3.LUT R2, R2, 0xffbfffff, RZ, 0xc0, !PT ;  /* 0xffbfffff02027812 */ /* 0x000fc800078ec0ff */
[----:B------:R-:W-:Y:S02]  /*cce90*/  @P2 LOP3.LUT R2, R2, 0x400000, RZ, 0xfc, !PT ;  /* 0x0040000002022812 */ /* 0x000fe400078efcff */
[----:B------:R-:W-:Y:S01]  /*ccea0*/  ISETP.LT.AND P0, PT, R75, UR40, !P0 ;  /* 0x000000284b007c0c */ /* 0x000fe2000c701270 */
[----:B------:R1:W-:Y:S01]  /*cceb0*/  STL [R1+0x2ae4], R34 ;  /* 0x002ae42201007387 */ /* 0x0003e20000100800 */
[----:B------:R-:W-:Y:S01]  /*ccec0*/  LOP3.LUT R2, R2, 0xffdfffff, RZ, 0xc0, !PT ;  /* 0xffdfffff02027812 */ /* 0x000fe200078ec0ff */
[----:B------:R-:W-:Y:S02]  /*cced0*/  ULDC UR40, c[0x0][0x228] ;  /* 0x00008a0000287ab9 */ /* 0x000fe40000000800 */
[----:B------:R-:W4:Y:S01]  /*ccee0*/  LDL.LU R62, [R1+0x53ac] ;  /* 0x0053ac00013e7983 */ /* 0x000f220000300800 */
[----:B------:R-:W-:-:S04]  /*ccef0*/  @P1 LOP3.LUT R2, R2, 0x200000, RZ, 0xfc, !PT ;  /* 0x0020000002021812 */ /* 0x000fc800078efcff */
[----:B------:R-:W-:-:S04]  /*ccf00*/  LOP3.LUT R2, R2, 0xffefffff, RZ, 0xc0, !PT ;  /* 0xffefffff02027812 */ /* 0x000fc800078ec0ff */
[----:B------:R-:W-:-:S04]  /*ccf10*/  @P0 LOP3.LUT R2, R2, 0x100000, RZ, 0xfc, !PT ;  /* 0x0010000002020812 */ /* 0x000fc800078efcff */
[----:B------:R-:W-:Y:S02]  /*ccf20*/  LOP3.LUT R2, R2, 0xfff7ffff, RZ, 0xc0, !PT ;  /* 0xfff7ffff02027812 */ /* 0x000fe400078ec0ff */
[----:B---3--:R-:W-:Y:S01]  /*ccf30*/  ISETP.GE.AND P0, PT, R37, UR25, PT ;  /* 0x0000001925007c0c */ /* 0x008fe2000bf06270 */
[----:B-1----:R-:W-:Y:S01]  /*ccf40*/  VIADD R34, R34, UR10 ;  /* 0x0000000a22227c36 */ /* 0x002fe20008000000 */
[----:B------:R-:W-:Y:S02]  /*ccf50*/  ULDC.64 UR24, c[0x0][0x228] ;  /* 0x00008a0000187ab9 */ /* 0x000fe40000000a00 */
[----:B------:R-:W-:Y:S01]  /*ccf60*/  ISETP.LT.AND P3, PT, R74, UR52, !P0 ;  /* 0x000000344a007c0c */ /* 0x000fe2000c761270 */
[----:B------:R-:W-:Y:S01]  /*ccf70*/  ULDC UR52, c[0x0][0x228] ;  /* 0x00008a0000347ab9 */ /* 0x000fe20000000800 */
        /* <DEDUP_REMOVED lines=15> */
[----:B--2---:R-:W-:Y:S02]  /*cd070*/  ISETP.GE.AND P0, PT, R36, UR27, PT ;  /* 0x0000001b24007c0c */ /* 0x004fe4000bf06270 */
[----:B------:R-:W2:Y:S02]  /*cd080*/  LDL.LU R36, [R1+0x13d0] ;  /* 0x0013d00001247983 */ /* 0x000ea40000300800 */
[----:B------:R-:W-:Y:S01]  /*cd090*/  ISETP.LT.AND P3, PT, R74, UR26, !P0 ;  /* 0x0000001a4a007c0c */ /* 0x000fe2000c761270 */
[----:B------:R-:W-:Y:S01]  /*cd0a0*/  ULDC.64 UR26, c[0x0][0x228] ;  /* 0x00008a00001a7ab9 */ /* 0x000fe20000000a00 */
[----:B------:R-:W-:Y:S01]  /*cd0b0*/  ISETP.LT.AND P2, PT, R73, UR52, !P0 ;  /* 0x0000003449007c0c */ /* 0x000fe2000c741270 */
[----:B------:R-:W2:Y:S01]  /*cd0c0*/  LDL.LU R37, [R1+0x13d8] ;  /* 0x0013d80001257983 */ /* 0x000ea20000300800 */
[----:B------:R-:W-:Y:S01]  /*cd0d0*/  ISETP.LT.AND P1, PT, R76, UR61, !P0 ;  /* 0x0000003d4c007c0c */ /* 0x000fe2000c721270 */
[----:B------:R-:W-:Y:S01]  /*cd0e0*/  ULDC UR61, c[0x0][0x228] ;  /* 0x00008a00003d7ab9 */ /* 0x000fe20000000800 */
[----:B------:R-:W-:Y:S01]  /*cd0f0*/  ULDC.64 UR52, c[0x0][0x228] ;  /* 0x00008a0000347ab9 */ /* 0x000fe20000000a00 */
[----:B------:R-:W2:Y:S04]  /*cd100*/  LDL.LU R38, [R1+0x2220] ;  /* 0x0022200001267983 */ /* 0x000ea80000300800 */
[----:B------:R-:W2:Y:S02]  /*cd110*/  LDL.LU R39, [R1+0x2228] ;  /* 0x0022280001277983 */ /* 0x000ea40000300800 */
[----:B------:R-:W-:-:S04]  /*cd120*/  @P3 LOP3.LUT R2, R2, 0x8000, RZ, 0xfc, !PT ;  /* 0x0000800002023812 */ /* 0x000fc800078efcff */
[----:B------:R-:W-:Y:S01]  /*cd130*/  LOP3.LUT R2, R2, 0xffffdfff, RZ, 0xc0, !PT ;  /* 0xffffdfff02027812 */ /* 0x000fe200078ec0ff */
[----:B------:R1:W-:Y:S03]  /*cd140*/  STL [R1+0x2ad0], R34 ;  /* 0x002ad02201007387 */ /* 0x0003e60000100800 */
[----:B------:R-:W-:Y:S01]  /*cd150*/  @P2 LOP3.LUT R2, R2, 0x2000, RZ, 0xfc, !PT ;  /* 0x0000200002022812 */ /* 0x000fe200078efcff */
[----:B------:R-:W3:Y:S01]  /*cd160*/  LDL.LU R61, [R1+0x53b0] ;  /* 0x0053b000013d7983 */ /* 0x000ee20000300800 */
        /* <DEDUP_REMOVED lines=8> */
[----:B----4-:R-:W-:Y:S01]  /*cd1f0*/  ISETP.GE.AND P0, PT, R60, UR29, PT ;  /* 0x0000001d3c007c0c */ /* 0x010fe2000bf06270 */
[----:B------:R-:W-:-:S02]  /*cd200*/  VIADD R60, R34, UR37 ;  /* 0x00000025223c7c36 */ /* 0x000fc40008000000 */
[----:B-1----:R-:W4:Y:S01]  /*cd210*/  LDL.LU R34, [R1+0x53b4] ;  /* 0x0053b40001227983 */ /* 0x002f220000300800 */
[----:B------:R-:W-:Y:S01]  /*cd220*/  ISETP.LT.AND P3, PT, R74, UR40, !P0 ;  /* 0x000000284a007c0c */ /* 0x000fe2000c761270 */
[----:B------:R-:W-:Y:S01]  /*cd230*/  ULDC UR40, c[0x0][0x228] ;  /* 0x00008a0000287ab9 */ /* 0x000fe20000000800 */
[----:B------:R-:W-:Y:S01]  /*cd240*/  ISETP.LT.AND P2, PT, R73, UR28, !P0 ;  /* 0x0000001c49007c0c */ /* 0x000fe2000c741270 */
[----:B------:R-:W-:Y:S01]  /*cd250*/  ULDC UR28, c[0x0][0x228] ;  /* 0x00008a00001c7ab9 */ /* 0x000fe20000000800 */
[----:B------:R-:W-:Y:S02]  /*cd260*/  LOP3.LUT R2, R2, 0xfffffbff, RZ, 0xc0, !PT ;  /* 0xfffffbff02027812 */ /* 0x000fe400078ec0ff */
[----:B------:R-:W-:Y:S01]  /*cd270*/  ISETP.LT.AND P1, PT, R76, UR61, !P0 ;  /* 0x0000003d4c007c0c */ /* 0x000fe2000c721270 */
[----:B------:R-:W-:-:S06]  /*cd280*/  ULDC UR61, c[0x0][0x228] ;  /* 0x00008a00003d7ab9 */ /* 0x000fcc0000000800 */
        /* <DEDUP_REMOVED lines=8> */
[----:B------:R-:W-:-:S04]  /*cd310*/  ISETP.GE.AND P0, PT, R62, UR41, PT ;  /* 0x000000293e007c0c */ /* 0x000fc8000bf06270 */
[----:B------:R-:W-:Y:S02]  /*cd320*/  ISETP.LT.AND P1, PT, R74, UR40, !P0 ;  /* 0x000000284a007c0c */ /* 0x000fe4000c721270 */
[----:B------:R-:W-:Y:S02]  /*cd330*/  ISETP.LT.AND P3, PT, R73, UR28, !P0 ;  /* 0x0000001c49007c0c */ /* 0x000fe4000c761270 */
[----:B------:R-:W-:Y:S02]  /*cd340*/  LOP3.LUT R2, R2, 0xffffffbf, RZ, 0xc0, !PT ;  /* 0xffffffbf02027812 */ /* 0x000fe400078ec0ff */
[----:B------:R-:W-:-:S07]  /*cd350*/  ISETP.LT.AND P2, PT, R76, UR61, !P0 ;  /* 0x0000003d4c007c0c */ /* 0x000fce000c741270 */
[----:B------:R-:W-:-:S04]  /*cd360*/  @P1 LOP3.LUT R2, R2, 0x40, RZ, 0xfc, !PT ;  /* 0x0000004002021812 */ /* 0x000fc800078efcff */
[----:B------:R-:W-:-:S04]  /*cd370*/  LOP3.LUT R2, R2, 0xffffffdf, RZ, 0xc0, !PT ;  /* 0xffffffdf02027812 */ /* 0x000fc800078ec0ff */
[----:B------:R-:W-:Y:S02]  /*cd380*/  @P3 LOP3.LUT R2, R2, 0x20, RZ, 0xfc, !PT ;  /* 0x0000002002023812 */ /* 0x000fe400078efcff */
[----:B------:R-:W-:Y:S02]  /*cd390*/  ISETP.LT.AND P1, PT, R75, UR60, !P0 ;  /* 0x0000003c4b007c0c */ /* 0x000fe4000c721270 */
[----:B------:R-:W-:Y:S01]  /*cd3a0*/  LOP3.LUT R2, R2, 0xffffffef, RZ, 0xc0, !PT ;  /* 0xffffffef02027812 */ /* 0x000fe200078ec0ff */
[----:B------:R1:W-:Y:S03]  /*cd3b0*/  STL [R1+0x2ac4], R60 ;  /* 0x002ac43c01007387 */ /* 0x0003e60000100800 */
[----:B------:R-:W-:Y:S01]  /*cd3c0*/  @P2 LOP3.LUT R2, R2, 0x10, RZ, 0xfc, !PT ;  /* 0x0000001002022812 */ /* 0x000fe200078efcff */
[----:B-1----:R-:W-:-:S03]  /*cd3d0*/  VIADD R60, R60, UR35 ;  /* 0x000000233c3c7c36 */ /* 0x002fc60008000000 */
[----:B------:R-:W-:Y:S02]  /*cd3e0*/  LOP3.LUT R2, R2, 0xfffffff7, RZ, 0xc0, !PT ;  /* 0xfffffff702027812 */ /* 0x000fe400078ec0ff */
[----:B------:R1:W-:Y:S02]  /*cd3f0*/  STL [R1+0x2ac0], R60 ;  /* 0x002ac03c01007387 */ /* 0x0003e40000100800 */
[----:B------:R-:W-:-:S04]  /*cd400*/  @P1 LOP3.LUT R2, R2, 0x8, RZ, 0xfc, !PT ;  /* 0x0000000802021812 */ /* 0x000fc800078efcff */
[----:B------:R-:W-:Y:S01]  /*cd410*/  LOP3.LUT R2, R2, 0xfffffffb, RZ, 0xc0, !PT ;  /* 0xfffffffb02027812 */ /* 0x000fe200078ec0ff */
[----:B-1----:R-:W-:Y:S01]  /*cd420*/  VIADD R60, R60, UR23 ;  /* 0x000000173c3c7c36 */ /* 0x002fe20008000000 */
[----:B---3--:R-:W-:Y:S02]  /*cd430*/  ISETP.GE.AND P0, PT, R61, UR31, PT ;  /* 0x0000001f3d007c0c */ /* 0x008fe4000bf06270 */
[----:B------:R-:W3:Y:S02]  /*cd440*/  LDL.LU R61, [R1+0x53b8] ;  /* 0x0053b800013d7983 */ /* 0x000ee40000300800 */
[----:B------:R-:W-:Y:S02]  /*cd450*/  ISETP.LT.AND P1, PT, R74, UR44, !P0 ;  /* 0x0000002c4a007c0c */ /* 0x000fe4000c721270 */
[----:B------:R-:W-:Y:S01]  /*cd460*/  ISETP.LT.AND P3, PT, R73, UR59, !P0 ;  /* 0x0000003b49007c0c */ /* 0x000fe2000c761270 */
[----:B------:R1:W-:Y:S01]  /*cd470*/  STL [R1+0x2abc], R60 ;  /* 0x002abc3c01007387 */ /* 0x0003e20000100800 */
[----:B------:R-:W-:-:S09]  /*cd480*/  ISETP.LT.AND P2, PT, R76, UR58, !P0 ;  /* 0x0000003a4c007c0c */ /* 0x000fd2000c741270 */
[----:B------:R-:W-:Y:S02]  /*cd490*/  @P1 LOP3.LUT R2, R2, 0x4, RZ, 0xfc, !PT ;  /* 0x0000000402021812 */ /* 0x000fe400078efcff */
[----:B------:R-:W-:Y:S02]  /*cd4a0*/  ISETP.LT.AND P1, PT, R75, UR50, !P0 ;  /* 0x000000324b007c0c */ /* 0x000fe4000c721270 */
[----:B----4-:R-:W-:Y:S02]  /*cd4b0*/  ISETP.GE.AND P0, PT, R34, UR43, PT ;  /* 0x0000002b22007c0c */ /* 0x010fe4000bf06270 */
[----:B------:R-:W4:Y:S01]  /*cd4c0*/  LDL.LU R34, [R1+0x53bc] ;  /* 0x0053bc0001227983 */ /* 0x000f220000300800 */
[----:B------:R-:W-:Y:S02]  /*cd4d0*/  @P2 LOP3.LUT R35, R35, 0x80000000, RZ, 0xfc, !PT ;  /* 0x8000000023232812 */ /* 0x000fe400078efcff */
[----:B------:R-:W-:Y:S01]  /*cd4e0*/  LOP3.LUT R2, R2, 0xfffffffe, RZ, 0xc0, !PT ;  /* 0xfffffffe02027812 */ /* 0x000fe200078ec0ff */
[----:B------:R-:W2:Y:S01]  /*cd4f0*/  LDL.LU R62, [R1+0x53c0] ;  /* 0x0053c000013e7983 */ /* 0x000ea20000300800 */
[----:B------:R-:W-:-:S04]  /*cd500*/  LOP3.LUT R35, R35, 0xbfffffff, RZ, 0xc0, !PT ;  /* 0xbfffffff23237812 */ /* 0x000fc800078ec0ff */
[----:B------:R-:W-:Y:S02]  /*cd510*/  @P1 LOP3.LUT R35, R35, 0x40000000, RZ, 0xfc, !PT ;  /* 0x4000000023231812 */ /* 0x000fe400078efcff */
[----:B------:R-:W-:Y:S02]  /*cd520*/  ISETP.LT.AND P1, PT, R74, UR11, !P0 ;  /* 0x0000000b4a007c0c */ /* 0x000fe4000c721270 */
[----:B------:R-:W-:Y:S02]  /*cd530*/  @P3 LOP3.LUT R2, R2, 0x1, RZ, 0xfc, !PT ;  /* 0x0000000102023812 */ /* 0x000fe400078efcff */
[----:B------:R-:W-:Y:S02]  /*cd540*/  ISETP.LT.AND P3, PT, R73, UR9, !P0 ;  /* 0x0000000949007c0c */ /* 0x000fe4000c761270 */
[----:B------:R-:W-:Y:S02]  /*cd550*/  LOP3.LUT R35, R35, 0xdfffffff, RZ, 0xc0, !PT ;  /* 0xdfffffff23237812 */ /* 0x000fe400078ec0ff */
[----:B------:R-:W-:-:S05]  /*cd560*/  ISETP.LT.AND P2, PT, R76, UR6, !P0 ;  /* 0x000000064c007c0c */ /* 0x000fca000c741270 */
[----:B------:R-:W-:-:S04]  /*cd570*/  @P1 LOP3.LUT R35, R35, 0x20000000, RZ, 0xfc, !PT ;  /* 0x2000000023231812 */ /* 0x000fc800078efcff */
[----:B------:R-:W-:-:S04]  /*cd580*/  LOP3.LUT R35, R35, 0xefffffff, RZ, 0xc0, !PT ;  /* 0xefffffff23237812 */ /* 0x000fc800078ec0ff */
[----:B------:R-:W-:Y:S02]  /*cd590*/  @P3 LOP3.LUT R35, R35, 0x10000000, RZ, 0xfc, !PT ;  /* 0x1000000023233812 */ /* 0x000fe400078efcff */
[----:B------:R-:W-:Y:S02]  /*cd5a0*/  ISETP.LT.AND P1, PT, R75, UR48, !P0 ;  /* 0x000000304b007c0c */ /* 0x000fe4000c721270 */
[----:B------:R-:W-:-:S04]  /*cd5b0*/  LOP3.LUT R35, R35, 0xf7ffffff, RZ, 0xc0, !PT ;  /* 0xf7ffffff23237812 */ /* 0x000fc800078ec0ff */
[----:B------:R-:W-:-:S04]  /*cd5c0*/  @P2 LOP3.LUT R35, R35, 0x8000000, RZ, 0xfc, !PT ;  /* 0x0800000023232812 */ /* 0x000fc800078efcff */
[----:B------:R-:W-:-:S04]  /*cd5d0*/  LOP3.LUT R35, R35, 0xfbffffff, RZ, 0xc0, !PT ;  /* 0xfbffffff23237812 */ /* 0x000fc800078ec0ff */
[----:B------:R-:W-:Y:S01]  /*cd5e0*/  @P1 LOP3.LUT R35, R35, 0x4000000, RZ, 0xfc, !PT ;  /* 0x0400000023231812 */ /* 0x000fe200078efcff */
[----:B-1----:R-:W-:-:S03]  /*cd5f0*/  VIADD R60, R60, UR12 ;  /* 0x0000000c3c3c7c36 */ /* 0x002fc60008000000 */
[----:B------:R-:W-:Y:S02]  /*cd600*/  LOP3.LUT R35, R35, 0xfdffffff, RZ, 0xc0, !PT ;  /* 0xfdffffff23237812 */ /* 0x000fe400078ec0ff */
[----:B------:R1:W-:Y:S01]  /*cd610*/  STL [R1+0x2ab8], R60 ;  /* 0x002ab83c01007387 */ /* 0x0003e20000100800 */
[----:B---3--:R-:W-:-:S04]  /*cd620*/  ISETP.GE.AND P0, PT, R61, UR47, PT ;  /* 0x0000002f3d007c0c */ /* 0x008fc8000bf06270 */
[----:B------:R-:W-:Y:S01]  /*cd630*/  ISETP.LT.AND P1, PT, R74, UR14, !P0 ;  /* 0x0000000e4a007c0c */ /* 0x000fe2000c721270 */
[----:B------:R-:W-:Y:S02]  /*cd640*/  VIADD R61, R60, UR16 ;  /* 0x000000103c3d7c36 */ /* 0x000fe40008000000 */
[----:B-1----:R-:W3:Y:S01]  /*cd650*/  LDL.LU R60, [R1+0x5158] ;  /* 0x00515800013c7983 */ /* 0x002ee20000300800 */
[----:B------:R-:W-:Y:S02]  /*cd660*/  ISETP.LT.AND P3, PT, R73, UR13, !P0 ;  /* 0x0000000d49007c0c */ /* 0x000fe4000c761270 */
[----:B------:R-:W-:Y:S01]  /*cd670*/  ISETP.LT.AND P2, PT, R76, UR7, !P0 ;  /* 0x000000074c007c0c */ /* 0x000fe2000c741270 */
[----:B------:R1:W-:Y:S06]  /*cd680*/  STL [R1+0x2228], R61 ;  /* 0x0022283d01007387 */ /* 0x0003ec0000100800 */
[----:B------:R-:W-:-:S02]  /*cd690*/  @P1 LOP3.LUT R35, R35, 0x2000000, RZ, 0xfc, !PT ;  /* 0x0200000023231812 */ /* 0x000fc400078efcff */
[----:B------:R-:W-:Y:S02]  /*cd6a0*/  ISETP.LT.AND P1, PT, R75, UR24, !P0 ;  /* 0x000000184b007c0c */ /* 0x000fe4000c721270 */
[----:B----4-:R-:W-:Y:S02]  /*cd6b0*/  ISETP.GE.AND P0, PT, R34, UR45, PT ;  /* 0x0000002d22007c0c */ /* 0x010fe4000bf06270 */
[----:B------:R-:W4:Y:S01]  /*cd6c0*/  LDL.LU R34, [R1+0x53c4] ;  /* 0x0053c40001227983 */ /* 0x000f220000300800 */
[----:B------:R-:W-:-:S04]  /*cd6d0*/  LOP3.LUT R35, R35, 0xfeffffff, RZ, 0xc0, !PT ;  /* 0xfeffffff23237812 */ /* 0x000fc800078ec0ff */
[----:B------:R-:W-:-:S04]  /*cd6e0*/  @P3 LOP3.LUT R35, R35, 0x1000000, RZ, 0xfc, !PT ;  /* 0x0100000023233812 */ /* 0x000fc800078efcff */
[----:B------:R-:W-:-:S04]  /*cd6f0*/  LOP3.LUT R35, R35, 0xff7fffff, RZ, 0xc0, !PT ;  /* 0xff7fffff23237812 */ /* 0x000fc800078ec0ff */
[----:B------:R-:W-:-:S04]  /*cd700*/  @P2 LOP3.LUT R35, R35, 0x800000, RZ, 0xfc, !PT ;  /* 0x0080000023232812 */ /* 0x000fc800078efcff */
[----:B------:R-:W-:-:S04]  /*cd710*/  LOP3.LUT R35, R35, 0xffbfffff, RZ, 0xc0, !PT ;  /* 0xffbfffff23237812 */ /* 0x000fc800078ec0ff */
[----:B------:R-:W-:Y:S02]  /*cd720*/  @P1 LOP3.LUT R35, R35, 0x400000, RZ, 0xfc, !PT ;  /* 0x0040000023231812 */ /* 0x000fe400078efcff */
        /* <DEDUP_REMOVED lines=8> */
[----:B------:R-:W-:Y:S02]  /*cd7b0*/  LOP3.LUT R35, R35, 0xfff7ffff, RZ, 0xc0, !PT ;  /* 0xfff7ffff23237812 */ /* 0x000fe400078ec0ff */
[----:B--2---:R-:W-:Y:S02]  /*cd7c0*/  ISETP.GE.AND P0, PT, R62, UR51, PT ;  /* 0x000000333e007c0c */ /* 0x004fe4000bf06270 */
[----:B------:R-:W-:Y:S02]  /*cd7d0*/  @P2 LOP3.LUT R35, R35, 0x80000, RZ, 0xfc, !PT ;  /* 0x0008000023232812 */ /* 0x000fe400078efcff */
[----:B------:R-:W-:-:S02]  /*cd7e0*/  ISETP.LT.AND P2, PT, R74, UR19, !P0 ;  /* 0x000000134a007c0c */ /* 0x000fc4000c741270 */
[----:B------:R-:W-:-:S04]  /*cd7f0*/  LOP3.LUT R35, R35, 0xfffbffff, RZ, 0xc0, !PT ;  /* 0xfffbffff23237812 */ /* 0x000fc800078ec0ff */
[----:B------:R-:W-:Y:S02]  /*cd800*/  @P1 LOP3.LUT R35, R35, 0x40000, RZ, 0xfc, !PT ;  /* 0x0004000023231812 */ /* 0x000fe400078efcff */
[----:B------:R-:W-:Y:S02]  /*cd810*/  ISETP.LT.AND P1, PT, R73, UR20, !P0 ;  /* 0x0000001449007c0c */ /* 0x000fe4000c721270 */
[----:B------:R-:W-:-:S04]  /*cd820*/  LOP3.LUT R35, R35, 0xfffdffff, RZ, 0xc0, !PT ;  /* 0xfffdffff23237812 */ /* 0x000fc800078ec0ff */
[----:B------:R-:W-:Y:S02]  /*cd830*/  @P2 LOP3.LUT R35, R35, 0x20000, RZ, 0xfc, !PT ;  /* 0x0002000023232812 */ /* 0x000fe400078efcff */
[----:B------:R-:W-:Y:S02]  /*cd840*/  ISETP.LT.AND P2, PT, R76, UR22, !P0 ;  /* 0x000000164c007c0c */ /* 0x000fe4000c741270 */
[----:B------:R-:W-:-:S04]  /*cd850*/  LOP3.LUT R35, R35, 0xfffeffff, RZ, 0xc0, !PT ;  /* 0xfffeffff23237812 */ /* 0x000fc800078ec0ff */
[----:B------:R-:W-:Y:S02]  /*cd860*/  @P1 LOP3.LUT R35, R35, 0x10000, RZ, 0xfc, !PT ;  /* 0x0001000023231812 */ /* 0x000fe400078efcff */
[----:B------:R-:W-:Y:S02]  /*cd870*/  ISETP.LT.AND P1, PT, R75, UR21, !P0 ;  /* 0x000000154b007c0c */ /* 0x000fe4000c721270 */
[----:B------:R-:W-:-:S04]  /*cd880*/  LOP3.LUT R35, R35, 0xffff7fff, RZ, 0xc0, !PT ;  /* 0xffff7fff23237812 */ /* 0x000fc800078ec0ff */
[----:B------:R-:W-:-:S04]  /*cd890*/  @P2 LOP3.LUT R35, R35, 0x8000, RZ, 0xfc, !PT ;  /* 0x0000800023232812 */ /* 0x000fc800078efcff */
[----:B------:R-:W-:Y:S01]  /*cd8a0*/  LOP3.LUT R35, R35, 0xffffbfff, RZ, 0xc0, !PT ;  /* 0xffffbfff23237812 */ /* 0x000fe200078ec0ff */
[----:B-1----:R-:W-:-:S03]  /*cd8b0*/  VIADD R61, R61, UR54 ;  /* 0x000000363d3d7c36 */ /* 0x002fc60008000000 */
[----:B------:R-:W-:Y:S02]  /*cd8c0*/  @P1 LOP3.LUT R35, R35, 0x4000, RZ, 0xfc, !PT ;  /* 0x0000400023231812 */ /* 0x000fe400078efcff */
[----:B------:R1:W-:Y:S01]  /*cd8d0*/  STL [R1+0x2220], R61 ;  /* 0x0022203d01007387 */ /* 0x0003e20000100800 */
[----:B------:R-:W-:Y:S02]  /*cd8e0*/  LOP3.LUT R2, R2, 0xffffbfff, RZ, 0xc0, !PT ;  /* 0xffffbfff02027812 */ /* 0x000fe400078ec0ff */
[----:B------:R-:W-:Y:S01]  /*cd8f0*/  LOP3.LUT R35, R35, 0xffffdfff, RZ, 0xc0, !PT ;  /* 0xffffdfff23237812 */ /* 0x000fe200078ec0ff */
[----:B-1----:R-:W-:-:S05]  /*cd900*/  VIADD R61, R61, UR55 ;  /* 0x000000373d3d7c36 */ /* 0x002fca0008000000 */
[----:B------:R1:W-:Y:S01]  /*cd910*/  STL [R1+0x2b88], R61 ;  /* 0x002b883d01007387 */ /* 0x0003e20000100800 */
[----:B------:R-:W-:Y:S02]  /*cd920*/  ISETP.GE.AND P6, PT, R75, UR36, PT ;  /* 0x000000244b007c0c */ /* 0x000fe4000bfc6270 */
[----:B---3--:R-:W-:-:S04]  /*cd930*/  ISETP.GE.AND P0, PT, R60, UR5, PT ;  /* 0x000000053c007c0c */ /* 0x008fc8000bf06270 */
[----:B------:R-:W-:Y:S02]  /*cd940*/  ISETP.LT.AND P3, PT, R76, UR38, !P0 ;  /* 0x000000264c007c0c */ /* 0x000fe4000c761270 */
[----:B------:R-:W-:Y:S02]  /*cd950*/  ISETP.LT.AND P2, PT, R75, UR34, !P0 ;  /* 0x000000224b007c0c */ /* 0x000fe4000c741270 */
[----:B----4-:R-:W-:-:S04]  /*cd960*/  ISETP.GE.AND P1, PT, R34, UR49, PT ;  /* 0x0000003122007c0c */ /* 0x010fc8000bf26270 */
[----:B------:R-:W-:-:S05]  /*cd970*/  ISETP.LT.AND P4, PT, R74, UR52, !P1 ;  /* 0x000000344a007c0c */ /* 0x000fca000cf81270 */
[----:B------:R-:W-:Y:S02]  /*cd980*/  @P3 LOP3.LUT R2, R2, 0x4000, RZ, 0xfc, !PT ;  /* 0x0000400002023812 */ /* 0x000fe400078efcff */
[----:B------:R-:W-:Y:S02]  /*cd990*/  ISETP.LT.AND P3, PT, R73, UR56, !P1 ;  /* 0x0000003849007c0c */ /* 0x000fe4000cf61270 */
[----:B------:R-:W-:-:S04]  /*cd9a0*/  LOP3.LUT R2, R2, 0xfffffffd, RZ, 0xc0, !PT ;  /* 0xfffffffd02027812 */ /* 0x000fc800078ec0ff */
[----:B------:R-:W-:Y:S02]  /*cd9b0*/  @P2 LOP3.LUT R2, R2, 0x2, RZ, 0xfc, !PT ;  /* 0x0000000202022812 */ /* 0x000fe400078efcff */
[----:B------:R-:W-:Y:S02]  /*cd9c0*/  @P4 LOP3.LUT R35, R35, 0x2000, RZ, 0xfc, !PT ;  /* 0x0000200023234812 */ /* 0x000fe400078efcff */
[----:B------:R-:W-:Y:S02]  /*cd9d0*/  ISETP.LT.AND P2, PT, R76, UR57, !P1 ;  /* 0x000000394c007c0c */ /* 0x000fe4000cf41270 */
[----:B------:R-:W-:-:S04]  /*cd9e0*/  LOP3.LUT R35, R35, 0xfffff7ff, RZ, 0xc0, !PT ;  /* 0xfffff7ff23237812 */ /* 0x000fc800078ec0ff */
[----:B------:R-:W-:-:S04]  /*cd9f0*/  LOP3.LUT R35, R35, 0xffffefff, RZ, 0xc0, !PT ;  /* 0xffffefff23237812 */ /* 0x000fc800078ec0ff */
[----:B------:R-:W-:-:S04]  /*cda00*/  @P3 LOP3.LUT R35, R35, 0x1000, RZ, 0xfc, !PT ;  /* 0x0000100023233812 */ /* 0x000fc800078efcff */
[----:B------:R-:W-:Y:S01]  /*cda10*/  @P2 LOP3.LUT R35, R35, 0x800, RZ, 0xfc, !PT ;  /* 0x0000080023232812 */ /* 0x000fe200078efcff */
[----:B------:R-:W2:Y:S01]  /*cda20*/  LDL.LU R64, [R1+0xe00] ;  /* 0x000e000001407983 */ /* 0x000ea20000300800 */
[----:B------:R-:W-:Y:S01]  /*cda30*/  ULDC.64 UR8, c[0x0][0x228] ;  /* 0x00008a0000087ab9 */ /* 0x000fe20000000a00 */
[----:B------:R-:W-:Y:S01]  /*cda40*/  ULDC UR31, c[0x0][0x228] ;  /* 0x00008a00001f7ab9 */ /* 0x000fe20000000800 */
[----:B------:R-:W-:Y:S01]  /*cda50*/  ULDC UR61, c[0x0][0x228] ;  /* 0x00008a00003d7ab9 */ /* 0x000fe20000000800 */
[----:B------:R-:W2:Y:S01]  /*cda60*/  LDL.LU R65, [R1+0xe08] ;  /* 0x000e080001417983 */ /* 0x000ea20000300800 */
[----:B------:R-:W-:Y:S01]  /*cda70*/  ULDC UR30, c[0x0][0x228] ;  /* 0x00008a00001e7ab9 */ /* 0x000fe20000000800 */
[----:B------:R-:W-:Y:S01]  /*cda80*/  ULDC UR6, c[0x0][0x228] ;  /* 0x00008a0000067ab9 */ /* 0x000fe20000000800 */
[----:B------:R-:W-:Y:S01]  /*cda90*/  ULDC UR7, c[0x0][0x228] ;  /* 0x00008a0000077ab9 */ /* 0x000fe20000000800 */
[----:B------:R-:W2:Y:S01]  /*cdaa0*/  LDL.LU R66, [R1+0xc10] ;  /* 0x000c100001427983 */ /* 0x000ea20000300800 */
[----:B------:R-:W-:Y:S01]  /*cdab0*/  ULDC UR58, c[0x0][0x228] ;  /* 0x00008a00003a7ab9 */ /* 0x000fe20000000800 */
[----:B------:R-:W-:Y:S01]  /*cdac0*/  ULDC UR24, c[0x0][0x228] ;  /* 0x00008a0000187ab9 */ /* 0x000fe20000000800 */
[----:B------:R-:W-:Y:S01]  /*cdad0*/  ULDC UR22, c[0x0][0x228] ;  /* 0x00008a0000167ab9 */ /* 0x000fe20000000800 */
[----:B------:R-:W2:Y:S01]  /*cdae0*/  LDL.LU R67, [R1+0xc18] ;  /* 0x000c180001437983 */ /* 0x000ea20000300800 */
[----:B------:R-:W3:Y:S01]  /*cdaf0*/  S2R R60, SR_TID.X ;  /* 0x00000000003c7919 */ /* 0x000ee20000002100 */
        /* <DEDUP_REMOVED lines=31> */
[----:B---3--:R-:W-:Y:S01]  /*cdcf0*/  LOP3.LUT R60, R60, 0x1f, RZ, 0xc0, !PT ;  /* 0x0000001f3c3c7812 */ /* 0x008fe200078ec0ff */
[----:B------:R-:W-:Y:S01]  /*cdd00*/  ULDC UR28, c[0x0][0x228] ;  /* 0x00008a00001c7ab9 */ /* 0x000fe20000000800 */
[----:B------:R-:W-:Y:S01]  /*cdd10*/  ULDC UR26, c[0x0][0x228] ;  /* 0x00008a00001a7ab9 */ /* 0x000fe20000000800 */
[----:B------:R-:W-:Y:S01]  /*cdd20*/  ULDC UR12, c[0x0][0x228] ;  /* 0x00008a00000c7ab9 */ /* 0x000fe20000000800 */
[----:B------:R-:W-:Y:S01]  /*cdd30*/  LEA R34, R60, UR4, 0x4 ;  /* 0x000000043c227c11 */ /* 0x000fe2000f8e20ff */
[----:B------:R-:W-:Y:S01]  /*cdd40*/  ULDC.64 UR4, c[0x0][0x228] ;  /* 0x00008a0000047ab9 */ /* 0x000fe20000000a00 */
[----:B------:R-:W3:Y:S01]  /*cdd50*/  LDL.LU R60, [R1+0xa20] ;  /* 0x000a2000013c7983 */ /* 0x000ee20000300800 */
[----:B------:R-:W-:Y:S01]  /*cdd60*/  ULDC UR13, c[0x0][0x228] ;  /* 0x00008a00000d7ab9 */ /* 0x000fe20000000800 */
[----:B------:R-:W-:Y:S01]  /*cdd70*/  ULDC UR18, c[0x0][0x228] ;  /* 0x00008a0000127ab9 */ /* 0x000fe20000000800 */
[----:B------:R-:W-:Y:S01]  /*cdd80*/  ULDC UR19, c[0x0][0x228] ;  /* 0x00008a0000137ab9 */ /* 0x000fe20000000800 */
[----:B------:R-:W-:Y:S01]  /*cdd90*/  STSM.16.M88.4 [R34], R36 ;  /* 0x0000002422007844 */ /* 0x000fe20000000200 */
[----:B------:R-:W-:-:S03]  /*cdda0*/  NOP ;  /* 0x0000000000007918 */ /* 0x000fc60000000000 */
[----:B------:R-:W4:Y:S01]  /*cddb0*/  LDS.128 R68, [R34] ;  /* 0x0000000022447984 */ /* 0x000f220000000c00 */
[----:B------:R-:W-:-:S03]  /*cddc0*/  NOP ;  /* 0x0000000000007918 */ /* 0x000fc60000000000 */
[----:B-1----:R-:W3:Y:S01]  /*cddd0*/  LDL.LU R61, [R1+0xa28] ;  /* 0x000a2800013d7983 */ /* 0x002ee20000300800 */
[----:B------:R-:W-:Y:S01]  /*cdde0*/  ULDC UR15, c[0x0][0x228] ;  /* 0x00008a00000f7ab9 */ /* 0x000fe20000000800 */
[----:B------:R-:W-:Y:S01]  /*cddf0*/  ULDC UR16, c[0x0][0x228] ;  /* 0x00008a0000107ab9 */ /* 0x000fe20000000800 */
[----:B------:R-:W-:Y:S01]  /*cde00*/  ULDC UR17, c[0x0][0x228] ;  /* 0x00008a0000117ab9 */ /* 0x000fe20000000800 */
[----:B------:R-:W-:Y:S01]  /*cde10*/  ULDC UR14, c[0x0][0x228] ;  /* 0x00008a00000e7ab9 */ /* 0x000fe20000000800 */
[----:B----4-:R-:W-:Y:S04]  /*cde20*/  STL.64 [R1+0x30], R68 ;  /* 0x0000304401007387 */ /* 0x010fe80000100a00 */
[----:B------:R-:W-:Y:S04]  /*cde30*/  STL.64 [R1+0x38], R70 ;  /* 0x0000384601007387 */ /* 0x000fe80000100a00 */
[----:B------:R-:W3:Y:S04]  /*cde40*/  LDL.LU R62, [R1+0x830] ;  /* 0x00083000013e7983 */ /* 0x000ee80000300800 */
[----:B------:R-:W3:Y:S04]  /*cde50*/  LDL.LU R63, [R1+0x838] ;  /* 0x00083800013f7983 */ /* 0x000ee80000300800 */
[----:B--2---:R1:W-:Y:S01]  /*cde60*/  STSM.16.M88.4 [R34], R64 ;  /* 0x0000004022007844 */ /* 0x0043e20000000200 */
[----:B------:R-:W-:-:S03]  /*cde70*/  NOP ;  /* 0x0000000000007918 */ /* 0x000fc60000000000 */
[----:B------:R-:W2:Y:S01]  /*cde80*/  LDS.128 R68, [R34] ;  /* 0x0000000022447984 */ /* 0x000ea20000000c00 */
[----:B------:R-:W-:-:S03]  /*cde90*/  NOP ;  /* 0x0000000000007918 */ /* 0x000fc60000000000 */
[----:B-1----:R-:W4:Y:S04]  /*cdea0*/  LDL.LU R64, [R1+0x640] ;  /* 0x0006400001407983 */ /* 0x002f280000300800 */
[----:B------:R-:W4:Y:S04]  /*cdeb0*/  LDL.LU R65, [R1+0x648] ;  /* 0x0006480001417983 */ /* 0x000f280000300800 */
[----:B--2---:R-:W-:Y:S04]  /*cdec0*/  STL.64 [R1+0x20], R68 ;  /* 0x0000204401007387 */ /* 0x004fe80000100a00 */
[----:B------:R-:W-:Y:S04]  /*cded0*/  STL.64 [R1+0x28], R70 ;  /* 0x0000284601007387 */ /* 0x000fe80000100a00 */
[----:B------:R-:W4:Y:S04]  /*cdee0*/  LDL.LU R66, [R1+0x440] ;  /* 0x0004400001427983 */ /* 0x000f280000300800 */
[----:B------:R-:W4:Y:S04]  /*cdef0*/  LDL.LU R67, [R1+0x448] ;  /* 0x0004480001437983 */ /* 0x000f280000300800 */
[----:B---3--:R1:W-:Y:S01]  /*cdf00*/  STSM.16.M88.4 [R34], R60 ;  /* 0x0000003c22007844 */ /* 0x0083e20000000200 */
[----:B------:R-:W-:-:S03]  /*cdf10*/  NOP ;  /* 0x0000000000007918 */ /* 0x000fc60000000000 */
[----:B------:R-:W2:Y:S01]  /*cdf20*/  LDS.128 R68, [R34] ;  /* 0x0000000022447984 */ /* 0x000ea20000000c00 */
[----:B------:R-:W-:-:S03]  /*cdf30*/  NOP ;  /* 0x0000000000007918 */ /* 0x000fc60000000000 */
[----:B-1----:R-:W3:Y:S04]  /*cdf40*/  LDL.LU R60, [R1+0x13d4] ;  /* 0x0013d400013c7983 */ /* 0x002ee80000300800 */
[----:B------:R-:W3:Y:S04]  /*cdf50*/  LDL.LU R61, [R1+0x13dc] ;  /* 0x0013dc00013d7983 */ /* 0x000ee80000300800 */
[----:B--2---:R-:W-:Y:S04]  /*cdf60*/  STL.64 [R1+0x10], R68 ;  /* 0x0000104401007387 */ /* 0x004fe80000100a00 */
[----:B------:R-:W-:Y:S04]  /*cdf70*/  STL.64 [R1+0x18], R70 ;  /* 0x0000184601007387 */ /* 0x000fe80000100a00 */
[----:B------:R-:W3:Y:S04]  /*cdf80*/  LDL.LU R62, [R1+0x2224] ;  /* 0x00222400013e7983 */ /* 0x000ee80000300800 */
[----:B------:R-:W3:Y:S04]  /*cdf90*/  LDL.LU R63, [R1+0x222c] ;  /* 0x00222c00013f7983 */ /* 0x000ee80000300800 */
[----:B----4-:R1:W-:Y:S01]  /*cdfa0*/  STSM.16.M88.4 [R34], R64 ;  /* 0x0000004022007844 */ /* 0x0103e20000000200 */
[----:B------:R-:W-:-:S03]  /*cdfb0*/  NOP ;  /* 0x0000000000007918 */ /* 0x000fc60000000000 */
[----:B------:R-:W-:Y:S01]  /*cdfc0*/  LDS.128 R248, [R34] ;  /* 0x0000000022f87984 */ /* 0x000fe20000000c00 */
[----:B------:R-:W-:-:S03]  /*cdfd0*/  NOP ;  /* 0x0000000000007918 */ /* 0x000fc60000000000 */
[----:B-1----:R-:W2:Y:S04]  /*cdfe0*/  LDL.LU R64, [R1+0xe04] ;  /* 0x000e040001407983 */ /* 0x002ea80000300800 */
[----:B------:R-:W2:Y:S04]  /*cdff0*/  LDL.LU R65, [R1+0xe0c] ;  /* 0x000e0c0001417983 */ /* 0x000ea80000300800 */
[----:B------:R-:W2:Y:S04]  /*ce000*/  LDL.LU R66, [R1+0xc14] ;  /* 0x000c140001427983 */ /* 0x000ea80000300800 */
[----:B------:R-:W2:Y:S04]  /*ce010*/  LDL.LU R67, [R1+0xc1c] ;  /* 0x000c1c0001437983 */ /* 0x000ea80000300800 */
[----:B---3--:R1:W-:Y:S01]  /*ce020*/  STSM.16.M88.4 [R34], R60 ;  /* 0x0000003c22007844 */ /* 0x0083e20000000200 */
[----:B------:R-:W-:-:S03]  /*ce030*/  NOP ;  /* 0x0000000000007918 */ /* 0x000fc60000000000 */
[----:B------:R-:W-:Y:S01]  /*ce040*/  LDS.128 R244, [R34] ;  /* 0x0000000022f47984 */ /* 0x000fe20000000c00 */
[----:B------:R-:W-:-:S03]  /*ce050*/  NOP ;  /* 0x0000000000007918 */ /* 0x000fc60000000000 */
[----:B-1----:R-:W3:Y:S04]  /*ce060*/  LDL.LU R60, [R1+0xa24] ;  /* 0x000a2400013c7983 */ /* 0x002ee80000300800 */
[----:B------:R-:W3:Y:S04]  /*ce070*/  LDL.LU R61, [R1+0xa2c] ;  /* 0x000a2c00013d7983 */ /* 0x000ee80000300800 */
[----:B------:R-:W3:Y:S04]  /*ce080*/  LDL.LU R62, [R1+0x834] ;  /* 0x00083400013e7983 */ /* 0x000ee80000300800 */
[----:B------:R-:W3:Y:S04]  /*ce090*/  LDL.LU R63, [R1+0x83c] ;  /* 0x00083c00013f7983 */ /* 0x000ee80000300800 */
[----:B--2---:R1:W-:Y:S01]  /*ce0a0*/  STSM.16.M88.4 [R34], R64 ;  /* 0x0000004022007844 */ /* 0x0043e20000000200 */
        /* <DEDUP_REMOVED lines=25> */
[----:B------:R-:W3:Y:S01]  /*ce240*/  LDS.128 R68, [R34] ;  /* 0x0000000022447984 */ /* 0x000ee20000000c00 */
[----:B------:R-:W-:-:S03]  /*ce250*/  NOP ;  /* 0x0000000000007918 */ /* 0x000fc60000000000 */
[----:B-1----:R-:W4:Y:S04]  /*ce260*/  LDL.LU R60, [R1+0xa10] ;  /* 0x000a1000013c7983 */ /* 0x002f280000300800 */
[----:B------:R-:W4:Y:S04]  /*ce270*/  LDL.LU R61, [R1+0xa18] ;  /* 0x000a1800013d7983 */ /* 0x000f280000300800 */
[----:B---3--:R-:W-:Y:S04]  /*ce280*/  STL.64 [R1+0xe00], R68 ;  /* 0x000e004401007387 */ /* 0x008fe80000100a00 */
[----:B------:R-:W-:Y:S04]  /*ce290*/  STL.64 [R1+0xe08], R70 ;  /* 0x000e084601007387 */ /* 0x000fe80000100a00 */
[----:B------:R-:W4:Y:S04]  /*ce2a0*/  LDL.LU R62, [R1+0x820] ;  /* 0x00082000013e7983 */ /* 0x000f280000300800 */
[----:B------:R-:W4:Y:S04]  /*ce2b0*/  LDL.LU R63, [R1+0x828] ;  /* 0x00082800013f7983 */ /* 0x000f280000300800 */
[----:B--2---:R1:W-:Y:S01]  /*ce2c0*/  STSM.16.M88.4 [R34], R64 ;  /* 0x0000004022007844 */ /* 0x0043e20000000200 */
        /* <DEDUP_REMOVED lines=2715> */
[----:B--2---:R1:W-:Y:S04]  /*d8c80*/  STL.64 [R1+0x1c80], R68 ;  /* 0x001c804401007387 */ /* 0x0043e80000100a00 */
[----:B------:R-:W-:Y:S04]  /*d8c90*/  STL.64 [R1+0x1c88], R70 ;  /* 0x001c884601007387 */ /* 0x000fe80000100a00 */
[----:B------:R-:W4:Y:S04]  /*d8ca0*/  LDL.LU R62, [R1+0x2340] ;  /* 0x00234000013e7983 */ /* 0x000f280000300800 */
[----:B------:R-:W4:Y:S04]  /*d8cb0*/  LDL.LU R63, [R1+0x2348] ;  /* 0x00234800013f7983 */ /* 0x000f280000300800 */
[----:B-1----:R-:W2:Y:S04]  /*d8cc0*/  LDL.LU R68, [R1+0x12a0] ;  /* 0x0012a00001447983 */ /* 0x002ea80000300800 */
[----:B------:R-:W2:Y:S04]  /*d8cd0*/  LDL.LU R69, [R1+0x12a8] ;  /* 0x0012a80001457983 */ /* 0x000ea80000300800 */
[----:B---3--:R-:W-:Y:S01]  /*d8ce0*/  STSM.16.M88.4 [R34], R64 ;  /* 0x0000004022007844 */ /* 0x008fe20000000200 */
[----:B------:R-:W-:-:S03]  /*d8cf0*/  NOP ;  /* 0x0000000000007918 */ /* 0x000fc60000000000 */
[----:B------:R-:W1:Y:S01]  /*d8d00*/  LDS.128 R64, [R34] ;  /* 0x0000000022407984 */ /* 0x000e620000000c00 */
[----:B------:R-:W-:-:S03]  /*d8d10*/  NOP ;  /* 0x0000000000007918 */ /* 0x000fc60000000000 */
[----:B-1----:R1:W-:Y:S04]  /*d8d20*/  STL.64 [R1+0x1a80], R64 ;  /* 0x001a804001007387 */ /* 0x0023e80000100a00 */
[----:B------:R-:W-:Y:S04]  /*d8d30*/  STL.64 [R1+0x1a88], R66 ;  /* 0x001a884201007387 */ /* 0x000fe80000100a00 */
[----:B------:R-:W2:Y:S04]  /*d8d40*/  LDL.LU R70, [R1+0x210] ;  /* 0x0002100001467983 */ /* 0x000ea80000300800 */
[----:B------:R-:W2:Y:S04]  /*d8d50*/  LDL.LU R71, [R1+0x218] ;  /* 0x0002180001477983 */ /* 0x000ea80000300800 */
[----:B-1----:R-:W3:Y:S04]  /*d8d60*/  LDL.LU R64, [R1+0xe34] ;  /* 0x000e340001407983 */ /* 0x002ee80000300800 */
[----:B------:R-:W3:Y:S04]  /*d8d70*/  LDL.LU R65, [R1+0xe3c] ;  /* 0x000e3c0001417983 */ /* 0x000ee80000300800 */
[----:B----4-:R-:W-:Y:S01]  /*d8d80*/  STSM.16.M88.4 [R34], R60 ;  /* 0x0000003c22007844 */ /* 0x010fe20000000200 */
[----:B------:R-:W-:-:S03]  /*d8d90*/  NOP ;  /* 0x0000000000007918 */ /* 0x000fc60000000000 */
[----:B------:R-:W1:Y:S01]  /*d8da0*/  LDS.128 R60, [R34] ;  /* 0x00000000223c7984 */ /* 0x000e620000000c00 */
[----:B------:R-:W-:-:S03]  /*d8db0*/  NOP ;  /* 0x0000000000007918 */ /* 0x000fc60000000000 */
[----:B-1----:R1:W-:Y:S04]  /*d8dc0*/  STL.64 [R1+0x1880], R60 ;  /* 0x0018803c01007387 */ /* 0x0023e80000100a00 */
[----:B------:R-:W-:Y:S04]  /*d8dd0*/  STL.64 [R1+0x1888], R62 ;  /* 0x0018883e01007387 */ /* 0x000fe80000100a00 */
[----:B------:R-:W3:Y:S04]  /*d8de0*/  LDL.LU R66, [R1+0x1c74] ;  /* 0x001c740001427983 */ /* 0x000ee80000300800 */
[----:B------:R-:W3:Y:S04]  /*d8df0*/  LDL.LU R67, [R1+0x1c7c] ;  /* 0x001c7c0001437983 */ /* 0x000ee80000300800 */
[----:B-1----:R-:W4:Y:S04]  /*d8e00*/  LDL.LU R60, [R1+0x1a74] ;  /* 0x001a7400013c7983 */ /* 0x002f280000300800 */
[----:B------:R-:W4:Y:S04]  /*d8e10*/  LDL.LU R61, [R1+0x1a7c] ;  /* 0x001a7c00013d7983 */ /* 0x000f280000300800 */
[----:B--2---:R-:W-:Y:S01]  /*d8e20*/  STSM.16.M88.4 [R34], R68 ;  /* 0x0000004422007844 */ /* 0x004fe20000000200 */
[----:B------:R-:W-:-:S03]  /*d8e30*/  NOP ;  /* 0x0000000000007918 */ /* 0x000fc60000000000 */
[----:B------:R-:W1:Y:S01]  /*d8e40*/  LDS.128 R68, [R34] ;  /* 0x0000000022447984 */ /* 0x000e620000000c00 */
[----:B------:R-:W-:-:S03]  /*d8e50*/  NOP ;  /* 0x0000000000007918 */ /* 0x000fc60000000000 */
[----:B-1----:R1:W-:Y:S04]  /*d8e60*/  STL.64 [R1+0x1680], R68 ;  /* 0x0016804401007387 */ /* 0x0023e80000100a00 */
[----:B------:R-:W-:Y:S04]  /*d8e70*/  STL.64 [R1+0x1688], R70 ;  /* 0x0016884601007387 */ /* 0x000fe80000100a00 */
[----:B------:R-:W4:Y:S04]  /*d8e80*/  LDL.LU R62, [R1+0x1874] ;  /* 0x00187400013e7983 */ /* 0x000f280000300800 */
[----:B------:R-:W4:Y:S04]  /*d8e90*/  LDL.LU R63, [R1+0x187c] ;  /* 0x00187c00013f7983 */ /* 0x000f280000300800 */
[----:B-1----:R-:W2:Y:S04]  /*d8ea0*/  LDL.LU R68, [R1+0x1674] ;  /* 0x0016740001447983 */ /* 0x002ea80000300800 */
[----:B---3--:R1:W-:Y:S01]  /*d8eb0*/  STSM.16.M88.4 [R34], R64 ;  /* 0x0000004022007844 */ /* 0x0083e20000000200 */
[----:B------:R-:W-:-:S03]  /*d8ec0*/  NOP ;  /* 0x0000000000007918 */ /* 0x000fc60000000000 */
[----:B------:R-:W3:Y:S01]  /*d8ed0*/  LDS.128 R80, [R34] ;  /* 0x0000000022507984 */ /* 0x000ee20000000c00 */
[----:B------:R-:W-:-:S03]  /*d8ee0*/  NOP ;  /* 0x0000000000007918 */ /* 0x000fc60000000000 */
[----:B-1----:R-:W2:Y:S04]  /*d8ef0*/  LDL.LU R65, [R1+0x53c8] ;  /* 0x0053c80001417983 */ /* 0x002ea80000300800 */
[----:B------:R-:W2:Y:S04]  /*d8f00*/  LDL.LU R64, [R1+0x53cc] ;  /* 0x0053cc0001407983 */ /* 0x000ea80000300800 */
[----:B---3--:R-:W-:Y:S04]  /*d8f10*/  STL.64 [R1+0x1480], R80 ;  /* 0x0014805001007387 */ /* 0x008fe80000100a00 */
[----:B------:R-:W-:Y:S04]  /*d8f20*/  STL.64 [R1+0x1488], R82 ;  /* 0x0014885201007387 */ /* 0x000fe80000100a00 */
[----:B----4-:R1:W-:Y:S04]  /*d8f30*/  STSM.16.M88.4 [R34], R60 ;  /* 0x0000003c22007844 */ /* 0x0103e80000000200 */
[----:B-1----:R-:W3:Y:S04]  /*d8f40*/  LDL.LU R61, [R1+0x53d0] ;  /* 0x0053d000013d7983 */ /* 0x002ee80000300800 */
[----:B------:R-:W4:Y:S01]  /*d8f50*/  LDL.LU R60, [R1+0x53d4] ;  /* 0x0053d400013c7983 */ /* 0x000f220000300800 */
[----:B------:R-:W-:-:S02]  /*d8f60*/  ISETP.LT.AND P2, PT, R75, UR8, !P1 ;  /* 0x000000084b007c0c */ /* 0x000fc4000cf41270 */
[----:B------:R-:W-:-:S11]  /*d8f70*/  LOP3.LUT R35, R35, 0xfffffbff, RZ, 0xc0, !PT ;  /* 0xfffffbff23237812 */ /* 0x000fd600078ec0ff */
[----:B------:R-:W-:-:S04]  /*d8f80*/  @P2 LOP3.LUT R35, R35, 0x400, RZ, 0xfc, !PT ;  /* 0x0000040023232812 */ /* 0x000fc800078efcff */
[----:B------:R-:W-:Y:S02]  /*d8f90*/  LOP3.LUT R35, R35, 0xfffffdff, RZ, 0xc0, !PT ;  /* 0xfffffdff23237812 */ /* 0x000fe400078ec0ff */
[----:B--2---:R-:W-:Y:S01]  /*d8fa0*/  ISETP.GE.AND P1, PT, R65, UR25, PT ;  /* 0x0000001941007c0c */ /* 0x004fe2000bf26270 */
[----:B------:R-:W-:-:S03]  /*d8fb0*/  ULDC UR25, c[0x0][0x228] ;  /* 0x00008a0000197ab9 */ /* 0x000fc60000000800 */
        /* <DEDUP_REMOVED lines=8> */
[----:B------:R-:W-:Y:S02]  /*d9040*/  ISETP.LT.AND P2, PT, R75, UR4, !P1 ;  /* 0x000000044b007c0c */ /* 0x000fe4000cf41270 */
[----:B------:R-:W-:Y:S02]  /*d9050*/  LOP3.LUT R35, R35, 0xffffff7f, RZ, 0xc0, !PT ;  /* 0xffffff7f23237812 */ /* 0x000fe400078ec0ff */
[----:B------:R-:W-:Y:S01]  /*d9060*/  ISETP.GE.AND P1, PT, R64, UR27, PT ;  /* 0x0000001b40007c0c */ /* 0x000fe2000bf26270 */
[----:B------:R-:W-:Y:S01]  /*d9070*/  ULDC UR27, c[0x0][0x228] ;  /* 0x00008a00001b7ab9 */ /* 0x000fe20000000800 */
[----:B------:R-:W-:Y:S02]  /*d9080*/  @P3 LOP3.LUT R35, R35, 0x80, RZ, 0xfc, !PT ;  /* 0x0000008023233812 */ /* 0x000fe400078efcff */
[----:B------:R-:W-:-:S02]  /*d9090*/  ISETP.LT.AND P4, PT, R74, UR6, !P1 ;  /* 0x000000064a007c0c */ /* 0x000fc4000cf81270 */
[----:B------:R-:W-:-:S04]  /*d90a0*/  LOP3.LUT R35, R35, 0xffffffbf, RZ, 0xc0, !PT ;  /* 0xffffffbf23237812 */ /* 0x000fc800078ec0ff */
[----:B------:R-:W-:Y:S02]  /*d90b0*/  @P2 LOP3.LUT R35, R35, 0x40, RZ, 0xfc, !PT ;  /* 0x0000004023232812 */ /* 0x000fe400078efcff */
[----:B------:R-:W-:Y:S01]  /*d90c0*/  ISETP.LT.AND P3, PT, R73, UR7, !P1 ;  /* 0x0000000749007c0c */ /* 0x000fe2000cf61270 */
[----:B------:R-:W-:Y:S01]  /*d90d0*/  ULDC.64 UR6, c[0x0][0x228] ;  /* 0x00008a0000067ab9 */ /* 0x000fe20000000a00 */
[----:B------:R-:W-:-:S04]  /*d90e0*/  LOP3.LUT R35, R35, 0xffffffdf, RZ, 0xc0, !PT ;  /* 0xffffffdf23237812 */ /* 0x000fc800078ec0ff */
[----:B------:R-:W-:Y:S02]  /*d90f0*/  @P4 LOP3.LUT R35, R35, 0x20, RZ, 0xfc, !PT ;  /* 0x0000002023234812 */ /* 0x000fe400078efcff */
[----:B------:R-:W-:Y:S01]  /*d9100*/  ISETP.LT.AND P2, PT, R76, UR58, !P1 ;  /* 0x0000003a4c007c0c */ /* 0x000fe2000cf41270 */
[----:B------:R-:W-:Y:S01]  /*d9110*/  ULDC UR58, c[0x0][0x228] ;  /* 0x00008a00003a7ab9 */ /* 0x000fe20000000800 */
        /* <DEDUP_REMOVED lines=8> */
[----:B------:R-:W-:Y:S02]  /*d91a0*/  LOP3.LUT R58, R58, 0x7fffffff, RZ, 0xc0, !PT ;  /* 0x7fffffff3a3a7812 */ /* 0x000fe400078ec0ff */
[----:B---3--:R-:W-:Y:S01]  /*d91b0*/  ISETP.GE.AND P1, PT, R61, UR53, PT ;  /* 0x000000353d007c0c */ /* 0x008fe2000bf26270 */
[----:B------:R-:W-:Y:S01]  /*d91c0*/  ULDC UR53, c[0x0][0x228] ;  /* 0x00008a0000357ab9 */ /* 0x000fe20000000800 */
[----:B------:R-:W2:Y:S02]  /*d91d0*/  LDL.LU R61, [R1+0x53d8] ;  /* 0x0053d800013d7983 */ /* 0x000ea40000300800 */
[----:B------:R-:W-:Y:S01]  /*d91e0*/  ISETP.LT.AND P2, PT, R76, UR24, !P1 ;  /* 0x000000184c007c0c */ /* 0x000fe2000cf41270 */
[----:B------:R-:W-:Y:S01]  /*d91f0*/  ULDC UR24, c[0x0][0x228] ;  /* 0x00008a0000187ab9 */ /* 0x000fe20000000800 */
[----:B------:R-:W-:Y:S01]  /*d9200*/  ISETP.LT.AND P4, PT, R74, UR22, !P1 ;  /* 0x000000164a007c0c */ /* 0x000fe2000cf81270 */
[----:B------:R-:W-:Y:S01]  /*d9210*/  ULDC UR22, c[0x0][0x228] ;  /* 0x00008a0000167ab9 */ /* 0x000fe20000000800 */
[----:B------:R-:W-:Y:S01]  /*d9220*/  ISETP.LT.AND P3, PT, R73, UR23, !P1 ;  /* 0x0000001749007c0c */ /* 0x000fe2000cf61270 */
[----:B------:R-:W-:Y:S01]  /*d9230*/  ULDC UR23, c[0x0][0x228] ;  /* 0x00008a0000177ab9 */ /* 0x000fe20000000800 */
[----:B------:R-:W-:-:S07]  /*d9240*/  ISETP.LT.AND P1, PT, R75, UR6, !P1 ;  /* 0x000000064b007c0c */ /* 0x000fce000cf21270 */
[----:B------:R-:W-:-:S04]  /*d9250*/  @P2 LOP3.LUT R58, R58, 0x80000000, RZ, 0xfc, !PT ;  /* 0x800000003a3a2812 */ /* 0x000fc800078efcff */
[----:B------:R-:W-:-:S04]  /*d9260*/  LOP3.LUT R58, R58, 0xbfffffff, RZ, 0xc0, !PT ;  /* 0xbfffffff3a3a7812 */ /* 0x000fc800078ec0ff */
[----:B------:R-:W-:Y:S02]  /*d9270*/  @P1 LOP3.LUT R58, R58, 0x40000000, RZ, 0xfc, !PT ;  /* 0x400000003a3a1812 */ /* 0x000fe400078efcff */
[----:B----4-:R-:W-:Y:S01]  /*d9280*/  ISETP.GE.AND P1, PT, R60, UR9, PT ;  /* 0x000000093c007c0c */ /* 0x010fe2000bf26270 */
[----:B------:R-:W-:Y:S01]  /*d9290*/  ULDC.64 UR8, c[0x0][0x228] ;  /* 0x00008a0000087ab9 */ /* 0x000fe20000000a00 */
[----:B------:R-:W3:Y:S01]  /*d92a0*/  LDL.LU R60, [R1+0x53dc] ;  /* 0x0053dc00013c7983 */ /* 0x000ee20000300800 */
[----:B------:R-:W-:-:S04]  /*d92b0*/  LOP3.LUT R35, R35, 0xfffffffd, RZ, 0xc0, !PT ;  /* 0xfffffffd23237812 */ /* 0x000fc800078ec0ff */
[----:B------:R-:W-:Y:S02]  /*d92c0*/  @P4 LOP3.LUT R35, R35, 0x2, RZ, 0xfc, !PT ;  /* 0x0000000223234812 */ /* 0x000fe400078efcff */
[----:B------:R-:W-:Y:S02]  /*d92d0*/  ISETP.LT.AND P4, PT, R74, UR10, !P1 ;  /* 0x0000000a4a007c0c */ /* 0x000fe4000cf81270 */
[----:B------:R-:W-:Y:S02]  /*d92e0*/  LOP3.LUT R35, R35, 0xfffffffe, RZ, 0xc0, !PT ;  /* 0xfffffffe23237812 */ /* 0x000fe400078ec0ff */
[----:B------:R-:W-:Y:S02]  /*d92f0*/  LOP3.LUT R58, R58, 0xdfffffff, RZ, 0xc0, !PT ;  /* 0xdfffffff3a3a7812 */ /* 0x000fe400078ec0ff */
[----:B------:R-:W-:Y:S02]  /*d9300*/  @P3 LOP3.LUT R35, R35, 0x1, RZ, 0xfc, !PT ;  /* 0x0000000123233812 */ /* 0x000fe400078efcff */
[----:B------:R-:W-:Y:S01]  /*d9310*/  ISETP.LT.AND P3, PT, R73, UR11, !P1 ;  /* 0x0000000b49007c0c */ /* 0x000fe2000cf61270 */
[----:B------:R-:W-:Y:S01]  /*d9320*/  ULDC.64 UR10, c[0x0][0x228] ;  /* 0x00008a00000a7ab9 */ /* 0x000fe20000000a00 */
[----:B------:R-:W-:-:S03]  /*d9330*/  ISETP.LT.AND P2, PT, R76, UR20, !P1 ;  /* 0x000000144c007c0c */ /* 0x000fc6000cf41270 */
[----:B------:R-:W-:-:S04]  /*d9340*/  @P4 LOP3.LUT R58, R58, 0x20000000, RZ, 0xfc, !PT ;  /* 0x200000003a3a4812 */ /* 0x000fc800078efcff */
[----:B------:R-:W-:-:S04]  /*d9350*/  LOP3.LUT R58, R58, 0xefffffff, RZ, 0xc0, !PT ;  /* 0xefffffff3a3a7812 */ /* 0x000fc800078ec0ff */
[----:B------:R-:W-:Y:S02]  /*d9360*/  @P3 LOP3.LUT R58, R58, 0x10000000, RZ, 0xfc, !PT ;  /* 0x100000003a3a3812 */ /* 0x000fe400078efcff */
[----:B------:R-:W-:Y:S01]  /*d9370*/  ISETP.LT.AND P1, PT, R75, UR21, !P1 ;  /* 0x000000154b007c0c */ /* 0x000fe2000cf21270 */
[----:B------:R-:W-:Y:S01]  /*d9380*/  ULDC.64 UR20, c[0x0][0x228] ;  /* 0x00008a0000147ab9 */ /* 0x000fe20000000a00 */
[----:B------:R-:W-:-:S04]  /*d9390*/  LOP3.LUT R58, R58, 0xf7ffffff, RZ, 0xc0, !PT ;  /* 0xf7ffffff3a3a7812 */ /* 0x000fc800078ec0ff */
[----:B------:R-:W-:-:S04]  /*d93a0*/  @P2 LOP3.LUT R58, R58, 0x8000000, RZ, 0xfc, !PT ;  /* 0x080000003a3a2812 */ /* 0x000fc800078efcff */
[----:B------:R-:W-:-:S04]  /*d93b0*/  LOP3.LUT R58, R58, 0xfbffffff, RZ, 0xc0, !PT ;  /* 0xfbffffff3a3a7812 */ /* 0x000fc800078ec0ff */
[----:B------:R-:W-:-:S04]  /*d93c0*/  @P1 LOP3.LUT R58, R58, 0x4000000, RZ, 0xfc, !PT ;  /* 0x040000003a3a1812 */ /* 0x000fc800078efcff */
        /* <DEDUP_REMOVED lines=13> */
[----:B--2---:R-:W-:Y:S01]  /*d94a0*/  ISETP.GE.AND P1, PT, R61, UR5, PT ;  /* 0x000000053d007c0c */ /* 0x004fe2000bf26270 */
[----:B------:R-:W-:Y:S01]  /*d94b0*/  ULDC.64 UR4, c[0x0][0x228] ;  /* 0x00008a0000047ab9 */ /* 0x000fe20000000a00 */
[----:B------:R-:W2:Y:S02]  /*d94c0*/  LDL.LU R61, [R1+0x53e0] ;  /* 0x0053e000013d7983 */ /* 0x000ea40000300800 */
[----:B------:R-:W-:Y:S02]  /*d94d0*/  ISETP.LT.AND P4, PT, R74, UR20, !P1 ;  /* 0x000000144a007c0c */ /* 0x000fe4000cf81270 */
        /* <DEDUP_REMOVED lines=12> */
[----:B---3--:R-:W-:Y:S01]  /*d95a0*/  ISETP.GE.AND P1, PT, R60, UR31, PT ;  /* 0x0000001f3c007c0c */ /* 0x008fe2000bf26270 */
[----:B------:R-:W-:Y:S01]  /*d95b0*/  ULDC UR31, c[0x0][0x228] ;  /* 0x00008a00001f7ab9 */ /* 0x000fe20000000800 */
[----:B------:R-:W3:Y:S02]  /*d95c0*/  LDL.LU R60, [R1+0x53e4] ;  /* 0x0053e400013c7983 */ /* 0x000ee40000300800 */
        /* <DEDUP_REMOVED lines=41> */
[----:B------:R-:W-:Y:S01]  /*d9860*/  ULDC.64 UR20, c[0x0][0x228] ;  /* 0x00008a0000147ab9 */ /* 0x000fe20000000a00 */
        /* <DEDUP_REMOVED lines=19> */
[----:B------:R-:W-:Y:S01]  /*d99a0*/  LOP3.LUT R36, R36, 0x7fffffff, RZ, 0xc0, !PT ;  /* 0x7fffffff24247812 */ /* 0x000fe200078ec0ff */
[----:B------:R-:W-:Y:S01]  /*d99b0*/  NOP ;  /* 0x0000000000007918 */ /* 0x000fe20000000000 */
        /* <DEDUP_REMOVED lines=49> */
[----:B---3--:R-:W-:Y:S01]  /*d9cd0*/  ISETP.GE.AND P1, PT, R60, UR7, PT ;  /* 0x000000073c007c0c */ /* 0x008fe2000bf26270 */
[----:B------:R-:W-:Y:S01]  /*d9ce0*/  ULDC.64 UR6, c[0x0][0x228] ;  /* 0x00008a0000067ab9 */ /* 0x000fe20000000a00 */
[----:B------:R-:W3:Y:S01]  /*d9cf0*/  LDL.LU R60, [R1+0x53fc] ;  /* 0x0053fc00013c7983 */ /* 0x000ee20000300800 */
[----:B------:R-:W-:-:S04]  /*d9d00*/  LOP3.LUT R58, R58, 0xfffffffd, RZ, 0xc0, !PT ;  /* 0xfffffffd3a3a7812 */ /* 0x000fc800078ec0ff */
[----:B------:R-:W-:Y:S02]  /*d9d10*/  @P4 LOP3.LUT R58, R58, 0x2, RZ, 0xfc, !PT ;  /* 0x000000023a3a4812 */ /* 0x000fe400078efcff */
[----:B------:R-:W-:Y:S01]  /*d9d20*/  ISETP.LT.AND P4, PT, R74, UR38, !P1 ;  /* 0x000000264a007c0c */ /* 0x000fe2000cf81270 */
[----:B------:R-:W-:Y:S01]  /*d9d30*/  ULDC UR38, c[0x0][0x228] ;  /* 0x00008a0000267ab9 */ /* 0x000fe20000000800 */
[----:B------:R-:W-:Y:S02]  /*d9d40*/  LOP3.LUT R58, R58, 0xfffffffe, RZ, 0xc0, !PT ;  /* 0xfffffffe3a3a7812 */ /* 0x000fe400078ec0ff */
[----:B------:R-:W-:Y:S02]  /*d9d50*/  LOP3.LUT R57, R57, 0xdfffffff, RZ, 0xc0, !PT ;  /* 0xdfffffff39397812 */ /* 0x000fe400078ec0ff */
[----:B------:R-:W-:Y:S02]  /*d9d60*/  @P3 LOP3.LUT R58, R58, 0x1, RZ, 0xfc, !PT ;  /* 0x000000013a3a3812 */ /* 0x000fe400078efcff */
[----:B------:R-:W-:Y:S01]  /*d9d70*/  ISETP.LT.AND P3, PT, R73, UR39, !P1 ;  /* 0x0000002749007c0c */ /* 0x000fe2000cf61270 */
[----:B------:R-:W-:Y:S01]  /*d9d80*/  ULDC UR39, c[0x0][0x228] ;  /* 0x00008a0000277ab9 */ /* 0x000fe20000000800 */
[----:B------:R-:W-:Y:S01]  /*d9d90*/  ISETP.LT.AND P2, PT, R76, UR40, !P1 ;  /* 0x000000284c007c0c */ /* 0x000fe2000cf41270 */
[----:B------:R-:W-:-:S02]  /*d9da0*/  ULDC UR40, c[0x0][0x228] ;  /* 0x00008a0000287ab9 */ /* 0x000fc40000000800 */
        /* <DEDUP_REMOVED lines=9> */
[----:B--2---:R-:W-:Y:S01]  /*d9e40*/  ISETP.GE.AND P1, PT, R61, UR21, PT ;  /* 0x000000153d007c0c */ /* 0x004fe2000bf26270 */
[----:B------:R-:W-:Y:S01]  /*d9e50*/  ULDC UR21, c[0x0][0x228] ;  /* 0x00008a0000157ab9 */ /* 0x000fe20000000800 */
        /* <DEDUP_REMOVED lines=58> */
[----:B------:R-:W4:Y:S01]  /*da200*/  LDL.LU R62, [R1+0x5410] ;  /* 0x00541000013e7983 */ /* 0x000f220000300800 */
[----:B------:R-:W-:Y:S01]  /*da210*/  LOP3.LUT R57, R57, 0xffffdfff, RZ, 0xc0, !PT ;  /* 0xffffdfff39397812 */ /* 0x000fe200078ec0ff */
[----:B------:R-:W-:Y:S01]  /*da220*/  ULDC UR16, c[0x0][0x228] ;  /* 0x00008a0000107ab9 */ /* 0x000fe20000000800 */
        /* <DEDUP_REMOVED lines=12> */
[----:B--2---:R-:W-:-:S04]  /*da2f0*/  ISETP.GE.AND P1, PT, R61, UR7, PT ;  /* 0x000000073d007c0c */ /* 0x004fc8000bf26270 */
[----:B------:R-:W-:Y:S01]  /*da300*/  ISETP.LT.AND P4, PT, R74, UR6, !P1 ;  /* 0x000000064a007c0c */ /* 0x000fe2000cf81270 */
[----:B------:R-:W-:Y:S01]  /*da310*/  ULDC.64 UR6, c[0x0][0x228] ;  /* 0x00008a0000067ab9 */ /* 0x000fe20000000a00 */
        /* <DEDUP_REMOVED lines=12> */
[----:B---3--:R-:W-:Y:S02]  /*da3e0*/  ISETP.GE.AND P1, PT, R60, UR13, PT ;  /* 0x0000000d3c007c0c */ /* 0x008fe4000bf26270 */
[----:B------:R-:W2:Y:S02]  /*da3f0*/  LDL.LU R60, [R1+0x5414] ;  /* 0x00541400013c7983 */ /* 0x000ea40000300800 */
[----:B------:R-:W-:Y:S01]  /*da400*/  ISETP.LT.AND P4, PT, R74, UR12, !P1 ;  /* 0x0000000c4a007c0c */ /* 0x000fe2000cf81270 */
[----:B------:R-:W-:Y:S01]  /*da410*/  ULDC UR12, c[0x0][0x228] ;  /* 0x00008a00000c7ab9 */ /* 0x000fe20000000800 */
[----:B------:R-:W-:Y:S01]  /*da420*/  ISETP.LT.AND P3, PT, R73, UR26, !P1 ;  /* 0x0000001a49007c0c */ /* 0x000fe2000cf61270 */
[----:B------:R-:W3:Y:S01]  /*da430*/  LDL.LU R61, [R1+0x5418] ;  /* 0x00541800013d7983 */ /* 0x000ee20000300800 */
        /* <DEDUP_REMOVED lines=13> */
[----:B----4-:R-:W-:Y:S01]  /*da510*/  ISETP.GE.AND P1, PT, R62, UR11, PT ;  /* 0x0000000b3e007c0c */ /* 0x010fe2000bf26270 */
[----:B------:R-:W-:-:S03]  /*da520*/  ULDC.64 UR10, c[0x0][0x228] ;  /* 0x00008a00000a7ab9 */ /* 0x000fc60000000a00 */
[----:B------:R-:W-:Y:S02]  /*da530*/  ISETP.LT.AND P2, PT, R76, UR27, !P1 ;  /* 0x0000001b4c007c0c */ /* 0x000fe4000cf41270 */
[----:B------:R-:W-:Y:S01]  /*da540*/  ISETP.LT.AND P4, PT, R74, UR12, !P1 ;  /* 0x0000000c4a007c0c */ /* 0x000fe2000cf81270 */
[----:B------:R-:W-:Y:S01]  /*da550*/  ULDC UR12, c[0x0][0x228] ;  /* 0x00008a00000c7ab9 */ /* 0x000fe20000000800 */
[----:B------:R-:W-:Y:S01]  /*da560*/  ISETP.LT.AND P3, PT, R73, UR26, !P1 ;  /* 0x0000001a49007c0c */ /* 0x000fe2000cf61270 */
[----:B------:R-:W-:Y:S01]  /*da570*/  ULDC.64 UR26, c[0x0][0x228] ;  /* 0x00008a00001a7ab9 */ /* 0x000fe20000000a00 */
[----:B------:R-:W-:Y:S01]  /*da580*/  ISETP.LT.AND P1, PT, R75, UR25, !P1 ;  /* 0x000000194b007c0c */ /* 0x000fe2000cf21270 */
[----:B------:R-:W-:-:S06]  /*da590*/  ULDC UR25, c[0x0][0x228] ;  /* 0x00008a0000197ab9 */ /* 0x000fcc0000000800 */
[----:B------:R-:W-:-:S04]  /*da5a0*/  @P2 LOP3.LUT R56, R56, 0x80000000, RZ, 0xfc, !PT ;  /* 0x8000000038382812 */ /* 0x000fc800078efcff */
[----:B------:R-:W-:-:S04]  /*da5b0*/  LOP3.LUT R56, R56, 0xbfffffff, RZ, 0xc0, !PT ;  /* 0xbfffffff38387812 */ /* 0x000fc800078ec0ff */
[----:B------:R-:W-:Y:S02]  /*da5c0*/  @P1 LOP3.LUT R56, R56, 0x40000000, RZ, 0xfc, !PT ;  /* 0x4000000038381812 */ /* 0x000fe400078efcff */
[----:B--2---:R-:W-:Y:S01]  /*da5d0*/  ISETP.GE.AND P1, PT, R60, UR9, PT ;  /* 0x000000093c007c0c */ /* 0x004fe2000bf26270 */
[----:B------:R-:W-:Y:S01]  /*da5e0*/  ULDC UR9, c[0x0][0x228] ;  /* 0x00008a0000097ab9 */ /* 0x000fe20000000800 */
[----:B------:R-:W2:Y:S04]  /*da5f0*/  LDL.LU R60, [R1+0x541c] ;  /* 0x00541c00013c7983 */ /* 0x000ea80000300800 */
[----:B------:R-:W4:Y:S01]  /*da600*/  LDL.LU R62, [R1+0x5420] ;  /* 0x00542000013e7983 */ /* 0x000f220000300800 */
[----:B------:R-:W-:Y:S02]  /*da610*/  ISETP.LT.AND P2, PT, R74, UR10, !P1 ;  /* 0x0000000a4a007c0c */ /* 0x000fe4000cf41270 */
[----:B------:R-:W-:-:S02]  /*da620*/  LOP3.LUT R57, R57, 0xfffffffd, RZ, 0xc0, !PT ;  /* 0xfffffffd39397812 */ /* 0x000fc400078ec0ff */
[----:B------:R-:W-:Y:S02]  /*da630*/  LOP3.LUT R56, R56, 0xdfffffff, RZ, 0xc0, !PT ;  /* 0xdfffffff38387812 */ /* 0x000fe400078ec0ff */
[----:B------:R-:W-:Y:S02]  /*da640*/  @P4 LOP3.LUT R57, R57, 0x2, RZ, 0xfc, !PT ;  /* 0x0000000239394812 */ /* 0x000fe400078efcff */
[----:B------:R-:W-:Y:S01]  /*da650*/  ISETP.LT.AND P4, PT, R73, UR8, !P1 ;  /* 0x0000000849007c0c */ /* 0x000fe2000cf81270 */
[----:B------:R-:W-:Y:S01]  /*da660*/  ULDC UR8, c[0x0][0x228] ;  /* 0x00008a0000087ab9 */ /* 0x000fe20000000800 */
[----:B------:R-:W-:-:S03]  /*da670*/  LOP3.LUT R57, R57, 0xfffffffe, RZ, 0xc0, !PT ;  /* 0xfffffffe39397812 */ /* 0x000fc600078ec0ff */
[----:B------:R-:W-:Y:S02]  /*da680*/  @P2 LOP3.LUT R56, R56, 0x20000000, RZ, 0xfc, !PT ;  /* 0x2000000038382812 */ /* 0x000fe400078efcff */
[----:B------:R-:W-:Y:S02]  /*da690*/  @P3 LOP3.LUT R57, R57, 0x1, RZ, 0xfc, !PT ;  /* 0x0000000139393812 */ /* 0x000fe400078efcff */
[----:B------:R-:W-:Y:S01]  /*da6a0*/  ISETP.LT.AND P3, PT, R76, UR12, !P1 ;  /* 0x0000000c4c007c0c */ /* 0x000fe2000cf61270 */
[----:B------:R-:W-:Y:S01]  /*da6b0*/  ULDC.64 UR12, c[0x0][0x228] ;  /* 0x00008a00000c7ab9 */ /* 0x000fe20000000a00 */
[----:B------:R-:W-:-:S04]  /*da6c0*/  LOP3.LUT R56, R56, 0xefffffff, RZ, 0xc0, !PT ;  /* 0xefffffff38387812 */ /* 0x000fc800078ec0ff */
[----:B------:R-:W-:Y:S02]  /*da6d0*/  @P4 LOP3.LUT R56, R56, 0x10000000, RZ, 0xfc, !PT ;  /* 0x1000000038384812 */ /* 0x000fe400078efcff */
[----:B------:R-:W-:Y:S02]  /*da6e0*/  ISETP.LT.AND P2, PT, R75, UR26, !P1 ;  /* 0x0000001a4b007c0c */ /* 0x000fe4000cf41270 */
[----:B------:R-:W-:Y:S02]  /*da6f0*/  LOP3.LUT R56, R56, 0xf7ffffff, RZ, 0xc0, !PT ;  /* 0xf7ffffff38387812 */ /* 0x000fe400078ec0ff */
[----:B---3--:R-:W-:Y:S01]  /*da700*/  ISETP.GE.AND P1, PT, R61, UR5, PT ;  /* 0x000000053d007c0c */ /* 0x008fe2000bf26270 */
[----:B------:R-:W-:Y:S01]  /*da710*/  ULDC.64 UR4, c[0x0][0x228] ;  /* 0x00008a0000047ab9 */ /* 0x000fe20000000a00 */
[----:B------:R-:W-:Y:S01]  /*da720*/  @P3 LOP3.LUT R56, R56, 0x8000000, RZ, 0xfc, !PT ;  /* 0x0800000038383812 */ /* 0x000fe200078efcff */
[----:B------:R-:W3:Y:S01]  /*da730*/  LDL.LU R61, [R1+0x5424] ;  /* 0x00542400013d7983 */ /* 0x000ee20000300800 */
[----:B------:R-:W-:Y:S01]  /*da740*/  ISETP.LT.AND P4, PT, R74, UR22, !P1 ;  /* 0x000000164a007c0c */ /* 0x000fe2000cf81270 */
[----:B------:R-:W-:Y:S01]  /*da750*/  ULDC UR22, c[0x0][0x228] ;  /* 0x00008a0000167ab9 */ /* 0x000fe20000000800 */
        /* <DEDUP_REMOVED lines=16> */
[----:B--2---:R-:W-:Y:S02]  /*da860*/  ISETP.GE.AND P1, PT, R60, UR7, PT ;  /* 0x000000073c007c0c */ /* 0x004fe4000bf26270 */
[----:B------:R-:W2:Y:S02]  /*da870*/  LDL.LU R60, [R1+0x5428] ;  /* 0x00542800013c7983 */ /* 0x000ea40000300800 */
        /* <DEDUP_REMOVED lines=14> */
[----:B----4-:R-:W-:Y:S01]  /*da960*/  ISETP.GE.AND P1, PT, R62, UR11, PT ;  /* 0x0000000b3e007c0c */ /* 0x010fe2000bf26270 */
[----:B------:R-:W-:-:S03]  /*da970*/  ULDC.64 UR10, c[0x0][0x228] ;  /* 0x00008a00000a7ab9 */ /* 0x000fc60000000a00 */
        /* <DEDUP_REMOVED lines=11> */
[----:B------:R-:W-:Y:S02]  /*daa30*/  LOP3.LUT R56, R56, 0xffff7fff, RZ, 0xc0, !PT ;  /* 0xffff7fff38387812 */ /* 0x000fe400078ec0ff */
[----:B---3--:R-:W-:Y:S01]  /*daa40*/  ISETP.GE.AND P1, PT, R61, UR27, PT ;  /* 0x0000001b3d007c0c */ /* 0x008fe2000bf26270 */
[----:B------:R-:W-:Y:S01]  /*daa50*/  ULDC.64 UR26, c[0x0][0x228] ;  /* 0x00008a00001a7ab9 */ /* 0x000fe20000000a00 */
[----:B------:R-:W3:Y:S01]  /*daa60*/  LDL.LU R61, [R1+0x542c] ;  /* 0x00542c00013d7983 */ /* 0x000ee20000300800 */
        /* <DEDUP_REMOVED lines=65> */
[----:B------:R-:W-:Y:S02]  /*dae80*/  LOP3.LUT R55, R55, 0xbfffffff, RZ, 0xc0, !PT ;  /* 0xbfffffff37377812 */ /* 0x000fe400078ec0ff */
[----:B------:R-:W-:Y:S02]  /*dae90*/  LOP3.LUT R56, R56, 0xfffffffd, RZ, 0xc0, !PT ;  /* 0xfffffffd38387812 */ /* 0x000fe400078ec0ff */
[----:B------:R-:W-:Y:S02]  /*daea0*/  @P1 LOP3.LUT R55, R55, 0x40000000, RZ, 0xfc, !PT ;  /* 0x4000000037371812 */ /* 0x000fe400078efcff */
[----:B------:R-:W-:-:S04]  /*daeb0*/  @P4 LOP3.LUT R56, R56, 0x2, RZ, 0xfc, !PT ;  /* 0x0000000238384812 */ /* 0x000fc800078efcff */
[----:B------:R-:W-:Y:S02]  /*daec0*/  LOP3.LUT R56, R56, 0xfffffffe, RZ, 0xc0, !PT ;  /* 0xfffffffe38387812 */ /* 0x000fe400078ec0ff */
[----:B------:R-:W-:Y:S02]  /*daed0*/  LOP3.LUT R55, R55, 0xdfffffff, RZ, 0xc0, !PT ;  /* 0xdfffffff37377812 */ /* 0x000fe400078ec0ff */
        /* <DEDUP_REMOVED lines=115> */
[----:B------:R-:W-:-:S08]  /*db610*/  ULDC.64 UR20, c[0x0][0x228] ;  /* 0x00008a0000147ab9 */ /* 0x000fd00000000a00 */
        /* <DEDUP_REMOVED lines=8> */
[----:B------:R-:W-:Y:S02]  /*db6a0*/  @P1 LOP3.LUT R55, R55, 0x4, RZ, 0xfc, !PT ;  /* 0x0000000437371812 */ /* 0x000fe400078efcff */
[----:B--2---:R-:W-:Y:S01]  /*db6b0*/  ISETP.GE.AND P1, PT, R60, UR13, PT ;  /* 0x0000000d3c007c0c */ /* 0x004fe2000bf26270 */
[----:B------:R-:W-:Y:S01]  /*db6c0*/  ULDC UR13, c[0x0][0x228] ;  /* 0x00008a00000d7ab9 */ /* 0x000fe20000000800 */
[----:B------:R-:W2:Y:S04]  /*db6d0*/  LDL.LU R60, [R1+0x5458] ;  /* 0x00545800013c7983 */ /* 0x000ea80000300800 */
[----:B------:R-:W4:Y:S01]  /*db6e0*/  LDL.LU R62, [R1+0x545c] ;  /* 0x00545c00013e7983 */ /* 0x000f220000300800 */
[----:B------:R-:W-:Y:S01]  /*db6f0*/  ISETP.LT.AND P2, PT, R76, UR14, !P1 ;  /* 0x0000000e4c007c0c */ /* 0x000fe2000cf41270 */
[----:B------:R-:W-:Y:S01]  /*db700*/  ULDC UR14, c[0x0][0x228] ;  /* 0x00008a00000e7ab9 */ /* 0x000fe20000000800 */
[----:B------:R-:W-:-:S02]  /*db710*/  ISETP.LT.AND P4, PT, R74, UR10, !P1 ;  /* 0x0000000a4a007c0c */ /* 0x000fc4000cf81270 */
[----:B------:R-:W-:Y:S01]  /*db720*/  ISETP.LT.AND P3, PT, R73, UR18, !P1 ;  /* 0x0000001249007c0c */ /* 0x000fe2000cf61270 */
[----:B------:R-:W-:Y:S01]  /*db730*/  ULDC.64 UR18, c[0x0][0x228] ;  /* 0x00008a0000127ab9 */ /* 0x000fe20000000a00 */
[----:B------:R-:W-:Y:S01]  /*db740*/  ISETP.LT.AND P1, PT, R75, UR20, !P1 ;  /* 0x000000144b007c0c */ /* 0x000fe2000cf21270 */
[----:B------:R-:W-:-:S06]  /*db750*/  ULDC UR20, c[0x0][0x228] ;  /* 0x00008a0000147ab9 */ /* 0x000fcc0000000800 */
        /* <DEDUP_REMOVED lines=59> */
[----:B------:R-:W-:Y:S01]  /*dbb10*/  ULDC UR21, c[0x0][0x228] ;  /* 0x00008a0000157ab9 */ /* 0x000fe20000000800 */
        /* <DEDUP_REMOVED lines=83> */
[----:B------:R-:W-:Y:S01]  /*dc050*/  ULDC UR40, c[0x0][0x228] ;  /* 0x00008a0000287ab9 */ /* 0x000fe20000000800 */
[----:B------:R-:W-:Y:S01]  /*dc060*/  ISETP.LT.AND P1, PT, R75, UR6, !P1 ;  /* 0x000000064b007c0c */ /* 0x000fe2000cf21270 */
[----:B------:R-:W-:-:S06]  /*dc070*/  ULDC UR6, c[0x0][0x228] ;  /* 0x00008a0000067ab9 */ /* 0x000fcc0000000800 */
[----:B------:R-:W-:-:S04]  /*dc080*/  @P2 LOP3.LUT R53, R53, 0x80000000, RZ, 0xfc, !PT ;  /* 0x8000000035352812 */ /* 0x000fc800078efcff */
[----:B------:R-:W-:-:S04]  /*dc090*/  LOP3.LUT R53, R53, 0xbfffffff, RZ, 0xc0, !PT ;  /* 0xbfffffff35357812 */ /* 0x000fc800078ec0ff */
[----:B------:R-:W-:Y:S02]  /*dc0a0*/  @P1 LOP3.LUT R53, R53, 0x40000000, RZ, 0xfc, !PT ;  /* 0x4000000035351812 */ /* 0x000fe400078efcff */
[----:B--2---:R-:W-:Y:S01]  /*dc0b0*/  ISETP.GE.AND P1, PT, R60, UR11, PT ;  /* 0x0000000b3c007c0c */ /* 0x004fe2000bf26270 */
[----:B------:R-:W-:Y:S01]  /*dc0c0*/  ULDC UR11, c[0x0][0x228] ;  /* 0x00008a00000b7ab9 */ /* 0x000fe20000000800 */
[----:B------:R-:W2:Y:S01]  /*dc0d0*/  LDL.LU R60, [R1+0x547c] ;  /* 0x00547c00013c7983 */ /* 0x000ea20000300800 */
[----:B------:R-:W-:Y:S02]  /*dc0e0*/  LOP3.LUT R54, R54, 0xfffffffd, RZ, 0xc0, !PT ;  /* 0xfffffffd36367812 */ /* 0x000fe400078ec0ff */
[----:B------:R-:W-:Y:S01]  /*dc0f0*/  LOP3.LUT R53, R53, 0xdfffffff, RZ, 0xc0, !PT ;  /* 0xdfffffff35357812 */ /* 0x000fe200078ec0ff */
[----:B------:R-:W4:Y:S01]  /*dc100*/  LDL.LU R62, [R1+0x5480] ;  /* 0x00548000013e7983 */ /* 0x000f220000300800 */
[----:B------:R-:W-:Y:S02]  /*dc110*/  @P4 LOP3.LUT R54, R54, 0x2, RZ, 0xfc, !PT ;  /* 0x0000000236364812 */ /* 0x000fe400078efcff */
[----:B------:R-:W-:-:S02]  /*dc120*/  ISETP.LT.AND P4, PT, R74, UR34, !P1 ;  /* 0x000000224a007c0c */ /* 0x000fc4000cf81270 */
[----:B------:R-:W-:-:S04]  /*dc130*/  LOP3.LUT R54, R54, 0xfffffffe, RZ, 0xc0, !PT ;  /* 0xfffffffe36367812 */ /* 0x000fc800078ec0ff */
[----:B------:R-:W-:Y:S02]  /*dc140*/  @P3 LOP3.LUT R54, R54, 0x1, RZ, 0xfc, !PT ;  /* 0x0000000136363812 */ /* 0x000fe400078efcff */
[----:B------:R-:W-:Y:S02]  /*dc150*/  ISETP.LT.AND P3, PT, R73, UR30, !P1 ;  /* 0x0000001e49007c0c */ /* 0x000fe4000cf61270 */
[----:B------:R-:W-:Y:S01]  /*dc160*/  ISETP.LT.AND P2, PT, R76, UR31, !P1 ;  /* 0x0000001f4c007c0c */ /* 0x000fe2000cf41270 */
[----:B------:R-:W-:Y:S02]  /*dc170*/  ULDC.64 UR30, c[0x0][0x228] ;  /* 0x00008a00001e7ab9 */ /* 0x000fe40000000a00 */
        /* <DEDUP_REMOVED lines=10> */
[----:B---3--:R-:W-:Y:S01]  /*dc220*/  ISETP.GE.AND P1, PT, R61, UR9, PT ;  /* 0x000000093d007c0c */ /* 0x008fe2000bf26270 */
[----:B------:R-:W-:-:S03]  /*dc230*/  ULDC UR9, c[0x0][0x228] ;  /* 0x00008a0000097ab9 */ /* 0x000fc60000000800 */
        /* <DEDUP_REMOVED lines=33> */
[----:B------:R-:W-:-:S03]  /*dc450*/  ULDC UR7, c[0x0][0x228] ;  /* 0x00008a0000077ab9 */ /* 0x000fc60000000800 */
[----:B------:R-:W-:Y:S02]  /*dc460*/  ISETP.LT.AND P4, PT, R74, UR38, !P1 ;  /* 0x000000264a007c0c */ /* 0x000fe4000cf81270 */
[----:B------:R-:W-:Y:S01]  /*dc470*/  ISETP.LT.AND P3, PT, R73, UR39, !P1 ;  /* 0x0000002749007c0c */ /* 0x000fe2000cf61270 */
[----:B------:R-:W-:Y:S01]  /*dc480*/  ULDC.64 UR38, c[0x0][0x228] ;  /* 0x00008a0000267ab9 */ /* 0x000fe20000000a00 */
        /* <DEDUP_REMOVED lines=89> */
[----:B------:R-:W-:Y:S02]  /*dca20*/  @P3 LOP3.LUT R53, R53, 0x1, RZ, 0xfc, !PT ;  /* 0x0000000135353812 */ /* 0x000fe400078efcff */
[----:B------:R-:W-:Y:S01]  /*dca30*/  ISETP.LT.AND P3, PT, R73, UR6, !P1 ;  /* 0x0000000649007c0c */ /* 0x000fe2000cf61270 */
[----:B------:R-:W-:Y:S01]  /*dca40*/  ULDC UR6, c[0x0][0x228] ;  /* 0x00008a0000067ab9 */ /* 0x000fe20000000800 */
[----:B------:R-:W-:-:S02]  /*dca50*/  LOP3.LUT R52, R52, 0xdfffffff, RZ, 0xc0, !PT ;  /* 0xdfffffff34347812 */ /* 0x000fc400078ec0ff */
[----:B------:R-:W-:Y:S01]  /*dca60*/  ISETP.LT.AND P2, PT, R76, UR43, !P1 ;  /* 0x0000002b4c007c0c */ /* 0x000fe2000cf41270 */
[----:B------:R-:W-:-:S04]  /*dca70*/  ULDC UR43, c[0x0][0x228] ;  /* 0x00008a00002b7ab9 */ /* 0x000fc80000000800 */
        /* <DEDUP_REMOVED lines=9> */
[----:B---3--:R-:W-:Y:S02]  /*dcb10*/  ISETP.GE.AND P1, PT, R61, UR29, PT ;  /* 0x0000001d3d007c0c */ /* 0x008fe4000bf26270 */
[----:B------:R-:W3:Y:S02]  /*dcb20*/  LDL.LU R61, [R1+0x54a0] ;  /* 0x0054a000013d7983 */ /* 0x000ee40000300800 */
[----:B------:R-:W-:Y:S02]  /*dcb30*/  ISETP.LT.AND P4, PT, R74, UR12, !P1 ;  /* 0x0000000c4a007c0c */ /* 0x000fe4000cf81270 */
[----:B------:R-:W-:Y:S01]  /*dcb40*/  ISETP.LT.AND P3, PT, R73, UR13, !P1 ;  /* 0x0000000d49007c0c */ /* 0x000fe2000cf61270 */
[----:B------:R-:W-:Y:S01]  /*dcb50*/  ULDC.64 UR12, c[0x0][0x228] ;  /* 0x00008a00000c7ab9 */ /* 0x000fe20000000a00 */
[----:B------:R-:W-:-:S02]  /*dcb60*/  LOP3.LUT R52, R52, 0xfdffffff, RZ, 0xc0, !PT ;  /* 0xfdffffff34347812 */ /* 0x000fc400078ec0ff */
[----:B------:R-:W-:-:S07]  /*dcb70*/  ISETP.LT.AND P2, PT, R76, UR14, !P1 ;  /* 0x0000000e4c007c0c */ /* 0x000fce000cf41270 */
        /* <DEDUP_REMOVED lines=9> */
[----:B--2---:R-:W-:Y:S02]  /*dcc10*/  ISETP.GE.AND P1, PT, R60, UR31, PT ;  /* 0x0000001f3c007c0c */ /* 0x004fe4000bf26270 */
[----:B------:R-:W2:Y:S02]  /*dcc20*/  LDL.LU R60, [R1+0x54a4] ;  /* 0x0054a400013c7983 */ /* 0x000ea40000300800 */
[----:B------:R-:W-:Y:S01]  /*dcc30*/  ISETP.LT.AND P4, PT, R74, UR15, !P1 ;  /* 0x0000000f4a007c0c */ /* 0x000fe2000cf81270 */
[----:B------:R-:W-:Y:S01]  /*dcc40*/  ULDC.64 UR14, c[0x0][0x228] ;  /* 0x00008a00000e7ab9 */ /* 0x000fe20000000a00 */
[----:B------:R-:W-:Y:S01]  /*dcc50*/  ISETP.LT.AND P3, PT, R73, UR16, !P1 ;  /* 0x0000001049007c0c */ /* 0x000fe2000cf61270 */
[----:B------:R-:W4:Y:S01]  /*dcc60*/  LDL.LU R62, [R1+0x54a8] ;  /* 0x0054a800013e7983 */ /* 0x000f220000300800 */
        /* <DEDUP_REMOVED lines=15> */
[----:B------:R-:W-:Y:S01]  /*dcd60*/  ULDC UR47, c[0x0][0x228] ;  /* 0x00008a00002f7ab9 */ /* 0x000fe20000000800 */
        /* <DEDUP_REMOVED lines=29> */
[----:B----4-:R-:W-:-:S04]  /*dcf40*/  ISETP.GE.AND P1, PT, R62, UR39, PT ;  /* 0x000000273e007c0c */ /* 0x010fc8000bf26270 */
[----:B------:R-:W-:Y:S01]  /*dcf50*/  ISETP.LT.AND P2, PT, R74, UR45, !P1 ;  /* 0x0000002d4a007c0c */ /* 0x000fe2000cf41270 */
[----:B------:R-:W-:Y:S01]  /*dcf60*/  ULDC UR45, c[0x0][0x228] ;  /* 0x00008a00002d7ab9 */ /* 0x000fe20000000800 */
[----:B------:R-:W-:Y:S02]  /*dcf70*/  LOP3.LUT R52, R52, 0xfffffdff, RZ, 0xc0, !PT ;  /* 0xfffffdff34347812 */ /* 0x000fe400078ec0ff */
[----:B------:R-:W-:Y:S01]  /*dcf80*/  ISETP.LT.AND P4, PT, R73, UR44, !P1 ;  /* 0x0000002c49007c0c */ /* 0x000fe2000cf81270 */
[----:B------:R-:W-:Y:S01]  /*dcf90*/  ULDC UR44, c[0x0][0x228] ;  /* 0x00008a00002c7ab9 */ /* 0x000fe20000000800 */
[----:B------:R-:W-:Y:S01]  /*dcfa0*/  ISETP.LT.AND P3, PT, R76, UR47, !P1 ;  /* 0x0000002f4c007c0c */ /* 0x000fe2000cf61270 */
[----:B------:R-:W-:-:S06]  /*dcfb0*/  ULDC UR47, c[0x0][0x228] ;  /* 0x00008a00002f7ab9 */ /* 0x000fcc0000000800 */
[----:B------:R-:W-:Y:S02]  /*dcfc0*/  @P2 LOP3.LUT R52, R52, 0x200, RZ, 0xfc, !PT ;  /* 0x0000020034342812 */ /* 0x000fe400078efcff */
[----:B------:R-:W-:Y:S02]  /*dcfd0*/  ISETP.LT.AND P2, PT, R75, UR30, !P1 ;  /* 0x0000001e4b007c0c */ /* 0x000fe4000cf41270 */
[----:B---3--:R-:W-:Y:S01]  /*dcfe0*/  ISETP.GE.AND P1, PT, R61, UR15, PT ;  /* 0x0000000f3d007c0c */ /* 0x008fe2000bf26270 */
[----:B------:R-:W-:Y:S01]  /*dcff0*/  ULDC.64 UR14, c[0x0][0x228] ;  /* 0x00008a00000e7ab9 */ /* 0x000fe20000000a00 */
[----:B------:R-:W3:Y:S01]  /*dd000*/  LDL.LU R61, [R1+0x54b4] ;  /* 0x0054b400013d7983 */ /* 0x000ee20000300800 */
[----:B------:R-:W-:-:S04]  /*dd010*/  LOP3.LUT R52, R52, 0xfffffeff, RZ, 0xc0, !PT ;  /* 0xfffffeff34347812 */ /* 0x000fc800078ec0ff */
[----:B------:R-:W-:-:S04]  /*dd020*/  @P4 LOP3.LUT R52, R52, 0x100, RZ, 0xfc, !PT ;  /* 0x0000010034344812 */ /* 0x000fc800078efcff */
[----:B------:R-:W-:-:S04]  /*dd030*/  LOP3.LUT R52, R52, 0xffffff7f, RZ, 0xc0, !PT ;  /* 0xffffff7f34347812 */ /* 0x000fc800078ec0ff */
[----:B------:R-:W-:-:S04]  /*dd040*/  @P3 LOP3.LUT R52, R52, 0x80, RZ, 0xfc, !PT ;  /* 0x0000008034343812 */ /* 0x000fc800078efcff */
[----:B------:R-:W-:-:S04]  /*dd050*/  LOP3.LUT R52, R52, 0xffffffbf, RZ, 0xc0, !PT ;  /* 0xffffffbf34347812 */ /* 0x000fc800078ec0ff */
[----:B------:R-:W-:Y:S02]  /*dd060*/  @P2 LOP3.LUT R52, R52, 0x40, RZ, 0xfc, !PT ;  /* 0x0000004034342812 */ /* 0x000fe400078efcff */
[----:B------:R-:W-:Y:S01]  /*dd070*/  ISETP.LT.AND P2, PT, R74, UR19, !P1 ;  /* 0x000000134a007c0c */ /* 0x000fe2000cf41270 */
[----:B------:R-:W-:Y:S01]  /*dd080*/  ULDC.64 UR18, c[0x0][0x228] ;  /* 0x00008a0000127ab9 */ /* 0x000fe20000000a00 */
[----:B------:R-:W-:Y:S02]  /*dd090*/  LOP3.LUT R52, R52, 0xffffffdf, RZ, 0xc0, !PT ;  /* 0xffffffdf34347812 */ /* 0x000fe400078ec0ff */
[----:B------:R-:W-:Y:S02]  /*dd0a0*/  ISETP.LT.AND P4, PT, R73, UR20, !P1 ;  /* 0x0000001449007c0c */ /* 0x000fe4000cf81270 */
[----:B------:R-:W-:Y:S01]  /*dd0b0*/  ISETP.LT.AND P3, PT, R76, UR21, !P1 ;  /* 0x000000154c007c0c */ /* 0x000fe2000cf61270 */
[----:B------:R-:W-:-:S06]  /*dd0c0*/  ULDC.64 UR20, c[0x0][0x228] ;  /* 0x00008a0000147ab9 */ /* 0x000fcc0000000a00 */
[----:B------:R-:W-:Y:S02]  /*dd0d0*/  @P2 LOP3.LUT R52, R52, 0x20, RZ, 0xfc, !PT ;  /* 0x0000002034342812 */ /* 0x000fe400078efcff */
[----:B------:R-:W-:Y:S02]  /*dd0e0*/  ISETP.LT.AND P2, PT, R75, UR12, !P1 ;  /* 0x0000000c4b007c0c */ /* 0x000fe4000cf41270 */
[----:B--2---:R-:W-:Y:S01]  /*dd0f0*/  ISETP.GE.AND P1, PT, R60, UR17, PT ;  /* 0x000000113c007c0c */ /* 0x004fe2000bf26270 */
[----:B------:R-:W-:Y:S01]  /*dd100*/  ULDC.64 UR16, c[0x0][0x228] ;  /* 0x00008a0000107ab9 */ /* 0x000fe20000000a00 */
[----:B------:R-:W2:Y:S01]  /*dd110*/  LDL.LU R60, [R1+0x54b8] ;  /* 0x0054b800013c7983 */ /* 0x000ea20000300800 */
[----:B------:R-:W-:-:S04]  /*dd120*/  LOP3.LUT R52, R52, 0xffffffef, RZ, 0xc0, !PT ;  /* 0xffffffef34347812 */ /* 0x000fc800078ec0ff */
[----:B------:R-:W-:-:S04]  /*dd130*/  @P4 LOP3.LUT R52, R52, 0x10, RZ, 0xfc, !PT ;  /* 0x0000001034344812 */ /* 0x000fc800078efcff */
[----:B------:R-:W-:-:S04]  /*dd140*/  LOP3.LUT R52, R52, 0xfffffff7, RZ, 0xc0, !PT ;  /* 0xfffffff734347812 */ /* 0x000fc800078ec0ff */
[----:B------:R-:W-:-:S04]  /*dd150*/  @P3 LOP3.LUT R52, R52, 0x8, RZ, 0xfc, !PT ;  /* 0x0000000834343812 */ /* 0x000fc800078efcff */
[----:B------:R-:W-:-:S04]  /*dd160*/  LOP3.LUT R52, R52, 0xfffffffb, RZ, 0xc0, !PT ;  /* 0xfffffffb34347812 */ /* 0x000fc800078ec0ff */
[----:B------:R-:W-:Y:S02]  /*dd170*/  @P2 LOP3.LUT R52, R52, 0x4, RZ, 0xfc, !PT ;  /* 0x0000000434342812 */ /* 0x000fe400078efcff */
        /* <DEDUP_REMOVED lines=11> */
[----:B---3--:R-:W-:Y:S01]  /*dd230*/  ISETP.GE.AND P1, PT, R61, UR29, PT ;  /* 0x0000001d3d007c0c */ /* 0x008fe2000bf26270 */
[----:B------:R-:W-:Y:S01]  /*dd240*/  ULDC UR29, c[0x0][0x228] ;  /* 0x00008a00001d7ab9 */ /* 0x000fe20000000800 */
[----:B------:R-:W3:Y:S01]  /*dd250*/  LDL.LU R61, [R1+0x54bc] ;  /* 0x0054bc00013d7983 */ /* 0x000ee20000300800 */
[----:B------:R-:W-:Y:S02]  /*dd260*/  LOP3.LUT R52, R52, 0xfffffffd, RZ, 0xc0, !PT ;  /* 0xfffffffd34347812 */ /* 0x000fe400078ec0ff */
[----:B------:R-:W-:Y:S02]  /*dd270*/  ISETP.LT.AND P2, PT, R74, UR20, !P1 ;  /* 0x000000144a007c0c */ /* 0x000fe4000cf41270 */
[----:B------:R-:W-:Y:S02]  /*dd280*/  @P4 LOP3.LUT R52, R52, 0x2, RZ, 0xfc, !PT ;  /* 0x0000000234344812 */ /* 0x000fe400078efcff */
[----:B------:R-:W-:-:S02]  /*dd290*/  LOP3.LUT R51, R51, 0xdfffffff, RZ, 0xc0, !PT ;  /* 0xdfffffff33337812 */ /* 0x000fc400078ec0ff */
[----:B------:R-:W-:Y:S02]  /*dd2a0*/  LOP3.LUT R52, R52, 0xfffffffe, RZ, 0xc0, !PT ;  /* 0xfffffffe34347812 */ /* 0x000fe400078ec0ff */
[----:B------:R-:W-:Y:S01]  /*dd2b0*/  ISETP.LT.AND P4, PT, R73, UR26, !P1 ;  /* 0x0000001a49007c0c */ /* 0x000fe2000cf81270 */
[----:B------:R-:W-:Y:S01]  /*dd2c0*/  ULDC UR26, c[0x0][0x228] ;  /* 0x00008a00001a7ab9 */ /* 0x000fe20000000800 */
[----:B------:R-:W-:Y:S02]  /*dd2d0*/  @P3 LOP3.LUT R52, R52, 0x1, RZ, 0xfc, !PT ;  /* 0x0000000134343812 */ /* 0x000fe400078efcff */
[----:B------:R-:W-:Y:S01]  /*dd2e0*/  ISETP.LT.AND P3, PT, R76, UR27, !P1 ;  /* 0x0000001b4c007c0c */ /* 0x000fe2000cf61270 */
[----:B------:R-:W-:Y:S01]  /*dd2f0*/  ULDC UR27, c[0x0][0x228] ;  /* 0x00008a00001b7ab9 */ /* 0x000fe20000000800 */
[----:B------:R-:W-:Y:S02]  /*dd300*/  @P2 LOP3.LUT R51, R51, 0x20000000, RZ, 0xfc, !PT ;  /* 0x2000000033332812 */ /* 0x000fe400078efcff */
[----:B------:R-:W-:Y:S01]  /*dd310*/  ISETP.LT.AND P2, PT, R75, UR14, !P1 ;  /* 0x0000000e4b007c0c */ /* 0x000fe2000cf41270 */
[----:B------:R-:W-:Y:S01]  /*dd320*/  ULDC UR14, c[0x0][0x228] ;  /* 0x00008a00000e7ab9 */ /* 0x000fe20000000800 */
[----:B------:R-:W-:-:S04]  /*dd330*/  LOP3.LUT R51, R51, 0xefffffff, RZ, 0xc0, !PT ;  /* 0xefffffff33337812 */ /* 0x000fc800078ec0ff */
[----:B------:R-:W-:Y:S02]  /*dd340*/  @P4 LOP3.LUT R51, R51, 0x10000000, RZ, 0xfc, !PT ;  /* 0x1000000033334812 */ /* 0x000fe400078efcff */
[----:B--2---:R-:W-:Y:S01]  /*dd350*/  ISETP.GE.AND P1, PT, R60, UR31, PT ;  /* 0x0000001f3c007c0c */ /* 0x004fe2000bf26270 */
[----:B------:R-:W-:Y:S01]  /*dd360*/  ULDC.64 UR30, c[0x0][0x228] ;  /* 0x00008a00001e7ab9 */ /* 0x000fe20000000a00 */
[----:B------:R-:W2:Y:S01]  /*dd370*/  LDL.LU R60, [R1+0x54c0] ;  /* 0x0054c000013c7983 */ /* 0x000ea20000300800 */
        /* <DEDUP_REMOVED lines=28> */
[----:B------:R-:W-:-:S09]  /*dd540*/  ISETP.LT.AND P2, PT, R76, UR11, !P1 ;  /* 0x0000000b4c007c0c */ /* 0x000fd2000cf41270 */
        /* <DEDUP_REMOVED lines=14> */
[----:B------:R-:W-:Y:S01]  /*dd630*/  ULDC.64 UR8, c[0x0][0x228] ;  /* 0x00008a0000087ab9 */ /* 0x000fe20000000a00 */
        /* <DEDUP_REMOVED lines=74> */
[----:B------:R-:W-:Y:S01]  /*ddae0*/  ULDC.64 UR38, c[0x0][0x228] ;  /* 0x00008a0000267ab9 */ /* 0x000fe20000000a00 */
[----:B------:R-:W-:Y:S01]  /*ddaf0*/  ISETP.LT.AND P3, PT, R73, UR36, !P1 ;  /* 0x0000002449007c0c */ /* 0x000fe2000cf61270 */
[----:B------:R-:W-:Y:S01]  /*ddb00*/  ULDC.64 UR36, c[0x0][0x228] ;  /* 0x00008a0000247ab9 */ /* 0x000fe20000000a00 */
        /* <DEDUP_REMOVED lines=9> */
[----:B---3--:R-:W-:Y:S02]  /*ddba0*/  ISETP.GE.AND P1, PT, R61, UR31, PT ;  /* 0x0000001f3d007c0c */ /* 0x008fe4000bf26270 */
        /* <DEDUP_REMOVED lines=127> */
[----:B------:R-:W2:Y:S04]  /*de3a0*/  LDL.LU R60, [R1+0x54f8] ;  /* 0x0054f800013c7983 */ /* 0x000ea80000300800 */
[----:B------:R-:W4:Y:S01]  /*de3b0*/  LDL.LU R62, [R1+0x54fc] ;  /* 0x0054fc00013e7983 */ /* 0x000f220000300800 */
[----:B------:R-:W-:Y:S01]  /*de3c0*/  ISETP.LT.AND P2, PT, R76, UR53, !P1 ;  /* 0x000000354c007c0c */ /* 0x000fe2000cf41270 */
[----:B------:R-:W-:Y:S01]  /*de3d0*/  ULDC UR53, c[0x0][0x228] ;  /* 0x00008a0000357ab9 */ /* 0x000fe20000000800 */
[----:B------:R-:W-:-:S02]  /*de3e0*/  ISETP.LT.AND P4, PT, R74, UR36, !P1 ;  /* 0x000000244a007c0c */ /* 0x000fc4000cf81270 */
        /* <DEDUP_REMOVED lines=86> */
[----:B------:R-:W4:Y:S01]  /*de950*/  LDL.LU R62, [R1+0x5510] ;  /* 0x00551000013e7983 */ /* 0x000f220000300800 */
[----:B------:R-:W-:Y:S01]  /*de960*/  ISETP.LT.AND P4, PT, R73, UR43, !P1 ;  /* 0x0000002b49007c0c */ /* 0x000fe2000cf81270 */
[----:B------:R-:W-:Y:S01]  /*de970*/  ULDC UR43, c[0x0][0x228] ;  /* 0x00008a00002b7ab9 */ /* 0x000fe20000000800 */
[----:B------:R-:W-:-:S02]  /*de980*/  LOP3.LUT R49, R49, 0xffffdfff, RZ, 0xc0, !PT ;  /* 0xffffdfff31317812 */ /* 0x000fc400078ec0ff */
[----:B------:R-:W-:Y:S01]  /*de990*/  ISETP.LT.AND P3, PT, R76, UR42, !P1 ;  /* 0x0000002a4c007c0c */ /* 0x000fe2000cf61270 */
[----:B------:R-:W-:-:S05]  /*de9a0*/  ULDC UR42, c[0x0][0x228] ;  /* 0x00008a00002a7ab9 */ /* 0x000fca0000000800 */
        /* <DEDUP_REMOVED lines=47> */
[----:B------:R-:W-:Y:S02]  /*deca0*/  ISETP.LT.AND P3, PT, R76, UR27, !P1 ;  /* 0x0000001b4c007c0c */ /* 0x000fe4000cf61270 */
[----:B------:R-:W-:Y:S01]  /*decb0*/  ISETP.LT.AND P4, PT, R73, UR25, !P1 ;  /* 0x0000001949007c0c */ /* 0x000fe2000cf81270 */
[----:B------:R-:W-:Y:S01]  /*decc0*/  ULDC UR25, c[0x0][0x228] ;  /* 0x00008a0000197ab9 */ /* 0x000fe20000000800 */
[----:B------:R-:W-:-:S07]  /*decd0*/  LOP3.LUT R49, R49, 0xfffffffd, RZ, 0xc0, !PT ;  /* 0xfffffffd31317812 */ /* 0x000fce00078ec0ff */
[----:B------:R-:W-:Y:S02]  /*dece0*/  @P2 LOP3.LUT R49, R49, 0x2, RZ, 0xfc, !PT ;  /* 0x0000000231312812 */ /* 0x000fe400078efcff */
[----:B------:R-:W-:Y:S02]  /*decf0*/  ISETP.LT.AND P2, PT, R75, UR30, !P1 ;  /* 0x0000001e4b007c0c */ /* 0x000fe4000cf41270 */
[----:B------:R-:W-:Y:S02]  /*ded00*/  LOP3.LUT R49, R49, 0xfffffffe, RZ, 0xc0, !PT ;  /* 0xfffffffe31317812 */ /* 0x000fe400078ec0ff */
[----:B------:R-:W-:Y:S02]  /*ded10*/  @P3 LOP3.LUT R48, R48, 0x80000000, RZ, 0xfc, !PT ;  /* 0x8000000030303812 */ /* 0x000fe400078efcff */
[----:B------:R-:W-:Y:S02]  /*ded20*/  @P4 LOP3.LUT R49, R49, 0x1, RZ, 0xfc, !PT ;  /* 0x0000000131314812 */ /* 0x000fe400078efcff */
[----:B---3--:R-:W-:Y:S01]  /*ded30*/  ISETP.GE.AND P1, PT, R61, UR39, PT ;  /* 0x000000273d007c0c */ /* 0x008fe2000bf26270 */
[----:B------:R-:W-:Y:S01]  /*ded40*/  ULDC.64 UR38, c[0x0][0x228] ;  /* 0x00008a0000267ab9 */ /* 0x000fe20000000a00 */
[----:B------:R-:W3:Y:S01]  /*ded50*/  LDL.LU R61, [R1+0x551c] ;  /* 0x00551c00013d7983 */ /* 0x000ee20000300800 */
[----:B------:R-:W-:-:S02]  /*ded60*/  LOP3.LUT R48, R48, 0xbfffffff, RZ, 0xc0, !PT ;  /* 0xbfffffff30307812 */ /* 0x000fc400078ec0ff */
[----:B------:R-:W-:Y:S01]  /*ded70*/  ISETP.LT.AND P4, PT, R74, UR22, !P1 ;  /* 0x000000164a007c0c */ /* 0x000fe2000cf81270 */
[----:B------:R-:W-:Y:S01]  /*ded80*/  ULDC UR22, c[0x0][0x228] ;  /* 0x00008a0000167ab9 */ /* 0x000fe20000000800 */
[----:B------:R-:W-:Y:S02]  /*ded90*/  @P2 LOP3.LUT R48, R48, 0x40000000, RZ, 0xfc, !PT ;  /* 0x4000000030302812 */ /* 0x000fe400078efcff */
[----:B------:R-:W-:Y:S02]  /*deda0*/  ISETP.LT.AND P3, PT, R73, UR19, !P1 ;  /* 0x0000001349007c0c */ /* 0x000fe4000cf61270 */
[----:B------:R-:W-:Y:S02]  /*dedb0*/  LOP3.LUT R48, R48, 0xdfffffff, RZ, 0xc0, !PT ;  /* 0xdfffffff30307812 */ /* 0x000fe400078ec0ff */
[----:B------:R-:W-:Y:S01]  /*dedc0*/  ISETP.LT.AND P2, PT, R76, UR26, !P1 ;  /* 0x0000001a4c007c0c */ /* 0x000fe2000cf41270 */
[----:B------:R-:W-:-:S04]  /*dedd0*/  ULDC.64 UR26, c[0x0][0x228] ;  /* 0x00008a00001a7ab9 */ /* 0x000fc80000000a00 */
        /* <DEDUP_REMOVED lines=268> */
[----:B------:R-:W4:Y:S01]  /*dfea0*/  LDL.LU R62, [R1+0x555c] ;  /* 0x00555c00013e7983 */ /* 0x000f220000300800 */
[----:B------:R-:W-:Y:S01]  /*dfeb0*/  ISETP.LT.AND P3, PT, R73, UR61, !P1 ;  /* 0x0000003d49007c0c */ /* 0x000fe2000cf61270 */
[----:B------:R-:W-:Y:S01]  /*dfec0*/  ULDC UR58, c[0x0][0x228] ;  /* 0x00008a00003a7ab9 */ /* 0x000fe20000000800 */
[----:B------:R-:W-:Y:S01]  /*dfed0*/  ISETP.LT.AND P1, PT, R75, UR59, !P1 ;  /* 0x0000003b4b007c0c */ /* 0x000fe2000cf21270 */
[----:B------:R-:W-:Y:S01]  /*dfee0*/  ULDC UR59, c[0x0][0x228] ;  /* 0x00008a00003b7ab9 */ /* 0x000fe20000000800 */
[----:B------:R-:W-:Y:S01]  /*dfef0*/  LOP3.LUT R47, R47, 0xfffffffd, RZ, 0xc0, !PT ;  /* 0xfffffffd2f2f7812 */ /* 0x000fe200078ec0ff */
[----:B------:R-:W-:-:S04]  /*dff00*/  ULDC UR61, c[0x0][0x228] ;  /* 0x00008a00003d7ab9 */ /* 0x000fc80000000800 */
[----:B------:R-:W-:-:S04]  /*dff10*/  @P2 LOP3.LUT R46, R46, 0x80000000, RZ, 0xfc, !PT ;  /* 0x800000002e2e2812 */ /* 0x000fc800078efcff */
[----:B------:R-:W-:-:S04]  /*dff20*/  LOP3.LUT R46, R46, 0xbfffffff, RZ, 0xc0, !PT ;  /* 0xbfffffff2e2e7812 */ /* 0x000fc800078ec0ff */
        /* <DEDUP_REMOVED lines=8> */
[----:B------:R-:W-:-:S02]  /*dffb0*/  ISETP.LT.AND P4, PT, R74, UR36, !P1 ;  /* 0x000000244a007c0c */ /* 0x000fc4000cf81270 */
        /* <DEDUP_REMOVED lines=45> */
[----:B------:R-:W-:Y:S02]  /*e0290*/  @P3 LOP3.LUT R46, R46, 0x80000, RZ, 0xfc, !PT ;  /* 0x000800002e2e3812 */ /* 0x000fe400078efcff */
[----:B---3--:R-:W-:Y:S01]  /*e02a0*/  ISETP.GE.AND P1, PT, R61, UR37, PT ;  /* 0x000000253d007c0c */ /* 0x008fe2000bf26270 */
[----:B------:R-:W-:Y:S01]  /*e02b0*/  ULDC.64 UR36, c[0x0][0x228] ;  /* 0x00008a0000247ab9 */ /* 0x000fe20000000a00 */
[----:B------:R-:W-:Y:S01]  /*e02c0*/  LOP3.LUT R46, R46, 0xfffbffff, RZ, 0xc0, !PT ;  /* 0xfffbffff2e2e7812 */ /* 0x000fe200078ec0ff */
[----:B------:R-:W3:Y:S03]  /*e02d0*/  LDL.LU R61, [R1+0x5568] ;  /* 0x00556800013d7983 */ /* 0x000ee60000300800 */
[----:B------:R-:W-:Y:S02]  /*e02e0*/  @P2 LOP3.LUT R46, R46, 0x40000, RZ, 0xfc, !PT ;  /* 0x000400002e2e2812 */ /* 0x000fe400078efcff */
[----:B------:R-:W-:Y:S01]  /*e02f0*/  ISETP.LT.AND P2, PT, R74, UR55, !P1 ;  /* 0x000000374a007c0c */ /* 0x000fe2000cf41270 */
[----:B------:R-:W-:Y:S01]  /*e0300*/  ULDC UR55, c[0x0][0x228] ;  /* 0x00008a0000377ab9 */ /* 0x000fe20000000800 */
[----:B------:R-:W-:-:S02]  /*e0310*/  LOP3.LUT R46, R46, 0xfffdffff, RZ, 0xc0, !PT ;  /* 0xfffdffff2e2e7812 */ /* 0x000fc400078ec0ff */
[----:B------:R-:W-:Y:S01]  /*e0320*/  ISETP.LT.AND P4, PT, R73, UR54, !P1 ;  /* 0x0000003649007c0c */ /* 0x000fe2000cf81270 */
[----:B------:R-:W-:Y:S01]  /*e0330*/  ULDC UR54, c[0x0][0x228] ;  /* 0x00008a0000367ab9 */ /* 0x000fe20000000800 */
[----:B------:R-:W-:Y:S01]  /*e0340*/  ISETP.LT.AND P3, PT, R76, UR51, !P1 ;  /* 0x000000334c007c0c */ /* 0x000fe2000cf61270 */
[----:B------:R-:W-:-:S06]  /*e0350*/  ULDC UR51, c[0x0][0x228] ;  /* 0x00008a0000337ab9 */ /* 0x000fcc0000000800 */
[----:B------:R-:W-:Y:S02]  /*e0360*/  @P2 LOP3.LUT R46, R46, 0x20000, RZ, 0xfc, !PT ;  /* 0x000200002e2e2812 */ /* 0x000fe400078efcff */
[----:B------:R-:W-:Y:S02]  /*e0370*/  ISETP.LT.AND P2, PT, R75, UR34, !P1 ;  /* 0x000000224b007c0c */ /* 0x000fe4000cf41270 */
[----:B--2---:R-:W-:Y:S01]  /*e0380*/  ISETP.GE.AND P1, PT, R60, UR39, PT ;  /* 0x000000273c007c0c */ /* 0x004fe2000bf26270 */
[----:B------:R-:W-:Y:S01]  /*e0390*/  ULDC UR39, c[0x0][0x228] ;  /* 0x00008a0000277ab9 */ /* 0x000fe20000000800 */
[----:B------:R-:W2:Y:S01]  /*e03a0*/  LDL.LU R60, [R1+0x556c] ;  /* 0x00556c00013c7983 */ /* 0x000ea20000300800 */
[----:B------:R-:W-:-:S03]  /*e03b0*/  LOP3.LUT R46, R46, 0xfffeffff, RZ, 0xc0, !PT ;  /* 0xfffeffff2e2e7812 */ /* 0x000fc600078ec0ff */
[----:B------:R-:W4:Y:S01]  /*e03c0*/  LDL.LU R62, [R1+0x5570] ;  /* 0x00557000013e7983 */ /* 0x000f220000300800 */
[----:B------:R-:W-:-:S04]  /*e03d0*/  @P4 LOP3.LUT R46, R46, 0x10000, RZ, 0xfc, !PT ;  /* 0x000100002e2e4812 */ /* 0x000fc800078efcff */
[----:B------:R-:W-:-:S04]  /*e03e0*/  LOP3.LUT R46, R46, 0xffff7fff, RZ, 0xc0, !PT ;  /* 0xffff7fff2e2e7812 */ /* 0x000fc800078ec0ff */
[----:B------:R-:W-:Y:S02]  /*e03f0*/  @P3 LOP3.LUT R46, R46, 0x8000, RZ, 0xfc, !PT ;  /* 0x000080002e2e3812 */ /* 0x000fe400078efcff */
[----:B------:R-:W-:Y:S02]  /*e0400*/  ISETP.LT.AND P4, PT, R74, UR25, !P1 ;  /* 0x000000194a007c0c */ /* 0x000fe4000cf81270 */
[----:B------:R-:W-:-:S04]  /*e0410*/  LOP3.LUT R46, R46, 0xffffbfff, RZ, 0xc0, !PT ;  /* 0xffffbfff2e2e7812 */ /* 0x000fc800078ec0ff */
[----:B------:R-:W-:Y:S02]  /*e0420*/  @P2 LOP3.LUT R46, R46, 0x4000, RZ, 0xfc, !PT ;  /* 0x000040002e2e2812 */ /* 0x000fe400078efcff */
[----:B------:R-:W-:Y:S01]  /*e0430*/  ISETP.LT.AND P3, PT, R73, UR23, !P1 ;  /* 0x0000001749007c0c */ /* 0x000fe2000cf61270 */
[----:B------:R-:W-:Y:S01]  /*e0440*/  ULDC UR23, c[0x0][0x228] ;  /* 0x00008a0000177ab9 */ /* 0x000fe20000000800 */
        /* <DEDUP_REMOVED lines=14> */
[----:B------:R-:W-:-:S03]  /*e0530*/  ULDC.64 UR28, c[0x0][0x228] ;  /* 0x00008a00001c7ab9 */ /* 0x000fc60000000a00 */
[----:B------:R-:W-:Y:S02]  /*e0540*/  ISETP.LT.AND P2, PT, R74, UR24, !P1 ;  /* 0x000000184a007c0c */ /* 0x000fe4000cf41270 */
[----:B------:R-:W-:Y:S02]  /*e0550*/  ISETP.LT.AND P4, PT, R73, UR13, !P1 ;  /* 0x0000000d49007c0c */ /* 0x000fe4000cf81270 */
[----:B------:R-:W-:-:S09]  /*e0560*/  ISETP.LT.AND P3, PT, R76, UR7, !P1 ;  /* 0x000000074c007c0c */ /* 0x000fd2000cf61270 */
[----:B------:R-:W-:Y:S02]  /*e0570*/  @P2 LOP3.LUT R46, R46, 0x200, RZ, 0xfc, !PT ;  /* 0x000002002e2e2812 */ /* 0x000fe400078efcff */
[----:B------:R-:W-:Y:S01]  /*e0580*/  ISETP.LT.AND P2, PT, R75, UR36, !P1 ;  /* 0x000000244b007c0c */ /* 0x000fe2000cf41270 */
[----:B------:R-:W-:Y:S01]  /*e0590*/  ULDC UR36, c[0x0][0x228] ;  /* 0x00008a0000247ab9 */ /* 0x000fe20000000800 */
[----:B--2---:R-:W-:Y:S01]  /*e05a0*/  ISETP.GE.AND P1, PT, R60, UR31, PT ;  /* 0x0000001f3c007c0c */ /* 0x004fe2000bf26270 */
[----:B------:R-:W-:Y:S01]  /*e05b0*/  ULDC.64 UR30, c[0x0][0x228] ;  /* 0x00008a00001e7ab9 */ /* 0x000fe20000000a00 */
[----:B------:R-:W2:Y:S01]  /*e05c0*/  LDL.LU R60, [R1+0x5574] ;  /* 0x00557400013c7983 */ /* 0x000ea20000300800 */
[----:B------:R-:W-:-:S03]  /*e05d0*/  LOP3.LUT R46, R46, 0xfffffeff, RZ, 0xc0, !PT ;  /* 0xfffffeff2e2e7812 */ /* 0x000fc600078ec0ff */
[----:B------:R-:W3:Y:S01]  /*e05e0*/  LDL.LU R61, [R1+0x5578] ;  /* 0x00557800013d7983 */ /* 0x000ee20000300800 */
[----:B------:R-:W-:-:S04]  /*e05f0*/  @P4 LOP3.LUT R46, R46, 0x100, RZ, 0xfc, !PT ;  /* 0x000001002e2e4812 */ /* 0x000fc800078efcff */
        /* <DEDUP_REMOVED lines=21> */
[----:B------:R-:W-:Y:S02]  /*e0750*/  LOP3.LUT R46, R46, 0xfffffffd, RZ, 0xc0, !PT ;  /* 0xfffffffd2e2e7812 */ /* 0x000fe400078ec0ff */
[----:B------:R-:W-:Y:S01]  /*e0760*/  ISETP.LT.AND P4, PT, R73, UR58, !P1 ;  /* 0x0000003a49007c0c */ /* 0x000fe2000cf81270 */
[----:B------:R-:W-:Y:S01]  /*e0770*/  ULDC UR58, c[0x0][0x228] ;  /* 0x00008a00003a7ab9 */ /* 0x000fe20000000800 */
[----:B------:R-:W-:Y:S01]  /*e0780*/  ISETP.LT.AND P3, PT, R76, UR8, !P1 ;  /* 0x000000084c007c0c */ /* 0x000fe2000cf61270 */
[----:B------:R-:W-:-:S06]  /*e0790*/  ULDC.64 UR8, c[0x0][0x228] ;  /* 0x00008a0000087ab9 */ /* 0x000fcc0000000a00 */
[----:B------:R-:W-:Y:S02]  /*e07a0*/  @P2 LOP3.LUT R46, R46, 0x2, RZ, 0xfc, !PT ;  /* 0x000000022e2e2812 */ /* 0x000fe400078efcff */
[----:B------:R-:W-:-:S04]  /*e07b0*/  ISETP.LT.AND P2, PT, R75, UR30, !P1 ;  /* 0x0000001e4b007c0c */ /* 0x000fc8000cf41270 */
[----:B------:R-:W-:Y:S02]  /*e07c0*/  @P3 LOP3.LUT R45, R45, 0x80000000, RZ, 0xfc, !PT ;  /* 0x800000002d2d3812 */ /* 0x000fe400078efcff */
[----:B--2---:R-:W-:Y:S01]  /*e07d0*/  ISETP.GE.AND P1, PT, R60, UR25, PT ;  /* 0x000000193c007c0c */ /* 0x004fe2000bf26270 */
[----:B------:R-:W-:Y:S01]  /*e07e0*/  ULDC.64 UR24, c[0x0][0x228] ;  /* 0x00008a0000187ab9 */ /* 0x000fe20000000a00 */
[----:B------:R-:W2:Y:S01]  /*e07f0*/  LDL.LU R60, [R1+0x557c] ;  /* 0x00557c00013c7983 */ /* 0x000ea20000300800 */
[----:B------:R-:W-:-:S04]  /*e0800*/  LOP3.LUT R45, R45, 0xbfffffff, RZ, 0xc0, !PT ;  /* 0xbfffffff2d2d7812 */ /* 0x000fc800078ec0ff */
[----:B------:R-:W-:Y:S02]  /*e0810*/  @P2 LOP3.LUT R45, R45, 0x40000000, RZ, 0xfc, !PT ;  /* 0x400000002d2d2812 */ /* 0x000fe400078efcff */
[----:B------:R-:W-:Y:S01]  /*e0820*/  ISETP.LT.AND P2, PT, R74, UR15, !P1 ;  /* 0x0000000f4a007c0c */ /* 0x000fe2000cf41270 */
[----:B------:R-:W-:Y:S01]  /*e0830*/  ULDC.64 UR14, c[0x0][0x228] ;  /* 0x00008a00000e7ab9 */ /* 0x000fe20000000a00 */
[----:B------:R-:W-:Y:S02]  /*e0840*/  LOP3.LUT R46, R46, 0xfffffffe, RZ, 0xc0, !PT ;  /* 0xfffffffe2e2e7812 */ /* 0x000fe400078ec0ff */
[----:B------:R-:W-:Y:S02]  /*e0850*/  LOP3.LUT R45, R45, 0xdfffffff, RZ, 0xc0, !PT ;  /* 0xdfffffff2d2d7812 */ /* 0x000fe400078ec0ff */
[----:B------:R-:W-:Y:S02]  /*e0860*/  @P4 LOP3.LUT R46, R46, 0x1, RZ, 0xfc, !PT ;  /* 0x000000012e2e4812 */ /* 0x000fe400078efcff */
[----:B------:R-:W-:Y:S01]  /*e0870*/  ISETP.LT.AND P4, PT, R73, UR5, !P1 ;  /* 0x0000000549007c0c */ /* 0x000fe2000cf81270 */
[----:B------:R-:W-:Y:S01]  /*e0880*/  ULDC UR5, c[0x0][0x228] ;  /* 0x00008a0000057ab9 */ /* 0x000fe20000000800 */
[----:B------:R-:W-:Y:S01]  /*e0890*/  ISETP.LT.AND P3, PT, R76, UR10, !P1 ;  /* 0x0000000a4c007c0c */ /* 0x000fe2000cf61270 */
[----:B------:R-:W-:-:S02]  /*e08a0*/  ULDC.64 UR10, c[0x0][0x228] ;  /* 0x00008a00000a7ab9 */ /* 0x000fc40000000a00 */
[----:B------:R-:W-:Y:S02]  /*e08b0*/  @P2 LOP3.LUT R45, R45, 0x20000000, RZ, 0xfc, !PT ;  /* 0x200000002d2d2812 */ /* 0x000fe400078efcff */
[----:B------:R-:W-:Y:S01]  /*e08c0*/  ISETP.LT.AND P2, PT, R75, UR8, !P1 ;  /* 0x000000084b007c0c */ /* 0x000fe2000cf41270 */
[----:B------:R-:W-:Y:S01]  /*e08d0*/  ULDC UR8, c[0x0][0x228] ;  /* 0x00008a0000087ab9 */ /* 0x000fe20000000800 */
[----:B---3--:R-:W-:Y:S01]  /*e08e0*/  ISETP.GE.AND P1, PT, R61, UR37, PT ;  /* 0x000000253d007c0c */ /* 0x008fe2000bf26270 */
[----:B------:R-:W-:Y:S01]  /*e08f0*/  ULDC UR37, c[0x0][0x228] ;  /* 0x00008a0000257ab9 */ /* 0x000fe20000000800 */
[----:B------:R-:W3:Y:S01]  /*e0900*/  LDL.LU R61, [R1+0x5580] ;  /* 0x00558000013d7983 */ /* 0x000ee20000300800 */
[----:B------:R-:W-:-:S04]  /*e0910*/  LOP3.LUT R45, R45, 0xefffffff, RZ, 0xc0, !PT ;  /* 0xefffffff2d2d7812 */ /* 0x000fc800078ec0ff */
[----:B------:R-:W-:-:S04]  /*e0920*/  @P4 LOP3.LUT R45, R45, 0x10000000, RZ, 0xfc, !PT ;  /* 0x100000002d2d4812 */ /* 0x000fc800078efcff */
[----:B------:R-:W-:-:S04]  /*e0930*/  LOP3.LUT R45, R45, 0xf7ffffff, RZ, 0xc0, !PT ;  /* 0xf7ffffff2d2d7812 */ /* 0x000fc800078ec0ff */
[----:B------:R-:W-:Y:S02]  /*e0940*/  @P3 LOP3.LUT R45, R45, 0x8000000, RZ, 0xfc, !PT ;  /* 0x080000002d2d3812 */ /* 0x000fe400078efcff */
[----:B------:R-:W-:Y:S01]  /*e0950*/  ISETP.LT.AND P4, PT, R74, UR12, !P1 ;  /* 0x0000000c4a007c0c */ /* 0x000fe2000cf81270 */
[----:B------:R-:W-:Y:S01]  /*e0960*/  ULDC.64 UR12, c[0x0][0x228] ;  /* 0x00008a00000c7ab9 */ /* 0x000fe20000000a00 */
        /* <DEDUP_REMOVED lines=36> */
[----:B------:R-:W-:Y:S01]  /*e0bb0*/  ULDC.64 UR18, c[0x0][0x228] ;  /* 0x00008a0000127ab9 */ /* 0x000fe20000000a00 */
        /* <DEDUP_REMOVED lines=86> */
[----:B------:R-:W-:Y:S02]  /*e1120*/  LOP3.LUT R44, R44, 0xdfffffff, RZ, 0xc0, !PT ;  /* 0xdfffffff2c2c7812 */ /* 0x000fe400078ec0ff */
        /* <DEDUP_REMOVED lines=58> */
[----:B------:R-:W-:Y:S01]  /*e14d0*/  ULDC.64 UR28, c[0x0][0x228] ;  /* 0x00008a00001c7ab9 */ /* 0x000fe20000000a00 */
        /* <DEDUP_REMOVED lines=150> */
[----:B------:R-:W-:Y:S01]  /*e1e40*/  ISETP.LT.AND P2, PT, R75, UR36, !P1 ;  /* 0x000000244b007c0c */ /* 0x000fe2000cf41270 */
[----:B------:R-:W-:Y:S01]  /*e1e50*/  ULDC UR36, c[0x0][0x228] ;  /* 0x00008a0000247ab9 */ /* 0x000fe20000000800 */
        /* <DEDUP_REMOVED lines=18> */
[----:B------:R-:W-:Y:S02]  /*e1f80*/  LOP3.LUT R43, R43, 0xffffefff, RZ, 0xc0, !PT ;  /* 0xffffefff2b2b7812 */ /* 0x000fe400078ec0ff */
[----:B--2---:R-:W-:Y:S01]  /*e1f90*/  ISETP.GE.AND P1, PT, R60, UR35, PT ;  /* 0x000000233c007c0c */ /* 0x004fe2000bf26270 */
[----:B------:R-:W-:Y:S01]  /*e1fa0*/  ULDC.64 UR34, c[0x0][0x228] ;  /* 0x00008a0000227ab9 */ /* 0x000fe20000000a00 */
[----:B------:R-:W2:Y:S01]  /*e1fb0*/  LDL.LU R60, [R1+0x55d0] ;  /* 0x0055d000013c7983 */ /* 0x000ea20000300800 */
[----:B------:R-:W-:-:S03]  /*e1fc0*/  @P4 LOP3.LUT R43, R43, 0x1000, RZ, 0xfc, !PT ;  /* 0x000010002b2b4812 */ /* 0x000fc600078efcff */
[----:B------:R-:W4:Y:S01]  /*e1fd0*/  LDL.LU R62, [R1+0x55d4] ;  /* 0x0055d400013e7983 */ /* 0x000f220000300800 */
        /* <DEDUP_REMOVED lines=8> */
[----:B------:R-:W-:Y:S02]  /*e2060*/  @P4 LOP3.LUT R43, R43, 0x200, RZ, 0xfc, !PT ;  /* 0x000002002b2b4812 */ /* 0x000fe400078efcff */
[----:B------:R-:W-:Y:S01]  /*e2070*/  ISETP.LT.AND P2, PT, R76, UR5, !P1 ;  /* 0x000000054c007c0c */ /* 0x000fe2000cf41270 */
[----:B------:R-:W-:Y:S01]  /*e2080*/  ULDC.64 UR4, c[0x0][0x228] ;  /* 0x00008a0000047ab9 */ /* 0x000fe20000000a00 */
        /* <DEDUP_REMOVED lines=26> */
[----:B------:R-:W2:Y:S01]  /*e2230*/  LDL.LU R60, [R1+0x55dc] ;  /* 0x0055dc00013c7983 */ /* 0x000ea20000300800 */
[----:B------:R-:W-:Y:S02]  /*e2240*/  @P2 LOP3.LUT R43, R43, 0x4, RZ, 0xfc, !PT ;  /* 0x000000042b2b2812 */ /* 0x000fe400078efcff */
[----:B------:R-:W-:Y:S01]  /*e2250*/  ISETP.LT.AND P2, PT, R76, UR7, !P1 ;  /* 0x000000074c007c0c */ /* 0x000fe2000cf41270 */
[----:B------:R-:W-:Y:S01]  /*e2260*/  ULDC.64 UR6, c[0x0][0x228] ;  /* 0x00008a0000067ab9 */ /* 0x000fe20000000a00 */
        /* <DEDUP_REMOVED lines=10> */
[----:B------:R-:W-:Y:S02]  /*e2310*/  LOP3.LUT R43, R43, 0xfffffffd, RZ, 0xc0, !PT ;  /* 0xfffffffd2b2b7812 */ /* 0x000fe400078ec0ff */
[----:B------:R-:W-:Y:S01]  /*e2320*/  ISETP.LT.AND P2, PT, R74, UR52, !P1 ;  /* 0x000000344a007c0c */ /* 0x000fe2000cf41270 */
[----:B------:R-:W-:Y:S01]  /*e2330*/  ULDC UR52, c[0x0][0x228] ;  /* 0x00008a0000347ab9 */ /* 0x000fe20000000800 */
[----:B------:R-:W-:Y:S02]  /*e2340*/  @P4 LOP3.LUT R43, R43, 0x2, RZ, 0xfc, !PT ;  /* 0x000000022b2b4812 */ /* 0x000fe400078efcff */
[----:B------:R-:W-:-:S02]  /*e2350*/  LOP3.LUT R42, R42, 0xdfffffff, RZ, 0xc0, !PT ;  /* 0xdfffffff2a2a7812 */ /* 0x000fc400078ec0ff */
[----:B------:R-:W-:Y:S02]  /*e2360*/  LOP3.LUT R43, R43, 0xfffffffe, RZ, 0xc0, !PT ;  /* 0xfffffffe2b2b7812 */ /* 0x000fe400078ec0ff */
[----:B------:R-:W-:Y:S01]  /*e2370*/  ISETP.LT.AND P4, PT, R73, UR53, !P1 ;  /* 0x0000003549007c0c */ /* 0x000fe2000cf81270 */
[----:B------:R-:W-:Y:S01]  /*e2380*/  ULDC UR53, c[0x0][0x228] ;  /* 0x00008a0000357ab9 */ /* 0x000fe20000000800 */
[----:B------:R-:W-:Y:S02]  /*e2390*/  @P3 LOP3.LUT R43, R43, 0x1, RZ, 0xfc, !PT ;  /* 0x000000012b2b3812 */ /* 0x000fe400078efcff */
[----:B------:R-:W-:Y:S02]  /*e23a0*/  ISETP.LT.AND P3, PT, R76, UR8, !P1 ;  /* 0x000000084c007c0c */ /* 0x000fe4000cf61270 */
[----:B------:R-:W-:Y:S02]  /*e23b0*/  @P2 LOP3.LUT R42, R42, 0x20000000, RZ, 0xfc, !PT ;  /* 0x200000002a2a2812 */ /* 0x000fe400078efcff */
[----:B------:R-:W-:Y:S01]  /*e23c0*/  ISETP.LT.AND P2, PT, R75, UR6, !P1 ;  /* 0x000000064b007c0c */ /* 0x000fe2000cf41270 */
[----:B------:R-:W-:Y:S01]  /*e23d0*/  ULDC UR6, c[0x0][0x228] ;  /* 0x00008a0000067ab9 */ /* 0x000fe20000000800 */
[----:B---3--:R-:W-:-:S02]  /*e23e0*/  ISETP.GE.AND P1, PT, R61, UR29, PT ;  /* 0x0000001d3d007c0c */ /* 0x008fc4000bf26270 */
[----:B------:R-:W3:Y:S01]  /*e23f0*/  LDL.LU R61, [R1+0x55e0] ;  /* 0x0055e000013d7983 */ /* 0x000ee20000300800 */
[----:B------:R-:W-:-:S04]  /*e2400*/  LOP3.LUT R42, R42, 0xefffffff, RZ, 0xc0, !PT ;  /* 0xefffffff2a2a7812 */ /* 0x000fc800078ec0ff */
[----:B------:R-:W-:-:S04]  /*e2410*/  @P4 LOP3.LUT R42, R42, 0x10000000, RZ, 0xfc, !PT ;  /* 0x100000002a2a4812 */ /* 0x000fc800078efcff */
[----:B------:R-:W-:-:S04]  /*e2420*/  LOP3.LUT R42, R42, 0xf7ffffff, RZ, 0xc0, !PT ;  /* 0xf7ffffff2a2a7812 */ /* 0x000fc800078ec0ff */
[----:B------:R-:W-:-:S04]  /*e2430*/  @P3 LOP3.LUT R42, R42, 0x8000000, RZ, 0xfc, !PT ;  /* 0x080000002a2a3812 */ /* 0x000fc800078efcff */
[----:B------:R-:W-:-:S04]  /*e2440*/  LOP3.LUT R42, R42, 0xfbffffff, RZ, 0xc0, !PT ;  /* 0xfbffffff2a2a7812 */ /* 0x000fc800078ec0ff */
[----:B------:R-:W-:Y:S02]  /*e2450*/  @P2 LOP3.LUT R42, R42, 0x4000000, RZ, 0xfc, !PT ;  /* 0x040000002a2a2812 */ /* 0x000fe400078efcff */
[----:B------:R-:W-:Y:S02]  /*e2460*/  ISETP.LT.AND P2, PT, R74, UR11, !P1 ;  /* 0x0000000b4a007c0c */ /* 0x000fe4000cf41270 */
[----:B------:R-:W-:Y:S02]  /*e2470*/  LOP3.LUT R42, R42, 0xfdffffff, RZ, 0xc0, !PT ;  /* 0xfdffffff2a2a7812 */ /* 0x000fe400078ec0ff */
[----:B------:R-:W-:Y:S01]  /*e2480*/  ISETP.LT.AND P4, PT, R73, UR9, !P1 ;  /* 0x0000000949007c0c */ /* 0x000fe2000cf81270 */
[----:B------:R-:W-:Y:S01]  /*e2490*/  ULDC.64 UR8, c[0x0][0x228] ;  /* 0x00008a0000087ab9 */ /* 0x000fe20000000a00 */
[----:B------:R-:W-:Y:S01]  /*e24a0*/  ISETP.LT.AND P3, PT, R76, UR10, !P1 ;  /* 0x0000000a4c007c0c */ /* 0x000fe2000cf61270 */
[----:B------:R-:W-:-:S06]  /*e24b0*/  ULDC.64 UR10, c[0x0][0x228] ;  /* 0x00008a00000a7ab9 */ /* 0x000fcc0000000a00 */
[----:B------:R-:W-:Y:S02]  /*e24c0*/  @P2 LOP3.LUT R42, R42, 0x2000000, RZ, 0xfc, !PT ;  /* 0x020000002a2a2812 */ /* 0x000fe400078efcff */
[----:B------:R-:W-:Y:S02]  /*e24d0*/  ISETP.LT.AND P2, PT, R75, UR30, !P1 ;  /* 0x0000001e4b007c0c */ /* 0x000fe4000cf41270 */
[----:B------:R-:W-:Y:S02]  /*e24e0*/  LOP3.LUT R42, R42, 0xfeffffff, RZ, 0xc0, !PT ;  /* 0xfeffffff2a2a7812 */ /* 0x000fe400078ec0ff */
[----:B--2---:R-:W-:Y:S01]  /*e24f0*/  ISETP.GE.AND P1, PT, R60, UR5, PT ;  /* 0x000000053c007c0c */ /* 0x004fe2000bf26270 */
[----:B------:R-:W-:Y:S01]  /*e2500*/  ULDC.64 UR4, c[0x0][0x228] ;  /* 0x00008a0000047ab9 */ /* 0x000fe20000000a00 */
[----:B------:R-:W2:Y:S01]  /*e2510*/  LDL.LU R60, [R1+0x55e4] ;  /* 0x0055e400013c7983 */ /* 0x000ea20000300800 */
        /* <DEDUP_REMOVED lines=106> */
[----:B------:R-:W-:Y:S02]  /*e2bc0*/  @P4 LOP3.LUT R42, R42, 0x2, RZ, 0xfc, !PT ;  /* 0x000000022a2a4812 */ /* 0x000fe400078efcff */
[----:B--2---:R-:W-:Y:S01]  /*e2bd0*/  ISETP.GE.AND P1, PT, R60, UR11, PT ;  /* 0x0000000b3c007c0c */ /* 0x004fe2000bf26270 */
[----:B------:R-:W-:Y:S01]  /*e2be0*/  ULDC UR11, c[0x0][0x228] ;  /* 0x00008a00000b7ab9 */ /* 0x000fe20000000800 */
[----:B------:R-:W2:Y:S02]  /*e2bf0*/  LDL.LU R60, [R1+0x55fc] ;  /* 0x0055fc00013c7983 */ /* 0x000ea40000300800 */
[----:B------:R-:W-:Y:S01]  /*e2c00*/  ISETP.LT.AND P4, PT, R74, UR20, !P1 ;  /* 0x000000144a007c0c */ /* 0x000fe2000cf81270 */
[----:B------:R-:W-:Y:S01]  /*e2c10*/  ULDC UR20, c[0x0][0x228] ;  /* 0x00008a0000147ab9 */ /* 0x000fe20000000800 */
[----:B------:R-:W-:Y:S02]  /*e2c20*/  LOP3.LUT R42, R42, 0xfffffffe, RZ, 0xc0, !PT ;  /* 0xfffffffe2a2a7812 */ /* 0x000fe400078ec0ff */
[----:B------:R-:W-:-:S02]  /*e2c30*/  LOP3.LUT R41, R41, 0xdfffffff, RZ, 0xc0, !PT ;  /* 0xdfffffff29297812 */ /* 0x000fc400078ec0ff */
[----:B------:R-:W-:Y:S02]  /*e2c40*/  @P3 LOP3.LUT R42, R42, 0x1, RZ, 0xfc, !PT ;  /* 0x000000012a2a3812 */ /* 0x000fe400078efcff */
[----:B------:R-:W-:Y:S01]  /*e2c50*/  ISETP.LT.AND P3, PT, R73, UR44, !P1 ;  /* 0x0000002c49007c0c */ /* 0x000fe2000cf61270 */
[----:B------:R-:W-:Y:S01]  /*e2c60*/  ULDC UR44, c[0x0][0x228] ;  /* 0x00008a00002c7ab9 */ /* 0x000fe20000000800 */
[----:B------:R-:W-:Y:S01]  /*e2c70*/  ISETP.LT.AND P2, PT, R76, UR45, !P1 ;  /* 0x0000002d4c007c0c */ /* 0x000fe2000cf41270 */
[----:B------:R-:W-:Y:S02]  /*e2c80*/  ULDC UR45, c[0x0][0x228] ;  /* 0x00008a00002d7ab9 */ /* 0x000fe40000000800 */
        /* <DEDUP_REMOVED lines=135> */
[----:B------:R-:W-:Y:S01]  /*e3500*/  ULDC.64 UR30, c[0x0][0x228] ;  /* 0x00008a00001e7ab9 */ /* 0x000fe20000000a00 */
        /* <DEDUP_REMOVED lines=56> */
[----:B------:R-:W-:Y:S01]  /*e3890*/  ISETP.LT.AND P4, PT, R74, UR38, !P1 ;  /* 0x000000264a007c0c */ /* 0x000fe2000cf81270 */
[----:B------:R-:W-:Y:S01]  /*e38a0*/  ULDC.64 UR38, c[0x0][0x228] ;  /* 0x00008a0000267ab9 */ /* 0x000fe20000000a00 */
        /* <DEDUP_REMOVED lines=47> */
[----:B------:R-:W-:Y:S02]  /*e3ba0*/  @P3 LOP3.LUT R40, R40, 0x80, RZ, 0xfc, !PT ;  /* 0x0000008028283812 */ /* 0x000fe400078efcff */
[----:B----4-:R-:W-:Y:S01]  /*e3bb0*/  ISETP.GE.AND P1, PT, R62, UR31, PT ;  /* 0x0000001f3e007c0c */ /* 0x010fe2000bf26270 */
[----:B------:R-:W-:Y:S01]  /*e3bc0*/  ULDC.64 UR30, c[0x0][0x228] ;  /* 0x00008a00001e7ab9 */ /* 0x000fe20000000a00 */
        /* <DEDUP_REMOVED lines=31> */
[----:B------:R-:W-:Y:S02]  /*e3dc0*/  @P3 LOP3.LUT R39, R39, 0x80000000, RZ, 0xfc, !PT ;  /* 0x8000000027273812 */ /* 0x000fe400078efcff */
[----:B------:R-:W-:Y:S02]  /*e3dd0*/  @P4 LOP3.LUT R40, R40, 0x1, RZ, 0xfc, !PT ;  /* 0x0000000128284812 */ /* 0x000fe400078efcff */
[----:B---3--:R-:W-:-:S02]  /*e3de0*/  ISETP.GE.AND P1, PT, R61, UR39, PT ;  /* 0x000000273d007c0c */ /* 0x008fc4000bf26270 */
[----:B------:R-:W3:Y:S01]  /*e3df0*/  LDL.LU R61, [R1+0x563c] ;  /* 0x00563c00013d7983 */ /* 0x000ee20000300800 */
[----:B------:R-:W-:Y:S02]  /*e3e00*/  LOP3.LUT R39, R39, 0xbfffffff, RZ, 0xc0, !PT ;  /* 0xbfffffff27277812 */ /* 0x000fe400078ec0ff */
[----:B------:R-:W-:Y:S01]  /*e3e10*/  ISETP.LT.AND P4, PT, R74, UR48, !P1 ;  /* 0x000000304a007c0c */ /* 0x000fe2000cf81270 */
[----:B------:R-:W4:Y:S01]  /*e3e20*/  LDL.LU R62, [R1+0x5640] ;  /* 0x00564000013e7983 */ /* 0x000f220000300800 */
[----:B------:R-:W-:Y:S01]  /*e3e30*/  @P2 LOP3.LUT R39, R39, 0x40000000, RZ, 0xfc, !PT ;  /* 0x4000000027272812 */ /* 0x000fe200078efcff */
[----:B------:R-:W-:Y:S01]  /*e3e40*/  ULDC UR48, c[0x0][0x228] ;  /* 0x00008a0000307ab9 */ /* 0x000fe20000000800 */
[----:B------:R-:W-:Y:S02]  /*e3e50*/  ISETP.LT.AND P3, PT, R73, UR5, !P1 ;  /* 0x0000000549007c0c */ /* 0x000fe4000cf61270 */
[----:B------:R-:W-:Y:S02]  /*e3e60*/  LOP3.LUT R39, R39, 0xdfffffff, RZ, 0xc0, !PT ;  /* 0xdfffffff27277812 */ /* 0x000fe400078ec0ff */
[----:B------:R-:W-:Y:S01]  /*e3e70*/  ISETP.LT.AND P2, PT, R76, UR4, !P1 ;  /* 0x000000044c007c0c */ /* 0x000fe2000cf41270 */
[----:B------:R-:W-:-:S04]  /*e3e80*/  ULDC.64 UR4, c[0x0][0x228] ;  /* 0x00008a0000047ab9 */ /* 0x000fc80000000a00 */
        /* <DEDUP_REMOVED lines=40> */
[----:B------:R-:W-:Y:S02]  /*e4110*/  @P3 LOP3.LUT R39, R39, 0x80000, RZ, 0xfc, !PT ;  /* 0x0008000027273812 */ /* 0x000fe400078efcff */
[----:B----4-:R-:W-:Y:S01]  /*e4120*/  ISETP.GE.AND P1, PT, R62, UR31, PT ;  /* 0x0000001f3e007c0c */ /* 0x010fe2000bf26270 */
[----:B------:R-:W-:Y:S01]  /*e4130*/  ULDC.64 UR30, c[0x0][0x228] ;  /* 0x00008a00001e7ab9 */ /* 0x000fe20000000a00 */
[----:B------:R-:W-:-:S04]  /*e4140*/  LOP3.LUT R39, R39, 0xfffbffff, RZ, 0xc0, !PT ;  /* 0xfffbffff27277812 */ /* 0x000fc800078ec0ff */
[----:B------:R-:W-:Y:S02]  /*e4150*/  @P2 LOP3.LUT R39, R39, 0x40000, RZ, 0xfc, !PT ;  /* 0x0004000027272812 */ /* 0x000fe400078efcff */
[----:B------:R-:W-:Y:S02]  /*e4160*/  ISETP.LT.AND P2, PT, R74, UR15, !P1 ;  /* 0x0000000f4a007c0c */ /* 0x000fe4000cf41270 */
[----:B------:R-:W-:Y:S02]  /*e4170*/  LOP3.LUT R39, R39, 0xfffdffff, RZ, 0xc0, !PT ;  /* 0xfffdffff27277812 */ /* 0x000fe400078ec0ff */
[----:B------:R-:W-:Y:S02]  /*e4180*/  ISETP.LT.AND P4, PT, R73, UR11, !P1 ;  /* 0x0000000b49007c0c */ /* 0x000fe4000cf81270 */
[----:B------:R-:W-:-:S07]  /*e4190*/  ISETP.LT.AND P3, PT, R76, UR13, !P1 ;  /* 0x0000000d4c007c0c */ /* 0x000fce000cf61270 */
        /* <DEDUP_REMOVED lines=14> */
[----:B------:R-:W-:Y:S01]  /*e4280*/  ISETP.LT.AND P4, PT, R73, UR10, !P1 ;  /* 0x0000000a49007c0c */ /* 0x000fe2000cf81270 */
[----:B------:R-:W-:Y:S01]  /*e4290*/  ULDC.64 UR10, c[0x0][0x228] ;  /* 0x00008a00000a7ab9 */ /* 0x000fe20000000a00 */
[----:B------:R-:W-:Y:S02]  /*e42a0*/  LOP3.LUT R39, R39, 0xffffdfff, RZ, 0xc0, !PT ;  /* 0xffffdfff27277812 */ /* 0x000fe400078ec0ff */
        /* <DEDUP_REMOVED lines=52> */
[----:B------:R-:W-:Y:S02]  /*e45f0*/  ISETP.LT.AND P4, PT, R74, UR22, !P1 ;  /* 0x000000164a007c0c */ /* 0x000fe4000cf81270 */
        /* <DEDUP_REMOVED lines=17> */
[----:B------:R-:W-:-:S02]  /*e4710*/  ISETP.LT.AND P3, PT, R73, UR26, !P1 ;  /* 0x0000001a49007c0c */ /* 0x000fc4000cf61270 */
        /* <DEDUP_REMOVED lines=245> */
[----:B------:R-:W-:Y:S02]  /*e5670*/  ISETP.LT.AND P4, PT, R73, UR22, !P1 ;  /* 0x0000001649007c0c */ /* 0x000fe4000cf81270 */
[----:B------:R-:W-:-:S02]  /*e5680*/  LOP3.LUT R37, R37, 0xffffffdf, RZ, 0xc0, !PT ;  /* 0xffffffdf25257812 */ /* 0x000fc400078ec0ff */
[----:B------:R-:W-:-:S07]  /*e5690*/  ISETP.LT.AND P2, PT, R76, UR20, !P1 ;  /* 0x000000144c007c0c */ /* 0x000fce000cf41270 */
[----:B------:R-:W-:Y:S02]  /*e56a0*/  @P3 LOP3.LUT R37, R37, 0x20, RZ, 0xfc, !PT ;  /* 0x0000002025253812 */ /* 0x000fe400078efcff */
[----:B------:R-:W-:Y:S02]  /*e56b0*/  ISETP.LT.AND P3, PT, R75, UR30, !P1 ;  /* 0x0000001e4b007c0c */ /* 0x000fe4000cf61270 */
[----:B----4-:R-:W-:Y:S02]  /*e56c0*/  ISETP.GE.AND P1, PT, R62, UR25, PT ;  /* 0x000000193e007c0c */ /* 0x010fe4000bf26270 */
[----:B------:R-:W4:Y:S01]  /*e56d0*/  LDL.LU R62, [R1+0x569c] ;  /* 0x00569c00013e7983 */ /* 0x000f220000300800 */
[----:B------:R-:W-:-:S04]  /*e56e0*/  LOP3.LUT R37, R37, 0xffffffef, RZ, 0xc0, !PT ;  /* 0xffffffef25257812 */ /* 0x000fc800078ec0ff */
[----:B------:R-:W-:-:S04]  /*e56f0*/  @P4 LOP3.LUT R37, R37, 0x10, RZ, 0xfc, !PT ;  /* 0x0000001025254812 */ /* 0x000fc800078efcff */
[----:B------:R-:W-:-:S04]  /*e5700*/  LOP3.LUT R37, R37, 0xfffffff7, RZ, 0xc0, !PT ;  /* 0xfffffff725257812 */ /* 0x000fc800078ec0ff */
[----:B------:R-:W-:Y:S02]  /*e5710*/  @P2 LOP3.LUT R37, R37, 0x8, RZ, 0xfc, !PT ;  /* 0x0000000825252812 */ /* 0x000fe400078efcff */
[----:B------:R-:W-:Y:S02]  /*e5720*/  ISETP.LT.AND P2, PT, R74, UR61, !P1 ;  /* 0x0000003d4a007c0c */ /* 0x000fe4000cf41270 */
[----:B------:R-:W-:-:S04]  /*e5730*/  LOP3.LUT R37, R37, 0xfffffffb, RZ, 0xc0, !PT ;  /* 0xfffffffb25257812 */ /* 0x000fc800078ec0ff */
[----:B------:R-:W-:-:S04]  /*e5740*/  @P3 LOP3.LUT R37, R37, 0x4, RZ, 0xfc, !PT ;  /* 0x0000000425253812 */ /* 0x000fc800078efcff */
[----:B------:R-:W-:Y:S02]  /*e5750*/  LOP3.LUT R37, R37, 0xfffffffd, RZ, 0xc0, !PT ;  /* 0xfffffffd25257812 */ /* 0x000fe400078ec0ff */
[----:B------:R-:W-:Y:S02]  /*e5760*/  ISETP.LT.AND P4, PT, R73, UR60, !P1 ;  /* 0x0000003c49007c0c */ /* 0x000fe4000cf81270 */
[----:B------:R-:W-:Y:S02]  /*e5770*/  @P2 LOP3.LUT R37, R37, 0x2, RZ, 0xfc, !PT ;  /* 0x0000000225252812 */ /* 0x000fe400078efcff */
[----:B------:R-:W-:Y:S02]  /*e5780*/  ISETP.LT.AND P3, PT, R76, UR59, !P1 ;  /* 0x0000003b4c007c0c */ /* 0x000fe4000cf61270 */
[----:B------:R-:W-:Y:S02]  /*e5790*/  ISETP.LT.AND P2, PT, R75, UR34, !P1 ;  /* 0x000000224b007c0c */ /* 0x000fe4000cf41270 */
[----:B---3--:R-:W-:-:S02]  /*e57a0*/  ISETP.GE.AND P1, PT, R61, UR27, PT ;  /* 0x0000001b3d007c0c */ /* 0x008fc4000bf26270 */
[----:B------:R-:W3:Y:S07]  /*e57b0*/  LDL.LU R61, [R1+0x56a0] ;  /* 0x0056a000013d7983 */ /* 0x000eee0000300800 */
[----:B------:R-:W-:Y:S02]  /*e57c0*/  @P3 LOP3.LUT R36, R36, 0x80000000, RZ, 0xfc, !PT ;  /* 0x8000000024243812 */ /* 0x000fe400078efcff */
[----:B------:R-:W-:Y:S02]  /*e57d0*/  ISETP.LT.AND P3, PT, R74, UR58, !P1 ;  /* 0x0000003a4a007c0c */ /* 0x000fe4000cf61270 */
[----:B------:R-:W-:-:S04]  /*e57e0*/  LOP3.LUT R36, R36, 0xbfffffff, RZ, 0xc0, !PT ;  /* 0xbfffffff24247812 */ /* 0x000fc800078ec0ff */
[----:B------:R-:W-:Y:S02]  /*e57f0*/  @P2 LOP3.LUT R36, R36, 0x40000000, RZ, 0xfc, !PT ;  /* 0x4000000024242812 */ /* 0x000fe400078efcff */
[----:B------:R-:W-:Y:S02]  /*e5800*/  LOP3.LUT R37, R37, 0xfffffffe, RZ, 0xc0, !PT ;  /* 0xfffffffe25257812 */ /* 0x000fe400078ec0ff */
[----:B------:R-:W-:Y:S02]  /*e5810*/  LOP3.LUT R36, R36, 0xdfffffff, RZ, 0xc0, !PT ;  /* 0xdfffffff24247812 */ /* 0x000fe400078ec0ff */
[----:B------:R-:W-:Y:S02]  /*e5820*/  @P4 LOP3.LUT R37, R37, 0x1, RZ, 0xfc, !PT ;  /* 0x0000000125254812 */ /* 0x000fe400078efcff */
[----:B------:R-:W-:Y:S02]  /*e5830*/  @P3 LOP3.LUT R36, R36, 0x20000000, RZ, 0xfc, !PT ;  /* 0x2000000024243812 */ /* 0x000fe400078efcff */
[----:B------:R-:W-:-:S02]  /*e5840*/  ISETP.LT.AND P4, PT, R73, UR57, !P1 ;  /* 0x0000003949007c0c */ /* 0x000fc4000cf81270 */
[----:B------:R-:W-:Y:S02]  /*e5850*/  ISETP.LT.AND P2, PT, R76, UR56, !P1 ;  /* 0x000000384c007c0c */ /* 0x000fe4000cf41270 */
[----:B------:R-:W-:Y:S02]  /*e5860*/  ISETP.LT.AND P3, PT, R75, UR36, !P1 ;  /* 0x000000244b007c0c */ /* 0x000fe4000cf61270 */
[----:B------:R-:W-:Y:S02]  /*e5870*/  LOP3.LUT R36, R36, 0xefffffff, RZ, 0xc0, !PT ;  /* 0xefffffff24247812 */ /* 0x000fe400078ec0ff */
[----:B--2---:R-:W-:Y:S02]  /*e5880*/  ISETP.GE.AND P1, PT, R60, UR29, PT ;  /* 0x0000001d3c007c0c */ /* 0x004fe4000bf26270 */
[----:B------:R-:W2:Y:S03]  /*e5890*/  LDL.LU R60, [R1+0x56a4] ;  /* 0x0056a400013c7983 */ /* 0x000ea60000300800 */
[----:B------:R-:W-:-:S04]  /*e58a0*/  @P4 LOP3.LUT R36, R36, 0x10000000, RZ, 0xfc, !PT ;  /* 0x1000000024244812 */ /* 0x000fc800078efcff */
[----:B------:R-:W-:-:S04]  /*e58b0*/  LOP3.LUT R36, R36, 0xf7ffffff, RZ, 0xc0, !PT ;  /* 0xf7ffffff24247812 */ /* 0x000fc800078ec0ff */
[----:B------:R-:W-:Y:S02]  /*e58c0*/  @P2 LOP3.LUT R36, R36, 0x8000000, RZ, 0xfc, !PT ;  /* 0x0800000024242812 */ /* 0x000fe400078efcff */
[----:B------:R-:W-:Y:S02]  /*e58d0*/  ISETP.LT.AND P2, PT, R74, UR7, !P1 ;  /* 0x000000074a007c0c */ /* 0x000fe4000cf41270 */
[----:B------:R-:W-:-:S04]  /*e58e0*/  LOP3.LUT R36, R36, 0xfbffffff, RZ, 0xc0, !PT ;  /* 0xfbffffff24247812 */ /* 0x000fc800078ec0ff */
[----:B------:R-:W-:Y:S02]  /*e58f0*/  @P3 LOP3.LUT R36, R36, 0x4000000, RZ, 0xfc, !PT ;  /* 0x0400000024243812 */ /* 0x000fe400078efcff */
[----:B------:R-:W-:Y:S02]  /*e5900*/  ISETP.LT.AND P4, PT, R73, UR6, !P1 ;  /* 0x0000000649007c0c */ /* 0x000fe4000cf81270 */
[----:B------:R-:W-:Y:S02]  /*e5910*/  LOP3.LUT R36, R36, 0xfdffffff, RZ, 0xc0, !PT ;  /* 0xfdffffff24247812 */ /* 0x000fe400078ec0ff */
[----:B------:R-:W-:Y:S02]  /*e5920*/  ISETP.LT.AND P3, PT, R76, UR4, !P1 ;  /* 0x000000044c007c0c */ /* 0x000fe4000cf61270 */
[----:B------:R-:W-:Y:S02]  /*e5930*/  @P2 LOP3.LUT R36, R36, 0x2000000, RZ, 0xfc, !PT ;  /* 0x0200000024242812 */ /* 0x000fe400078efcff */
[----:B------:R-:W-:-:S02]  /*e5940*/  ISETP.LT.AND P2, PT, R75, UR38, !P1 ;  /* 0x000000264b007c0c */ /* 0x000fc4000cf41270 */
        /* <DEDUP_REMOVED lines=14> */
[----:B---3--:R-:W-:Y:S02]  /*e5a30*/  ISETP.GE.AND P1, PT, R61, UR35, PT ;  /* 0x000000233d007c0c */ /* 0x008fe4000bf26270 */
[----:B------:R-:W3:Y:S01]  /*e5a40*/  LDL.LU R61, [R1+0x56ac] ;  /* 0x0056ac00013d7983 */ /* 0x000ee20000300800 */
        /* <DEDUP_REMOVED lines=12> */
[----:B------:R-:W-:-:S02]  /*e5b10*/  LOP3.LUT R36, R36, 0xfffeffff, RZ, 0xc0, !PT ;  /* 0xfffeffff24247812 */ /* 0x000fc400078ec0ff */
[----:B--2---:R-:W-:Y:S02]  /*e5b20*/  ISETP.GE.AND P1, PT, R60, UR37, PT ;  /* 0x000000253c007c0c */ /* 0x004fe4000bf26270 */
        /* <DEDUP_REMOVED lines=14> */
[----:B------:R-:W-:Y:S02]  /*e5c10*/  LOP3.LUT R36, R36, 0xfffff7ff, RZ, 0xc0, !PT ;  /* 0xfffff7ff24247812 */ /* 0x000fe400078ec0ff */
[----:B----4-:R-:W-:Y:S02]  /*e5c20*/  ISETP.GE.AND P1, PT, R62, UR39, PT ;  /* 0x000000273e007c0c */ /* 0x010fe4000bf26270 */
        /* <DEDUP_REMOVED lines=12> */
[----:B---3--:R-:W-:Y:S02]  /*e5cf0*/  ISETP.GE.AND P1, PT, R61, UR41, PT ;  /* 0x000000293d007c0c */ /* 0x008fe4000bf26270 */
        /* <DEDUP_REMOVED lines=16> */
[----:B------:R-:W-:Y:S02]  /*e5e00*/  ISETP.GE.AND P5, PT, R72, UR45, PT ;  /* 0x0000002d48007c0c */ /* 0x000fe4000bfa6270 */
[----:B--2---:R-:W-:-:S04]  /*e5e10*/  ISETP.GE.AND P2, PT, R60, UR43, PT ;  /* 0x0000002b3c007c0c */ /* 0x004fc8000bf46270 */
[----:B------:R-:W-:Y:S02]  /*e5e20*/  ISETP.LT.AND P4, PT, R74, UR48, !P2 ;  /* 0x000000304a007c0c */ /* 0x000fe4000d781270 */
[----:B------:R-:W-:Y:S02]  /*e5e30*/  ISETP.LT.AND P3, PT, R73, UR53, !P2 ;  /* 0x0000003549007c0c */ /* 0x000fe4000d761270 */
[----:B------:R-:W-:-:S09]  /*e5e40*/  ISETP.LT.AND P1, PT, R76, UR52, !P2 ;  /* 0x000000344c007c0c */ /* 0x000fd2000d721270 */
[----:B------:R-:W-:-:S04]  /*e5e50*/  @P4 LOP3.LUT R36, R36, 0x2, RZ, 0xfc, !PT ;  /* 0x0000000224244812 */ /* 0x000fc800078efcff */
[----:B------:R-:W-:Y:S02]  /*e5e60*/  LOP3.LUT R36, R36, 0xfffffffe, RZ, 0xc0, !PT ;  /* 0xfffffffe24247812 */ /* 0x000fe400078ec0ff */
[----:B------:R-:W-:Y:S02]  /*e5e70*/  ISETP.LT.AND P2, PT, R75, UR51, !P2 ;  /* 0x000000334b007c0c */ /* 0x000fe4000d741270 */
[----:B------:R-:W-:Y:S02]  /*e5e80*/  @P3 LOP3.LUT R36, R36, 0x1, RZ, 0xfc, !PT ;  /* 0x0000000124243812 */ /* 0x000fe400078efcff */
[----:B------:R-:W-:Y:S02]  /*e5e90*/  ISETP.LT.AND P3, PT, R74, UR54, !P5 ;  /* 0x000000364a007c0c */ /* 0x000fe4000ef61270 */
[----:B------:R-:W-:Y:S01]  /*e5ea0*/  ISETP.LT.AND P4, PT, R73, UR55, !P5 ;  /* 0x0000003749007c0c */ /* 0x000fe2000ef81270 */
[----:B------:R-:W-:Y:S01]  /*e5eb0*/  STL [R1+0x5910], R22 ;  /* 0x0059101601007387 */ /* 0x000fe20000100800 */
[----:B------:R-:W-:Y:S01]  /*e5ec0*/  LOP3.LUT R0, R0, 0xffffffef, RZ, 0xc0, !PT ;  /* 0xffffffef00007812 */ /* 0x000fe200078ec0ff */
[----:B------:R-:W-:Y:S01]  /*e5ed0*/  ULDC.64 UR4, c[0x0][0x228] ;  /* 0x00008a0000047ab9 */ /* 0x000fe20000000a00 */
[----:B------:R-:W-:Y:S01]  /*e5ee0*/  IMAD.WIDE R114, R59, 0x4, R18 ;  /* 0x000000043b727825 */ /* 0x000fe200078e0212 */
[----:B------:R-:W-:Y:S01]  /*e5ef0*/  STL [R1+0x590c], R23 ;  /* 0x00590c1701007387 */ /* 0x000fe20000100800 */
[----:B------:R-:W-:Y:S01]  /*e5f00*/  @P0 LOP3.LUT R0, R0, 0x10, RZ, 0xfc, !PT ;  /* 0x0000001000000812 */ /* 0x000fe200078efcff */
[----:B------:R-:W-:Y:S01]  /*e5f10*/  ULDC UR6, c[0x0][0x248] ;  /* 0x0000920000067ab9 */ /* 0x000fe20000000800 */
[----:B------:R-:W-:Y:S01]  /*e5f20*/  ISETP.LT.AND P6, PT, R72, UR5, !P6 ;  /* 0x0000000548007c0c */ /* 0x000fe2000f7c1270 */
[----:B------:R-:W-:Y:S01]  /*e5f30*/  STL [R1+0x5900], R24 ;  /* 0x0059001801007387 */ /* 0x000fe20000100800 */
[----:B------:R-:W-:-:S03]  /*e5f40*/  LOP3.LUT P0, RZ, R36, 0x1, RZ, 0xc0, !PT ;  /* 0x0000000124ff7812 */ /* 0x000fc6000780c0ff */
        /* <DEDUP_REMOVED lines=10> */
[----:B------:R-:W2:Y:S04]  /*e5ff0*/  LDL.LU R69, [R1+0x167c] ;  /* 0x00167c0001457983 */ /* 0x000ea80000300800 */
[----:B------:R-:W2:Y:S04]  /*e6000*/  LDL.LU R70, [R1+0x2344] ;  /* 0x0023440001467983 */ /* 0x000ea80000300800 */
[----:B------:R-:W1:Y:S04]  /*e6010*/  LDS.128 R24, [R34] ;  /* 0x0000000022187984 */ /* 0x000e680000000c00 */
[----:B------:R-:W2:Y:S01]  /*e6020*/  LDL.LU R71, [R1+0x234c] ;  /* 0x00234c0001477983 */ /* 0x000ea20000300800 */
[----:B------:R-:W-:-:S03]  /*e6030*/  NOP ;  /* 0x0000000000007918 */ /* 0x000fc60000000000 */
[----:B------:R-:W3:Y:S04]  /*e6040*/  LDL.LU R64, [R1+0x12a4] ;  /* 0x0012a40001407983 */ /* 0x000ee80000300800 */
[----:B-1----:R-:W-:Y:S04]  /*e6050*/  STL.64 [R1+0x1670], R24 ;  /* 0x0016701801007387 */ /* 0x002fe80000100a00 */
[----:B------:R-:W-:Y:S04]  /*e6060*/  STL.64 [R1+0x1678], R26 ;  /* 0x0016781a01007387 */ /* 0x000fe80000100a00 */
[----:B------:R-:W3:Y:S04]  /*e6070*/  LDL.LU R65, [R1+0x12ac] ;  /* 0x0012ac0001417983 */ /* 0x000ee80000300800 */
[----:B------:R-:W3:Y:S04]  /*e6080*/  LDL.LU R66, [R1+0x214] ;  /* 0x0002140001427983 */ /* 0x000ee80000300800 */
[----:B------:R-:W3:Y:S04]  /*e6090*/  LDL.LU R67, [R1+0x21c] ;  /* 0x00021c0001437983 */ /* 0x000ee80000300800 */
[----:B------:R-:W4:Y:S04]  /*e60a0*/  LDL.LU R60, [R1+0x2370] ;  /* 0x00237000013c7983 */ /* 0x000f280000300800 */
[----:B--2---:R-:W-:Y:S01]  /*e60b0*/  STSM.16.M88.4 [R34], R68 ;  /* 0x0000004422007844 */ /* 0x004fe20000000200 */
[----:B------:R-:W-:-:S03]  /*e60c0*/  NOP ;  /* 0x0000000000007918 */ /* 0x000fc60000000000 */
[----:B------:R-:W1:Y:S01]  /*e60d0*/  LDS.128 R24, [R34] ;  /* 0x0000000022187984 */ /* 0x000e620000000c00 */
[----:B------:R-:W-:-:S03]  /*e60e0*/  NOP ;  /* 0x0000000000007918 */ /* 0x000fc60000000000 */
[----:B-1----:R-:W-:Y:S04]  /*e60f0*/  STL.64 [R1+0xe30], R24 ;  /* 0x000e301801007387 */ /* 0x002fe80000100a00 */
[----:B------:R-:W-:Y:S04]  /*e6100*/  STL.64 [R1+0xe38], R26 ;  /* 0x000e381a01007387 */ /* 0x000fe80000100a00 */
[----:B---3--:R1:W-:Y:S01]  /*e6110*/  STSM.16.M88.4 [R34], R64 ;  /* 0x0000004022007844 */ /* 0x0083e20000000200 */
[----:B------:R-:W-:-:S03]  /*e6120*/  NOP ;  /* 0x0000000000007918 */ /* 0x000fc60000000000 */
[----:B------:R-:W4:Y:S04]  /*e6130*/  LDL.LU R61, [R1+0x2378] ;  /* 0x00237800013d7983 */ /* 0x000f280000300800 */
[----:B------:R-:W4:Y:S04]  /*e6140*/  LDL.LU R62, [R1+0x1c60] ;  /* 0x001c6000013e7983 */ /* 0x000f280000300800 */
[----:B------:R-:W2:Y:S04]  /*e6150*/  LDS.128 R24, [R34] ;  /* 0x0000000022187984 */ /* 0x000ea80000000c00 */
[----:B------:R-:W4:Y:S01]  /*e6160*/  LDL.LU R63, [R1+0x1c68] ;  /* 0x001c6800013f7983 */ /* 0x000f220000300800 */
[----:B------:R-:W-:-:S03]  /*e6170*/  NOP ;  /* 0x0000000000007918 */ /* 0x000fc60000000000 */
[----:B-1----:R-:W3:Y:S04]  /*e6180*/  LDL.LU R64, [R1+0x1a60] ;  /* 0x001a600001407983 */ /* 0x002ee80000300800 */
[----:B--2---:R-:W-:Y:S04]  /*e6190*/  STL.64 [R1+0x210], R24 ;  /* 0x0002101801007387 */ /* 0x004fe80000100a00 */
[----:B------:R-:W-:Y:S04]  /*e61a0*/  STL [R1+0x21c], R27 ;  /* 0x00021c1b01007387 */ /* 0x000fe80000100800 */
[----:B------:R-:W3:Y:S04]  /*e61b0*/  LDL.LU R65, [R1+0x1a68] ;  /* 0x001a680001417983 */ /* 0x000ee80000300800 */
[----:B------:R-:W3:Y:S04]  /*e61c0*/  LDL.LU R66, [R1+0x1860] ;  /* 0x0018600001427983 */ /* 0x000ee80000300800 */
[----:B------:R-:W3:Y:S01]  /*e61d0*/  LDL.LU R67, [R1+0x1868] ;  /* 0x0018680001437983 */ /* 0x000ee20000300800 */
[----:B------:R-:W-:-:S03]  /*e61e0*/  IMAD.MOV.U32 R22, RZ, RZ, R26 ;  /* 0x000000ffff167224 */ /* 0x000fc600078e001a */
[----:B----4-:R1:W-:Y:S01]  /*e61f0*/  STSM.16.M88.4 [R34], R60 ;  /* 0x0000003c22007844 */ /* 0x0103e20000000200 */
[----:B------:R-:W-:-:S03]  /*e6200*/  NOP ;  /* 0x0000000000007918 */ /* 0x000fc60000000000 */
[----:B------:R-:W2:Y:S01]  /*e6210*/  LDS.128 R24, [R34] ;  /* 0x0000000022187984 */ /* 0x000ea20000000c00 */
[----:B------:R-:W-:-:S03]  /*e6220*/  NOP ;  /* 0x0000000000007918 */ /* 0x000fc60000000000 */
[----:B-1----:R-:W4:Y:S04]  /*e6230*/  LDL.LU R60, [R1+0x1660] ;  /* 0x00166000013c7983 */ /* 0x002f280000300800 */
[----:B--2---:R-:W-:Y:S04]  /*e6240*/  STL.64 [R1+0x1cb0], R24 ;  /* 0x001cb01801007387 */ /* 0x004fe80000100a00 */
        /* <DEDUP_REMOVED lines=10> */
[----:B------:R-:W-:Y:S04]  /*e62f0*/  STL.64 [R1+0x1c78], R26 ;  /* 0x001c781a01007387 */ /* 0x000fe80000100a00 */
[----:B------:R-:W3:Y:S04]  /*e6300*/  LDL.LU R65, [R1+0x1298] ;  /* 0x0012980001417983 */ /* 0x000ee80000300800 */
[----:B------:R-:W3:Y:S04]  /*e6310*/  LDL.LU R66, [R1+0x200] ;  /* 0x0002000001427983 */ /* 0x000ee80000300800 */
[----:B------:R-:W3:Y:S04]  /*e6320*/  LDL.LU R67, [R1+0x208] ;  /* 0x0002080001437983 */ /* 0x000ee80000300800 */
        /* <DEDUP_REMOVED lines=96> */
[----:B--2---:R1:W-:Y:S04]  /*e6930*/  STL.64 [R1+0x1a60], R24 ;  /* 0x001a601801007387 */ /* 0x0043e80000100a00 */
[----:B------:R-:W-:Y:S01]  /*e6940*/  STL [R1+0x1a6c], R27 ;  /* 0x001a6c1b01007387 */ /* 0x000fe20000100800 */
[----:B-1----:R-:W-:-:S05]  /*e6950*/  IMAD.MOV.U32 R24, RZ, RZ, R26 ;  /* 0x000000ffff187224 */ /* 0x002fca00078e001a */
[----:B------:R-:W-:Y:S04]  /*e6960*/  STL [R1+0x5904], R24 ;  /* 0x0059041801007387 */ /* 0x000fe80000100800 */
        /* <DEDUP_REMOVED lines=10> */
[----:B------:R-:W4:Y:S04]  /*e6a10*/  LDL.LU R61, [R1+0x165c] ;  /* 0x00165c00013d7983 */ /* 0x000f280000300800 */
[----:B------:R-:W4:Y:S04]  /*e6a20*/  LDL.LU R62, [R1+0x2324] ;  /* 0x00232400013e7983 */ /* 0x000f280000300800 */
[----:B------:R-:W4:Y:S04]  /*e6a30*/  LDL.LU R63, [R1+0x232c] ;  /* 0x00232c00013f7983 */ /* 0x000f280000300800 */
[----:B---3--:R1:W-:Y:S01]  /*e6a40*/  STSM.16.M88.4 [R34], R64 ;  /* 0x0000004022007844 */ /* 0x0083e20000000200 */
[----:B------:R-:W-:-:S03]  /*e6a50*/  NOP ;  /* 0x0000000000007918 */ /* 0x000fc60000000000 */
[----:B------:R-:W2:Y:S01]  /*e6a60*/  LDS.128 R24, [R34] ;  /* 0x0000000022187984 */ /* 0x000ea20000000c00 */
        /* <DEDUP_REMOVED lines=12> */
[----:B--2---:R1:W-:Y:S04]  /*e6b30*/  STL [R1+0x1280], R24 ;  /* 0x0012801801007387 */ /* 0x0043e80000100800 */
[----:B------:R-:W-:Y:S01]  /*e6b40*/  STL.64 [R1+0x1288], R26 ;  /* 0x0012881a01007387 */ /* 0x000fe20000100a00 */
[----:B-1----:R-:W-:-:S05]  /*e6b50*/  IMAD.MOV.U32 R24, RZ, RZ, R25 ;  /* 0x000000ffff187224 */ /* 0x002fca00078e0019 */
[----:B------:R-:W-:Y:S04]  /*e6b60*/  STL [R1+0x5908], R24 ;  /* 0x0059081801007387 */ /* 0x000fe80000100800 */
[----:B------:R-:W4:Y:S04]  /*e6b70*/  LDL.LU R61, [R1+0x2358] ;  /* 0x00235800013d7983 */ /* 0x000f280000300800 */
[----:B---3--:R1:W-:Y:S01]  /*e6b80*/  STSM.16.M88.4 [R34], R64 ;  /* 0x0000004022007844 */ /* 0x0083e20000000200 */
[----:B------:R-:W-:-:S03]  /*e6b90*/  NOP ;  /* 0x0000000000007918 */ /* 0x000fc60000000000 */
[----:B------:R-:W4:Y:S04]  /*e6ba0*/  LDL.LU R62, [R1+0x1c40] ;  /* 0x001c4000013e7983 */ /* 0x000f280000300800 */
[----:B------:R-:W2:Y:S04]  /*e6bb0*/  LDS.128 R24, [R34] ;  /* 0x0000000022187984 */ /* 0x000ea80000000c00 */
[----:B------:R-:W4:Y:S01]  /*e6bc0*/  LDL.LU R63, [R1+0x1c48] ;  /* 0x001c4800013f7983 */ /* 0x000f220000300800 */
[----:B------:R-:W-:-:S03]  /*e6bd0*/  NOP ;  /* 0x0000000000007918 */ /* 0x000fc60000000000 */
[----:B-1----:R-:W3:Y:S04]  /*e6be0*/  LDL.LU R64, [R1+0x1a40] ;  /* 0x001a400001407983 */ /* 0x002ee80000300800 */
[----:B--2---:R-:W-:Y:S04]  /*e6bf0*/  STL [R1+0x1f4], R25 ;  /* 0x0001f41901007387 */ /* 0x004fe80000100800 */
        /* <DEDUP_REMOVED lines=18> */
[----:B-1----:R-:W3:Y:S01]  /*e6d20*/  LDL.LU R64, [R1+0x1270] ;  /* 0x0012700001407983 */ /* 0x002ee20000300800 */
[----:B--2---:R-:W-:-:S03]  /*e6d30*/  IMAD.MOV.U32 R25, RZ, RZ, R31 ;  /* 0x000000ffff197224 */ /* 0x004fc600078e001f */
[----:B------:R-:W-:Y:S04]  /*e6d40*/  STL.64 [R1+0x1c50], R28 ;  /* 0x001c501c01007387 */ /* 0x000fe80000100a00 */
[----:B------:R-:W-:Y:S04]  /*e6d50*/  STL [R1+0x1c58], R30 ;  /* 0x001c581e01007387 */ /* 0x000fe80000100800 */
        /* <DEDUP_REMOVED lines=28> */
[----:B-1----:R-:W4:Y:S01]  /*e6f20*/  LDL.LU R60, [R1+0x1644] ;  /* 0x00164400013c7983 */ /* 0x002f220000300800 */
[----:B--2---:R-:W-:-:S03]  /*e6f30*/  IMAD.MOV.U32 R25, RZ, RZ, R30 ;  /* 0x000000ffff197224 */ /* 0x004fc600078e001e */
[----:B------:R-:W-:Y:S04]  /*e6f40*/  STL.64 [R1+0x1840], R28 ;  /* 0x0018401c01007387 */ /* 0x000fe80000100a00 */
[----:B------:R-:W-:Y:S04]  /*e6f50*/  STL [R1+0x184c], R31 ;  /* 0x00184c1f01007387 */ /* 0x000fe80000100800 */
[----:B------:R-:W-:Y:S04]  /*e6f60*/  STL [R1+0x58fc], R25 ;  /* 0x0058fc1901007387 */ /* 0x000fe80000100800 */
[----:B------:R-:W4:Y:S04]  /*e6f70*/  LDL.LU R61, [R1+0x164c] ;  /* 0x00164c00013d7983 */ /* 0x000f280000300800 */
[----:B------:R-:W4:Y:S04]  /*e6f80*/  LDL.LU R62, [R1+0x2314] ;  /* 0x00231400013e7983 */ /* 0x000f280000300800 */
[----:B---3--:R1:W-:Y:S01]  /*e6f90*/  STSM.16.M88.4 [R34], R64 ;  /* 0x0000004022007844 */ /* 0x0083e20000000200 */
[----:B------:R-:W-:-:S03]  /*e6fa0*/  NOP ;  /* 0x0000000000007918 */ /* 0x000fc60000000000 */
        /* <DEDUP_REMOVED lines=199> */
[----:B--2---:R1:W-:Y:S04]  /*e7c20*/  STL.64 [R1+0x1e50], R28 ;  /* 0x001e501c01007387 */ /* 0x0043e80000100a00 */
[----:B------:R-:W-:Y:S01]  /*e7c30*/  STL [R1+0x1e58], R30 ;  /* 0x001e581e01007387 */ /* 0x000fe20000100800 */
[----:B-1----:R-:W-:-:S05]  /*e7c40*/  IMAD.MOV.U32 R28, RZ, RZ, R31 ;  /* 0x000000ffff1c7224 */ /* 0x002fca00078e001f */
[----:B------:R-:W-:Y:S04]  /*e7c50*/  STL [R1+0x58e0], R28 ;  /* 0x0058e01c01007387 */ /* 0x000fe80000100800 */
[----:B---3--:R1:W-:Y:S01]  /*e7c60*/  STSM.16.M88.4 [R34], R64 ;  /* 0x0000004022007844 */ /* 0x0083e20000000200 */
[----:B------:R-:W-:-:S03]  /*e7c70*/  NOP ;  /* 0x0000000000007918 */ /* 0x000fc60000000000 */
[----:B------:R-:W4:Y:S04]  /*e7c80*/  LDL.LU R61, [R1+0x1618] ;  /* 0x00161800013d7983 */ /* 0x000f280000300800 */
[----:B------:R-:W2:Y:S04]  /*e7c90*/  LDS.128 R28, [R34] ;  /* 0x00000000221c7984 */ /* 0x000ea80000000c00 */
[----:B------:R-:W4:Y:S04]  /*e7ca0*/  LDL.LU R62, [R1+0x1440] ;  /* 0x00144000013e7983 */ /* 0x000f280000300800 */
        /* <DEDUP_REMOVED lines=14> */
[----:B---3--:R1:W-:Y:S04]  /*e7d90*/  STSM.16.M88.4 [R34], R64 ;  /* 0x0000004022007844 */ /* 0x0083e80000000200 */
[----:B------:R-:W-:Y:S01]  /*e7da0*/  STL.64 [R1+0x1a28], R30 ;  /* 0x001a281e01007387 */ /* 0x000fe20000100a00 */
[----:B------:R-:W-:-:S03]  /*e7db0*/  NOP ;  /* 0x0000000000007918 */ /* 0x000fc60000000000 */
[----:B------:R-:W2:Y:S04]  /*e7dc0*/  LDS.128 R28, [R34] ;  /* 0x00000000221c7984 */ /* 0x000ea80000000c00 */
[----:B------:R-:W4:Y:S04]  /*e7dd0*/  LDL.LU R61, [R1+0x1e4c] ;  /* 0x001e4c00013d7983 */ /* 0x000f280000300800 */
[----:B------:R-:W4:Y:S04]  /*e7de0*/  LDL.LU R62, [R1+0x1c14] ;  /* 0x001c1400013e7983 */ /* 0x000f280000300800 */
        /* <DEDUP_REMOVED lines=19> */
[----:B---3--:R1:W-:Y:S01]  /*e7f20*/  STSM.16.M88.4 [R34], R64 ;  /* 0x0000004022007844 */ /* 0x0083e20000000200 */
[----:B------:R-:W-:-:S03]  /*e7f30*/  NOP ;  /* 0x0000000000007918 */ /* 0x000fc60000000000 */
[----:B------:R-:W4:Y:S04]  /*e7f40*/  LDL.LU R63, [R1+0x144c] ;  /* 0x00144c00013f7983 */ /* 0x000f280000300800 */
        /* <DEDUP_REMOVED lines=348> */
[----:B---3--:R1:W-:Y:S01]  /*e9510*/  STSM.16.M88.4 [R34], R64 ;  /* 0x0000004022007844 */ /* 0x0083e20000000200 */
[----:B------:R-:W-:-:S03]  /*e9520*/  NOP ;  /* 0x0000000000007918 */ /* 0x000fc60000000000 */
[----:B------:R-:W-:Y:S04]  /*e9530*/  STL [R1+0x58c4], R32 ;  /* 0x0058c42001007387 */ /* 0x000fe80000100800 */
[----:B------:R-:W4:Y:S04]  /*e9540*/  LDL.LU R61, [R1+0x1df8] ;  /* 0x001df800013d7983 */ /* 0x000f280000300800 */
[----:B------:R-:W2:Y:S04]  /*e9550*/  LDS.128 R68, [R34] ;  /* 0x0000000022447984 */ /* 0x000ea80000000c00 */
[----:B------:R-:W4:Y:S04]  /*e9560*/  LDL.LU R62, [R1+0x1bc0] ;  /* 0x001bc000013e7983 */ /* 0x000f280000300800 */
[----:B------:R-:W4:Y:S01]  /*e9570*/  LDL.LU R63, [R1+0x1bc8] ;  /* 0x001bc800013f7983 */ /* 0x000f220000300800 */
[----:B------:R-:W-:-:S03]  /*e9580*/  NOP ;  /* 0x0000000000007918 */ /* 0x000fc60000000000 */
[----:B-1----:R-:W3:Y:S04]  /*e9590*/  LDL.LU R64, [R1+0x19c0] ;  /* 0x0019c00001407983 */ /* 0x002ee80000300800 */
[----:B--2---:R-:W-:Y:S04]  /*e95a0*/  STL [R1+0x170], R68 ;  /* 0x0001704401007387 */ /* 0x004fe80000100800 */
[----:B------:R-:W-:Y:S04]  /*e95b0*/  STL [R1+0x17c], R71 ;  /* 0x00017c4701007387 */ /* 0x000fe80000100800 */
[----:B------:R-:W3:Y:S04]  /*e95c0*/  LDL.LU R65, [R1+0x19c8] ;  /* 0x0019c80001417983 */ /* 0x000ee80000300800 */
[----:B------:R-:W3:Y:S04]  /*e95d0*/  LDL.LU R66, [R1+0x17c0] ;  /* 0x0017c00001427983 */ /* 0x000ee80000300800 */
[----:B------:R-:W3:Y:S01]  /*e95e0*/  LDL.LU R67, [R1+0x17c8] ;  /* 0x0017c80001437983 */ /* 0x000ee20000300800 */
[----:B------:R-:W-:-:S02]  /*e95f0*/  IMAD.MOV.U32 R32, RZ, RZ, R69 ;  /* 0x000000ffff207224 */ /* 0x000fc400078e0045 */
[----:B------:R-:W-:Y:S01]  /*e9600*/  IMAD.MOV.U32 R0, RZ, RZ, R70 ;  /* 0x000000ffff007224 */ /* 0x000fe200078e0046 */
        /* <DEDUP_REMOVED lines=1018> */
[----:B--2---:R-:W-:Y:S04]  /*ed5b0*/  STL.64 [R1], R68 ;  /* 0x0000004401007387 */ /* 0x004fe80000100a00 */
        /* <DEDUP_REMOVED lines=10> */
[----:B------:R-:W4:Y:S04]  /*ed660*/  LDL.LU R62, [R1+0x1af0] ;  /* 0x001af000013e7983 */ /* 0x000f280000300800 */
[----:B------:R-:W4:Y:S04]  /*ed670*/  LDL.LU R63, [R1+0x1af8] ;  /* 0x001af800013f7983 */ /* 0x000f280000300800 */
[----:B---3--:R1:W-:Y:S01]  /*ed680*/  STSM.16.M88.4 [R34], R64 ;  /* 0x0000004022007844 */ /* 0x0083e20000000200 */
[----:B------:R-:W-:-:S03]  /*ed690*/  NOP ;  /* 0x0000000000007918 */ /* 0x000fc60000000000 */
[----:B------:R-:W3:Y:S01]  /*ed6a0*/  LDS.128 R224, [R34] ;  /* 0x0000000022e07984 */ /* 0x000ee20000000c00 */
[----:B------:R-:W-:-:S03]  /*ed6b0*/  NOP ;  /* 0x0000000000007918 */ /* 0x000fc60000000000 */
[----:B-1----:R-:W2:Y:S04]  /*ed6c0*/  LDL.LU R64, [R1+0x18f0] ;  /* 0x0018f00001407983 */ /* 0x002ea80000300800 */
[----:B------:R-:W2:Y:S04]  /*ed6d0*/  LDL.LU R65, [R1+0x18f8] ;  /* 0x0018f80001417983 */ /* 0x000ea80000300800 */
[----:B------:R-:W2:Y:S04]  /*ed6e0*/  LDL.LU R66, [R1+0x16f0] ;  /* 0x0016f00001427983 */ /* 0x000ea80000300800 */
[----:B------:R-:W2:Y:S04]  /*ed6f0*/  LDL.LU R67, [R1+0x16f8] ;  /* 0x0016f80001437983 */ /* 0x000ea80000300800 */
[----:B----4-:R1:W-:Y:S01]  /*ed700*/  STSM.16.M88.4 [R34], R60 ;  /* 0x0000003c22007844 */ /* 0x0103e20000000200 */
[----:B------:R-:W-:-:S03]  /*ed710*/  NOP ;  /* 0x0000000000007918 */ /* 0x000fc60000000000 */
[----:B------:R-:W4:Y:S01]  /*ed720*/  LDS.128 R220, [R34] ;  /* 0x0000000022dc7984 */ /* 0x000f220000000c00 */
[----:B------:R-:W-:-:S03]  /*ed730*/  NOP ;  /* 0x0000000000007918 */ /* 0x000fc60000000000 */
[----:B-1----:R-:W3:Y:S04]  /*ed740*/  LDL.LU R60, [R1+0x14f0] ;  /* 0x0014f000013c7983 */ /* 0x002ee80000300800 */
[----:B------:R-:W3:Y:S04]  /*ed750*/  LDL.LU R61, [R1+0x14f8] ;  /* 0x0014f800013d7983 */ /* 0x000ee80000300800 */
        /* <DEDUP_REMOVED lines=266> */
[----:B------:R-:W4:Y:S04]  /*ee800*/  LDL.LU R68, [R1+0x2394] ;  /* 0x0023940001447983 */ /* 0x000f280000300800 */
[----:B------:R-:W4:Y:S04]  /*ee810*/  LDL.LU R69, [R1+0x239c] ;  /* 0x00239c0001457983 */ /* 0x000f280000300800 */
[----:B------:R-:W4:Y:S04]  /*ee820*/  LDL.LU R70, [R1+0x23b4] ;  /* 0x0023b40001467983 */ /* 0x000f280000300800 */
[----:B------:R-:W4:Y:S04]  /*ee830*/  LDL.LU R71, [R1+0x23bc] ;  /* 0x0023bc0001477983 */ /* 0x000f280000300800 */
[----:B--2---:R1:W-:Y:S01]  /*ee840*/  STSM.16.M88.4 [R34], R60 ;  /* 0x0000003c22007844 */ /* 0x0043e20000000200 */
[----:B------:R-:W-:-:S03]  /*ee850*/  NOP ;  /* 0x0000000000007918 */ /* 0x000fc60000000000 */
[----:B------:R-:W2:Y:S01]  /*ee860*/  LDS.128 R80, [R34] ;  /* 0x0000000022507984 */ /* 0x000ea20000000c00 */
        /* <DEDUP_REMOVED lines=9> */
[----:B-1----:R-:W3:Y:S04]  /*ee900*/  LDL.LU R64, [R1+0x23d4] ;  /* 0x0023d40001407983 */ /* 0x002ee80000300800 */
[----:B------:R-:W3:Y:S04]  /*ee910*/  LDL.LU R65, [R1+0x23dc] ;  /* 0x0023dc0001417983 */ /* 0x000ee80000300800 */
[----:B------:R-:W3:Y:S04]  /*ee920*/  LDL.LU R66, [R1+0x23e4] ;  /* 0x0023e40001427983 */ /* 0x000ee80000300800 */
[----:B----4-:R1:W-:Y:S01]  /*ee930*/  STSM.16.M88.4 [R34], R68 ;  /* 0x0000004422007844 */ /* 0x0103e20000000200 */
[----:B------:R-:W-:-:S03]  /*ee940*/  NOP ;  /* 0x0000000000007918 */ /* 0x000fc60000000000 */
[----:B------:R-:W3:Y:S04]  /*ee950*/  LDL.LU R67, [R1+0x23ec] ;  /* 0x0023ec0001437983 */ /* 0x000ee80000300800 */
[----:B------:R-:W4:Y:S01]  /*ee960*/  LDS.128 R72, [R34] ;  /* 0x0000000022487984 */ /* 0x000f220000000c00 */
[----:B------:R-:W-:-:S03]  /*ee970*/  NOP ;  /* 0x0000000000007918 */ /* 0x000fc60000000000 */
[----:B-1----:R-:W4:Y:S04]  /*ee980*/  LDL.LU R68, [R1+0x23f4] ;  /* 0x0023f40001447983 */ /* 0x002f280000300800 */
[----:B------:R-:W4:Y:S04]  /*ee990*/  LDL.LU R69, [R1+0x23fc] ;  /* 0x0023fc0001457983 */ /* 0x000f280000300800 */
[----:B------:R-:W4:Y:S04]  /*ee9a0*/  LDL.LU R70, [R1+0x54] ;  /* 0x0000540001467983 */ /* 0x000f280000300800 */
[----:B------:R-:W4:Y:S04]  /*ee9b0*/  LDL.LU R71, [R1+0x5c] ;  /* 0x00005c0001477983 */ /* 0x000f280000300800 */
[----:B--2---:R-:W-:Y:S01]  /*ee9c0*/  STSM.16.M88.4 [R34], R60 ;  /* 0x0000003c22007844 */ /* 0x004fe20000000200 */
[----:B------:R-:W-:-:S03]  /*ee9d0*/  NOP ;  /* 0x0000000000007918 */ /* 0x000fc60000000000 */
[----:B------:R-:W1:Y:S01]  /*ee9e0*/  LDS.128 R60, [R34] ;  /* 0x00000000223c7984 */ /* 0x000e620000000c00 */
[----:B------:R-:W-:-:S03]  /*ee9f0*/  NOP ;  /* 0x0000000000007918 */ /* 0x000fc60000000000 */
[----:B---3--:R-:W-:Y:S01]  /*eea00*/  STSM.16.M88.4 [R34], R64 ;  /* 0x0000004022007844 */ /* 0x008fe20000000200 */
[----:B------:R-:W-:-:S03]  /*eea10*/  NOP ;  /* 0x0000000000007918 */ /* 0x000fc60000000000 */
[----:B------:R-:W2:Y:S01]  /*eea20*/  LDS.128 R64, [R34] ;  /* 0x0000000022407984 */ /* 0x000ea20000000c00 */
[----:B------:R-:W-:-:S03]  /*eea30*/  NOP ;  /* 0x0000000000007918 */ /* 0x000fc60000000000 */
[----:B----4-:R3:W-:Y:S04]  /*eea40*/  STSM.16.M88.4 [R34], R68 ;  /* 0x0000004422007844 */ /* 0x0107e80000000200 */
[----:B---3--:R-:W3:Y:S01]  /*eea50*/  LDL.LU R69, [R1+0x30] ;  /* 0x0000300001457983 */ /* 0x008ee20000300800 */
[----:B------:R-:W-:-:S03]  /*eea60*/  NOP ;  /* 0x0000000000007918 */ /* 0x000fc60000000000 */
[----:B------:R-:W4:Y:S04]  /*eea70*/  LDL R71, [R1+0x48] ;  /* 0x0000480001477983 */ /* 0x000f280000100800 */
[----:B------:R-:W2:Y:S04]  /*eea80*/  LDL.LU R70, [R1+0x10] ;  /* 0x0000100001467983 */ /* 0x000ea80000300800 */
[----:B---3--:R3:W-:Y:S04]  /*eea90*/  @P6 STG.E desc[UR32][R114.64], R69 ;  /* 0x0000004572006986 */ /* 0x0087e8000c101920 */
[----:B---3--:R-:W3:Y:S01]  /*eeaa0*/  LDL.LU R115, [R1+0x20] ;  /* 0x0000200001737983 */ /* 0x008ee20000300800 */
[----:B----4-:R-:W-:Y:S01]  /*eeab0*/  ISETP.LT.AND P5, PT, R71, UR4, !P5 ;  /* 0x0000000447007c0c */ /* 0x010fe2000efa1270 */
[----:B------:R-:W-:-:S02]  /*eeac0*/  IMAD.WIDE R68, R59, 0x4, R16 ;  /* 0x000000043b447825 */ /* 0x000fc400078e0210 */
[----:B------:R-:W4:Y:S10]  /*eead0*/  LDL.LU R71, [R1+0x2a0c] ;  /* 0x002a0c0001477983 */ /* 0x000f340000300800 */
[----:B---3--:R3:W-:Y:S02]  /*eeae0*/  @P5 STG.E desc[UR32][R68.64], R115 ;  /* 0x0000007344005986 */ /* 0x0087e4000c101920 */
[----:B---3--:R-:W-:-:S05]  /*eeaf0*/  IMAD.WIDE R68, R59, 0x4, R14 ;  /* 0x000000043b447825 */ /* 0x008fca00078e020e */
[----:B--2---:R2:W-:Y:S01]  /*eeb00*/  @P4 STG.E desc[UR32][R68.64], R70 ;  /* 0x0000004644004986 */ /* 0x0045e2000c101920 */
[C---:B------:R-:W-:Y:S02]  /*eeb10*/  VIADD R115, R59.reuse, UR6 ;  /* 0x000000063b737c36 */ /* 0x040fe40008000000 */
[----:B--2---:R-:W-:Y:S01]  /*eeb20*/  IMAD.WIDE R68, R59, 0x4, R12 ;  /* 0x000000043b447825 */ /* 0x004fe200078e020c */
[C---:B------:R-:W-:Y:S01]  /*eeb30*/  LOP3.LUT P4, RZ, R36.reuse, 0x2, RZ, 0xc0, !PT ;  /* 0x0000000224ff7812 */ /* 0x040fe2000788c0ff */
[----:B------:R-:W2:Y:S01]  /*eeb40*/  LDL.LU R70, [R1+0x14] ;  /* 0x0000140001467983 */ /* 0x000ea20000300800 */
[----:B------:R-:W-:Y:S01]  /*eeb50*/  LOP3.LUT P5, RZ, R36, 0x4, RZ, 0xc0, !PT ;  /* 0x0000000424ff7812 */ /* 0x000fe200078ac0ff */
[----:B------:R-:W-:Y:S02]  /*eeb60*/  ULDC UR6, c[0x0][0x248] ;  /* 0x0000920000067ab9 */ /* 0x000fe40000000800 */
[----:B------:R3:W-:Y:S02]  /*eeb70*/  @P3 STG.E desc[UR32][R68.64], R248 ;  /* 0x000000f844003986 */ /* 0x0007e4000c101920 */
[----:B---3--:R-:W-:-:S05]  /*eeb80*/  IMAD.WIDE R68, R115, 0x4, R18 ;  /* 0x0000000473447825 */ /* 0x008fca00078e0212 */
[----:B------:R3:W-:Y:S02]  /*eeb90*/  @P2 STG.E desc[UR32][R68.64], R244 ;  /* 0x000000f444002986 */ /* 0x0007e4000c101920 */
[----:B---3--:R-:W-:-:S05]  /*eeba0*/  IMAD.WIDE R68, R115, 0x4, R16 ;  /* 0x0000000473447825 */ /* 0x008fca00078e0210 */
[----:B------:R3:W-:Y:S02]  /*eebb0*/  @P1 STG.E desc[UR32][R68.64], R240 ;  /* 0x000000f044001986 */ /* 0x0007e4000c101920 */
[C---:B---3--:R-:W-:Y:S02]  /*eebc0*/  IMAD.WIDE R68, R115.reuse, 0x4, R14 ;  /* 0x0000000473447825 */ /* 0x048fe400078e020e */
[----:B------:R-:W3:Y:S04]  /*eebd0*/  LDL.LU R240, [R1+0x272c] ;  /* 0x00272c0001f07983 */ /* 0x000ee80000300800 */
[----:B------:R1:W-:Y:S02]  /*eebe0*/  @P0 STG.E desc[UR32][R68.64], R236 ;  /* 0x000000ec44000986 */ /* 0x0003e4000c101920 */
[----:B-1----:R-:W-:-:S02]  /*eebf0*/  IMAD.WIDE R68, R115, 0x4, R12 ;  /* 0x0000000473447825 */ /* 0x002fc400078e020c */
[----:B------:R-:W2:Y:S04]  /*eec00*/  LDL.LU R236, [R1+0x24] ;  /* 0x0000240001ec7983 */ /* 0x000ea80000300800 */
[----:B------:R-:W3:Y:S04]  /*eec10*/  LDL.LU R244, [R1+0x38] ;  /* 0x0000380001f47983 */ /* 0x000ee80000300800 */
[----:B------:R-:W3:Y:S04]  /*eec20*/  LDL.LU R248, [R1+0x28] ;  /* 0x0000280001f87983 */ /* 0x000ee80000300800 */
[----:B------:R-:W3:Y:S04]  /*eec30*/  LDL.LU R114, [R1+0x18] ;  /* 0x0000180001727983 */ /* 0x000ee80000300800 */
[----:B------:R-:W3:Y:S04]  /*eec40*/  LDL.LU R115, [R1+0x2520] ;  /* 0x0025200001737983 */ /* 0x000ee80000300800 */
[----:B------:R1:W-:Y:S04]  /*eec50*/  @P4 STG.E desc[UR32][R68.64], R232 ;  /* 0x000000e844004986 */ /* 0x0003e8000c101920 */
[----:B-1----:R-:W2:Y:S01]  /*eec60*/  LDL.LU R232, [R1+0x34] ;  /* 0x0000340001e87983 */ /* 0x002ea20000300800 */
[C---:B------:R-:W-:Y:S01]  /*eec70*/  LOP3.LUT P6, RZ, R36.reuse, 0x8, RZ, 0xc0, !PT ;  /* 0x0000000824ff7812 */ /* 0x040fe200078cc0ff */
[----:B----4-:R-:W-:Y:S01]  /*eec80*/  IMAD.WIDE R68, R71, 0x4, R18 ;  /* 0x0000000447447825 */ /* 0x010fe200078e0212 */
[----:B------:R-:W-:-:S02]  /*eec90*/  LOP3.LUT P0, RZ, R36, 0x10, RZ, 0xc0, !PT ;  /* 0x0000001024ff7812 */ /* 0x000fc4000780c0ff */
[----:B------:R-:W-:Y:S02]  /*eeca0*/  LOP3.LUT P1, RZ, R36, 0x2000, RZ, 0xc0, !PT ;  /* 0x0000200024ff7812 */ /* 0x000fe4000782c0ff */
[----:B------:R-:W-:-:S11]  /*eecb0*/  LOP3.LUT R59, R59, 0xffffffef, RZ, 0xc0, !PT ;  /* 0xffffffef3b3b7812 */ /* 0x000fd600078ec0ff */
[----:B------:R-:W-:Y:S02]  /*eecc0*/  @P1 LOP3.LUT R59, R59, 0x10, RZ, 0xfc, !PT ;  /* 0x000000103b3b1812 */ /* 0x000fe400078efcff */
        /* <DEDUP_REMOVED lines=21> */
[----:B------:R-:W-:Y:S01]  /*eee20*/  LOP3.LUT P1, RZ, R36, 0x20, RZ, 0xc0, !PT ;  /* 0x0000002024ff7812 */ /* 0x000fe2000782c0ff */
[----:B--2---:R1:W-:Y:S02]  /*eee30*/  @P5 STG.E desc[UR32][R68.64], R232 ;  /* 0x000000e844005986 */ /* 0x0043e4000c101920 */
[----:B-1----:R-:W-:-:S05]  /*eee40*/  IMAD.WIDE R68, R71, 0x4, R16 ;  /* 0x0000000447447825 */ /* 0x002fca00078e0210 */
[----:B------:R1:W-:Y:S02]  /*eee50*/  @P6 STG.E desc[UR32][R68.64], R236 ;  /* 0x000000ec44006986 */ /* 0x0003e4000c101920 */
[----:B-1----:R-:W-:-:S05]  /*eee60*/  IMAD.WIDE R68, R71, 0x4, R14 ;  /* 0x0000000447447825 */ /* 0x002fca00078e020e */
[----:B------:R1:W-:Y:S02]  /*eee70*/  @P0 STG.E desc[UR32][R68.64], R70 ;  /* 0x0000004644000986 */ /* 0x0003e4000c101920 */
[----:B-1----:R-:W-:Y:S02]  /*eee80*/  IMAD.WIDE R68, R71, 0x4, R12 ;  /* 0x0000000447447825 */ /* 0x002fe400078e020c */
[----:B------:R-:W2:Y:S04]  /*eee90*/  LDL.LU R71, [R1+0x3c] ;  /* 0x00003c0001477983 */ /* 0x000ea80000300800 */
[----:B------:R3:W-:Y:S01]  /*eeea0*/  @P1 STG.E desc[UR32][R68.64], R249 ;  /* 0x000000f944001986 */ /* 0x0007e2000c101920 */
[----:B------:R-:W-:Y:S02]  /*eeeb0*/  LOP3.LUT P1, RZ, R59, 0x800, RZ, 0xc0, !PT ;  /* 0x000008003bff7812 */ /* 0x000fe4000782c0ff */
[----:B------:R-:W-:Y:S01]  /*eeec0*/  LOP3.LUT P2, RZ, R36, 0x4000, RZ, 0xc0, !PT ;  /* 0x0000400024ff7812 */ /* 0x000fe2000784c0ff */
[----:B------:R-:W4:Y:S01]  /*eeed0*/  LDL.LU R70, [R1+0x2c] ;  /* 0x00002c0001467983 */ /* 0x000f220000300800 */
[----:B---3--:R-:W-:-:S09]  /*eeee0*/  IMAD.WIDE R68, R240, 0x4, R18 ;  /* 0x00000004f0447825 */ /* 0x008fd200078e0212 */
[----:B------:R1:W-:Y:S01]  /*eeef0*/  @P1 STG.E desc[UR32][R68.64], R245 ;  /* 0x000000f544001986 */ /* 0x0003e2000c101920 */
[----:B------:R-:W-:Y:S01]  /*eef00*/  LOP3.LUT P1, RZ, R59, 0x400, RZ, 0xc0, !PT ;  /* 0x000004003bff7812 */ /* 0x000fe2000782c0ff */
[----:B-1----:R-:W-:-:S12]  /*eef10*/  IMAD.WIDE R68, R240, 0x4, R16 ;  /* 0x00000004f0447825 */ /* 0x002fd800078e0210 */
        /* <DEDUP_REMOVED lines=16> */
[----:B------:R-:W-:Y:S02]  /*ef020*/  LOP3.LUT P1, RZ, R59, 0x10, RZ, 0xc0, !PT ;  /* 0x000000103bff7812 */ /* 0x000fe4000782c0ff */
[----:B------:R-:W-:Y:S01]  /*ef030*/  LOP3.LUT P3, RZ, R36, 0x8000, RZ, 0xc0, !PT ;  /* 0x0000800024ff7812 */ /* 0x000fe2000786c0ff */
[----:B-1----:R-:W-:-:S10]  /*ef040*/  IMAD.WIDE R68, R115, 0x4, R12 ;  /* 0x0000000473447825 */ /* 0x002fd400078e020c */
[----:B------:R1:W-:Y:S01]  /*ef050*/  @P1 STG.E desc[UR32][R68.64], R250 ;  /* 0x000000fa44001986 */ /* 0x0003e2000c101920 */
[----:B------:R-:W-:Y:S01]  /*ef060*/  LOP3.LUT P4, RZ, R36, 0x10000, RZ, 0xc0, !PT ;  /* 0x0001000024ff7812 */ /* 0x000fe2000788c0ff */
[----:B-1----:R-:W-:-:S05]  /*ef070*/  IMAD.WIDE R68, R112, 0x4, R18 ;  /* 0x0000000470447825 */ /* 0x002fca00078e0212 */
[----:B------:R1:W-:Y:S01]  /*ef080*/  @P2 STG.E desc[UR32][R68.64], R246 ;  /* 0x000000f644002986 */ /* 0x0003e2000c101920 */
[----:B------:R-:W-:Y:S01]  /*ef090*/  LOP3.LUT P5, RZ, R36, 0x20000, RZ, 0xc0, !PT ;  /* 0x0002000024ff7812 */ /* 0x000fe200078ac0ff */
[----:B-1----:R-:W-:-:S05]  /*ef0a0*/  IMAD.WIDE R68, R112, 0x4, R16 ;  /* 0x0000000470447825 */ /* 0x002fca00078e0210 */
[----:B------:R1:W-:Y:S01]  /*ef0b0*/  @P3 STG.E desc[UR32][R68.64], R242 ;  /* 0x000000f244003986 */ /* 0x0003e2000c101920 */
[----:B------:R-:W-:Y:S01]  /*ef0c0*/  LOP3.LUT P6, RZ, R36, 0x40000, RZ, 0xc0, !PT ;  /* 0x0004000024ff7812 */ /* 0x000fe200078cc0ff */
[----:B-1----:R-:W-:-:S05]  /*ef0d0*/  IMAD.WIDE R68, R112, 0x4, R14 ;  /* 0x0000000470447825 */ /* 0x002fca00078e020e */
[----:B------:R1:W-:Y:S02]  /*ef0e0*/  @P4 STG.E desc[UR32][R68.64], R238 ;  /* 0x000000ee44004986 */ /* 0x0003e4000c101920 */
[----:B-1----:R-:W-:-:S05]  /*ef0f0*/  IMAD.WIDE R68, R112, 0x4, R12 ;  /* 0x0000000470447825 */ /* 0x002fca00078e020c */
[----:B------:R1:W-:Y:S02]  /*ef100*/  @P5 STG.E desc[UR32][R68.64], R234 ;  /* 0x000000ea44005986 */ /* 0x0003e4000c101920 */
[----:B-1----:R-:W-:-:S05]  /*ef110*/  IMAD.WIDE R68, R113, 0x4, R18 ;  /* 0x0000000471447825 */ /* 0x002fca00078e0212 */
[----:B--2---:R1:W-:Y:S04]  /*ef120*/  @P6 STG.E desc[UR32][R68.64], R71 ;  /* 0x0000004744006986 */ /* 0x0043e8000c101920 */
[----:B-1----:R-:W2:Y:S04]  /*ef130*/  LDL.LU R71, [R1+0x1c] ;  /* 0x00001c0001477983 */ /* 0x002ea80000300800 */
        /* <DEDUP_REMOVED lines=13> */
[----:B------:R-:W-:-:S02]  /*ef210*/  LOP3.LUT P0, RZ, R36, 0x80000, RZ, 0xc0, !PT ;  /* 0x0008000024ff7812 */ /* 0x000fc4000780c0ff */
[----:B------:R-:W-:Y:S01]  /*ef220*/  LOP3.LUT P4, RZ, R36, 0x100000, RZ, 0xc0, !PT ;  /* 0x0010000024ff7812 */ /* 0x000fe2000788c0ff */
[C---:B------:R-:W-:Y:S01]  /*ef230*/  IMAD.WIDE R68, R113.reuse, 0x4, R16 ;  /* 0x0000000471447825 */ /* 0x040fe200078e0210 */
[----:B------:R-:W3:Y:S09]  /*ef240*/  LDL.LU R115, [R1+0x834] ;  /* 0x0008340001737983 */ /* 0x000ef20000300800 */
[----:B----4-:R1:W-:Y:S02]  /*ef250*/  @P0 STG.E desc[UR32][R68.64], R70 ;  /* 0x0000004644000986 */ /* 0x0103e4000c101920 */
[----:B-1----:R-:W-:Y:S01]  /*ef260*/  IMAD.WIDE R68, R113, 0x4, R14 ;  /* 0x0000000471447825 */ /* 0x002fe200078e020e */
[----:B------:R-:W-:-:S02]  /*ef270*/  LOP3.LUT P1, RZ, R37, 0x1, RZ, 0xc0, !PT ;  /* 0x0000000125ff7812 */ /* 0x000fc4000782c0ff */
        /* <DEDUP_REMOVED lines=17> */
[C---:B------:R-:W-:Y:S02]  /*ef390*/  LOP3.LUT P1, RZ, R36.reuse, 0x4000000, RZ, 0xc0, !PT ;  /* 0x0400000024ff7812 */ /* 0x040fe4000782c0ff */
[----:B------:R-:W-:Y:S02]  /*ef3a0*/  LOP3.LUT R59, R59, 0xfffffffb, RZ, 0xc0, !PT ;  /* 0xfffffffb3b3b7812 */ /* 0x000fe400078ec0ff */
[----:B------:R-:W-:Y:S01]  /*ef3b0*/  LOP3.LUT P5, RZ, R36, 0x200000, RZ, 0xc0, !PT ;  /* 0x0020000024ff7812 */ /* 0x000fe200078ac0ff */
[----:B--2---:R1:W-:Y:S04]  /*ef3c0*/  @P4 STG.E desc[UR32][R68.64], R71 ;  /* 0x0000004744004986 */ /* 0x0043e8000c101920 */
[----:B-1----:R-:W2:Y:S04]  /*ef3d0*/  LDL.LU R71, [R1+0x644] ;  /* 0x0006440001477983 */ /* 0x002ea80000300800 */
[----:B------:R-:W4:Y:S01]  /*ef3e0*/  LDL.LU R70, [R1+0x2040] ;  /* 0x0020400001467983 */ /* 0x000f220000300800 */
[----:B------:R-:W-:-:S02]  /*ef3f0*/  @P1 LOP3.LUT R59, R59, 0x4, RZ, 0xfc, !PT ;  /* 0x000000043b3b1812 */ /* 0x000fc400078efcff */
[C---:B------:R-:W-:Y:S02]  /*ef400*/  LOP3.LUT P1, RZ, R36.reuse, 0x2000000, RZ, 0xc0, !PT ;  /* 0x0200000024ff7812 */ /* 0x040fe4000782c0ff */
[C---:B------:R-:W-:Y:S01]  /*ef410*/  LOP3.LUT P6, RZ, R36.reuse, 0x400000, RZ, 0xc0, !PT ;  /* 0x0040000024ff7812 */ /* 0x040fe200078cc0ff */
[----:B------:R-:W-:Y:S01]  /*ef420*/  IMAD.WIDE R68, R113, 0x4, R12 ;  /* 0x0000000471447825 */ /* 0x000fe200078e020c */
[----:B------:R-:W-:Y:S02]  /*ef430*/  LOP3.LUT P0, RZ, R36, 0x800000, RZ, 0xc0, !PT ;  /* 0x0080000024ff7812 */ /* 0x000fe4000780c0ff */
[----:B------:R-:W-:Y:S02]  /*ef440*/  LOP3.LUT R59, R59, 0xfffffff7, RZ, 0xc0, !PT ;  /* 0xfffffff73b3b7812 */ /* 0x000fe400078ec0ff */
[----:B------:R1:W-:Y:S05]  /*ef450*/  @P5 STG.E desc[UR32][R68.64], R251 ;  /* 0x000000fb44005986 */ /* 0x0003ea000c101920 */
[----:B------:R-:W-:-:S02]  /*ef460*/  @P1 LOP3.LUT R59, R59, 0x8, RZ, 0xfc, !PT ;  /* 0x000000083b3b1812 */ /* 0x000fc400078efcff */
[----:B------:R-:W-:Y:S01]  /*ef470*/  LOP3.LUT P1, RZ, R36, 0x1000000, RZ, 0xc0, !PT ;  /* 0x0100000024ff7812 */ /* 0x000fe2000782c0ff */
[----:B-1----:R-:W-:-:S05]  /*ef480*/  IMAD.WIDE R68, R252, 0x4, R18 ;  /* 0x00000004fc447825 */ /* 0x002fca00078e0212 */
[----:B------:R1:W-:Y:S02]  /*ef490*/  @P6 STG.E desc[UR32][R68.64], R247 ;  /* 0x000000f744006986 */ /* 0x0003e4000c101920 */
[----:B-1----:R-:W-:-:S05]  /*ef4a0*/  IMAD.WIDE R68, R252, 0x4, R16 ;  /* 0x00000004fc447825 */ /* 0x002fca00078e0210 */
[----:B------:R1:W-:Y:S02]  /*ef4b0*/  @P0 STG.E desc[UR32][R68.64], R243 ;  /* 0x000000f344000986 */ /* 0x0003e4000c101920 */
[----:B-1----:R-:W-:-:S05]  /*ef4c0*/  IMAD.WIDE R68, R252, 0x4, R14 ;  /* 0x00000004fc447825 */ /* 0x002fca00078e020e */
[----:B------:R1:W-:Y:S01]  /*ef4d0*/  @P1 STG.E desc[UR32][R68.64], R239 ;  /* 0x000000ef44001986 */ /* 0x0003e2000c101920 */
[----:B------:R-:W-:Y:S01]  /*ef4e0*/  LOP3.LUT P1, RZ, R59, 0x8, RZ, 0xc0, !PT ;  /* 0x000000083bff7812 */ /* 0x000fe2000782c0ff */
[C---:B------:R-:W-:Y:S02]  /*ef4f0*/  VIADD R233, R252.reuse, UR6 ;  /* 0x00000006fce97c36 */ /* 0x040fe40008000000 */
[----:B-1----:R-:W-:-:S10]  /*ef500*/  IMAD.WIDE R68, R252, 0x4, R12 ;  /* 0x00000004fc447825 */ /* 0x002fd400078e020c */
[----:B------:R1:W-:Y:S01]  /*ef510*/  @P1 STG.E desc[UR32][R68.64], R235 ;  /* 0x000000eb44001986 */ /* 0x0003e2000c101920 */
[----:B------:R-:W-:Y:S01]  /*ef520*/  LOP3.LUT P1, RZ, R59, 0x4, RZ, 0xc0, !PT ;  /* 0x000000043bff7812 */ /* 0x000fe2000782c0ff */
[----:B-1----:R-:W-:-:S12]  /*ef530*/  IMAD.WIDE R68, R233, 0x4, R18 ;  /* 0x00000004e9447825 */ /* 0x002fd800078e0212 */
[----:B---3--:R1:W-:Y:S01]  /*ef540*/  @P1 STG.E desc[UR32][R68.64], R242 ;  /* 0x000000f244001986 */ /* 0x0083e2000c101920 */
        /* <DEDUP_REMOVED lines=13> */
[----:B-1----:R-:W-:Y:S01]  /*ef620*/  IMAD.WIDE R68, R232, 0x4, R16 ;  /* 0x00000004e8447825 */ /* 0x002fe200078e0210 */
[----:B------:R-:W-:Y:S01]  /*ef630*/  LOP3.LUT P2, RZ, R37, 0x2, RZ, 0xc0, !PT ;  /* 0x0000000225ff7812 */ /* 0x000fe2000784c0ff */
[----:B------:R-:W3:Y:S10]  /*ef640*/  LDL.LU R241, [R1+0x2048] ;  /* 0x0020480001f17983 */ /* 0x000ef40000300800 */
[----:B------:R1:W-:Y:S01]  /*ef650*/  @P1 STG.E desc[UR32][R68.64], R245 ;  /* 0x000000f544001986 */ /* 0x0003e2000c101920 */
[----:B------:R-:W-:-:S02]  /*ef660*/  LOP3.LUT P1, RZ, R112, 0x10000000, RZ, 0xc0, !PT ;  /* 0x1000000070ff7812 */ /* 0x000fc4000782c0ff */
        /* <DEDUP_REMOVED lines=15> */
[----:B-1----:R-:W-:Y:S02]  /*ef760*/  IMAD.WIDE R68, R114, 0x4, R12 ;  /* 0x0000000472447825 */ /* 0x002fe400078e020c */
[----:B------:R-:W3:Y:S04]  /*ef770*/  LDL.LU R114, [R1+0x634] ;  /* 0x0006340001727983 */ /* 0x000ee80000300800 */
[----:B------:R1:W-:Y:S04]  /*ef780*/  @P6 STG.E desc[UR32][R68.64], R115 ;  /* 0x0000007344006986 */ /* 0x0003e8000c101920 */
[----:B-1----:R-:W3:Y:S01]  /*ef790*/  LDL.LU R115, [R1+0x444] ;  /* 0x0004440001737983 */ /* 0x002ee20000300800 */
[----:B----4-:R-:W-:-:S03]  /*ef7a0*/  IMAD.WIDE R68, R70, 0x4, R18 ;  /* 0x0000000446447825 */ /* 0x010fc600078e0212 */
[----:B------:R-:W4:Y:S04]  /*ef7b0*/  LDL.LU R251, [R1+0x434] ;  /* 0x0004340001fb7983 */ /* 0x000f280000300800 */
[----:B------:R-:W4:Y:S04]  /*ef7c0*/  LDL.LU R234, [R1+0xe08] ;  /* 0x000e080001ea7983 */ /* 0x000f280000300800 */
[----:B--2---:R1:W-:Y:S04]  /*ef7d0*/  @P0 STG.E desc[UR32][R68.64], R71 ;  /* 0x0000004744000986 */ /* 0x0043e8000c101920 */
[----:B------:R-:W2:Y:S04]  /*ef7e0*/  LDL.LU R238, [R1+0xc18] ;  /* 0x000c180001ee7983 */ /* 0x000ea80000300800 */
[----:B-1----:R-:W2:Y:S04]  /*ef7f0*/  LDL.LU R71, [R1+0x2044] ;  /* 0x0020440001477983 */ /* 0x002ea80000300800 */
[----:B------:R-:W2:Y:S01]  /*ef800*/  LDL.LU R242, [R1+0xa28] ;  /* 0x000a280001f27983 */ /* 0x000ea20000300800 */
[----:B------:R-:W-:-:S02]  /*ef810*/  LOP3.LUT P1, RZ, R37, 0x80000, RZ, 0xc0, !PT ;  /* 0x0008000025ff7812 */ /* 0x000fc4000782c0ff */
[----:B------:R-:W-:Y:S01]  /*ef820*/  LOP3.LUT R112, R112, 0xffefffff, RZ, 0xc0, !PT ;  /* 0xffefffff70707812 */ /* 0x000fe200078ec0ff */
[----:B------:R-:W2:Y:S04]  /*ef830*/  LDL.LU R246, [R1+0x838] ;  /* 0x0008380001f67983 */ /* 0x000ea80000300800 */
[----:B------:R-:W2:Y:S04]  /*ef840*/  LDL.LU R250, [R1+0x648] ;  /* 0x0006480001fa7983 */ /* 0x000ea80000300800 */
[----:B------:R-:W2:Y:S02]  /*ef850*/  LDL.LU R233, [R1+0x638] ;  /* 0x0006380001e97983 */ /* 0x000ea40000300800 */
[----:B------:R-:W-:-:S02]  /*ef860*/  @P1 LOP3.LUT R112, R112, 0x100000, RZ, 0xfc, !PT ;  /* 0x0010000070701812 */ /* 0x000fc400078efcff */
[----:B------:R-:W-:Y:S01]  /*ef870*/  LOP3.LUT P1, RZ, R37, 0x40000, RZ, 0xc0, !PT ;  /* 0x0004000025ff7812 */ /* 0x000fe2000782c0ff */
[----:B------:R-:W2:Y:S01]  /*ef880*/  LDL.LU R237, [R1+0x448] ;  /* 0x0004480001ed7983 */ /* 0x000ea20000300800 */
[----:B------:R-:W-:-:S03]  /*ef890*/  LOP3.LUT R112, R112, 0xffdfffff, RZ, 0xc0, !PT ;  /* 0xffdfffff70707812 */ /* 0x000fc600078ec0ff */
[----:B------:R-:W2:Y:S04]  /*ef8a0*/  LDL.LU R245, [R1+0x438] ;  /* 0x0004380001f57983 */ /* 0x000ea80000300800 */
[----:B------:R-:W2:Y:S04]  /*ef8b0*/  LDL.LU R249, [R1+0xe0c] ;  /* 0x000e0c0001f97983 */ /* 0x000ea80000300800 */
[----:B------:R-:W-:Y:S01]  /*ef8c0*/  @P1 LOP3.LUT R112, R112, 0x200000, RZ, 0xfc, !PT ;  /* 0x0020000070701812 */ /* 0x000fe200078efcff */
[----:B------:R-:W2:Y:S01]  /*ef8d0*/  LDL.LU R232, [R1+0xc1c] ;  /* 0x000c1c0001e87983 */ /* 0x000ea20000300800 */
[----:B------:R-:W-:-:S02]  /*ef8e0*/  LOP3.LUT P1, RZ, R37, 0x20000, RZ, 0xc0, !PT ;  /* 0x0002000025ff7812 */ /* 0x000fc4000782c0ff */
[----:B------:R-:W-:Y:S01]  /*ef8f0*/  LOP3.LUT R112, R112, 0xffbfffff, RZ, 0xc0, !PT ;  /* 0xffbfffff70707812 */ /* 0x000fe200078ec0ff */
[----:B------:R-:W2:Y:S01]  /*ef900*/  LDL.LU R236, [R1+0xa2c] ;  /* 0x000a2c0001ec7983 */ /* 0x000ea20000300800 */
[----:B------:R-:W-:-:S03]  /*ef910*/  LOP3.LUT P4, RZ, R37, 0x80, RZ, 0xc0, !PT ;  /* 0x0000008025ff7812 */ /* 0x000fc6000788c0ff */
[----:B------:R-:W2:Y:S01]  /*ef920*/  LDL.LU R240, [R1+0x204c] ;  /* 0x00204c0001f07983 */ /* 0x000ea20000300800 */
[C---:B------:R-:W-:Y:S01]  /*ef930*/  LOP3.LUT P5, RZ, R37.reuse, 0x100, RZ, 0xc0, !PT ;  /* 0x0000010025ff7812 */ /* 0x040fe200078ac0ff */
[----:B------:R-:W-:Y:S01]  /*ef940*/  IMAD.WIDE R68, R70, 0x4, R16 ;  /* 0x0000000446447825 */ /* 0x000fe200078e0210 */
[C---:B------:R-:W-:Y:S01]  /*ef950*/  LOP3.LUT P6, RZ, R37.reuse, 0x200, RZ, 0xc0, !PT ;  /* 0x0000020025ff7812 */ /* 0x040fe200078cc0ff */
[----:B------:R-:W2:Y:S02]  /*ef960*/  LDL.LU R244, [R1+0x83c] ;  /* 0x00083c0001f47983 */ /* 0x000ea40000300800 */
[----:B------:R-:W-:Y:S02]  /*ef970*/  @P1 LOP3.LUT R112, R112, 0x400000, RZ, 0xfc, !PT ;  /* 0x0040000070701812 */ /* 0x000fe400078efcff */
[----:B------:R-:W-:Y:S01]  /*ef980*/  LOP3.LUT P1, RZ, R37, 0x10000, RZ, 0xc0, !PT ;  /* 0x0001000025ff7812 */ /* 0x000fe2000782c0ff */
[----:B------:R-:W2:Y:S01]  /*ef990*/  LDL.LU R248, [R1+0x64c] ;  /* 0x00064c0001f87983 */ /* 0x000ea20000300800 */
        /* <DEDUP_REMOVED lines=10> */
[----:B------:R-:W-:-:S09]  /*efa40*/  LOP3.LUT P0, RZ, R37, 0x400, RZ, 0xc0, !PT ;  /* 0x0000040025ff7812 */ /* 0x000fd2000780c0ff */
[----:B------:R-:W-:Y:S02]  /*efa50*/  @P1 LOP3.LUT R112, R112, 0x4000000, RZ, 0xfc, !PT ;  /* 0x0400000070701812 */ /* 0x000fe400078efcff */
[----:B------:R-:W-:Y:S02]  /*efa60*/  LOP3.LUT P1, RZ, R37, 0x1000, RZ, 0xc0, !PT ;  /* 0x0000100025ff7812 */ /* 0x000fe4000782c0ff */
[----:B------:R-:W-:-:S11]  /*efa70*/  LOP3.LUT R112, R112, 0xf7ffffff, RZ, 0xc0, !PT ;  /* 0xf7ffffff70707812 */ /* 0x000fd600078ec0ff */
[----:B------:R-:W-:Y:S02]  /*efa80*/  @P1 LOP3.LUT R112, R112, 0x8000000, RZ, 0xfc, !PT ;  /* 0x0800000070701812 */ /* 0x000fe400078efcff */
[----:B------:R-:W-:Y:S01]  /*efa90*/  LOP3.LUT P1, RZ, R37, 0x800, RZ, 0xc0, !PT ;  /* 0x0000080025ff7812 */ /* 0x000fe2000782c0ff */
[----:B---3--:R1:W-:Y:S02]  /*efaa0*/  @P4 STG.E desc[UR32][R68.64], R114 ;  /* 0x0000007244004986 */ /* 0x0083e4000c101920 */
[C---:B-1----:R-:W-:Y:S02]  /*efab0*/  IMAD.WIDE R68, R70.reuse, 0x4, R14 ;  /* 0x0000000446447825 */ /* 0x042fe400078e020e */
[----:B------:R-:W3:Y:S04]  /*efac0*/  LDL.LU R114, [R1+0x63c] ;  /* 0x00063c0001727983 */ /* 0x000ee80000300800 */
[----:B------:R1:W-:Y:S02]  /*efad0*/  @P5 STG.E desc[UR32][R68.64], R115 ;  /* 0x0000007344005986 */ /* 0x0003e4000c101920 */
[----:B-1----:R-:W-:-:S02]  /*efae0*/  IMAD.WIDE R68, R70, 0x4, R12 ;  /* 0x0000000446447825 */ /* 0x002fc400078e020c */
[----:B------:R-:W3:Y:S04]  /*efaf0*/  LDL.LU R115, [R1+0x44c] ;  /* 0x00044c0001737983 */ /* 0x000ee80000300800 */
[----:B----4-:R2:W-:Y:S04]  /*efb00*/  @P6 STG.E desc[UR32][R68.64], R251 ;  /* 0x000000fb44006986 */ /* 0x0105e8000c101920 */
[----:B------:R-:W4:Y:S01]  /*efb10*/  LDL.LU R70, [R1+0x2050] ;  /* 0x0020500001467983 */ /* 0x000f220000300800 */
[----:B--2---:R-:W-:-:S05]  /*efb20*/  IMAD.WIDE R68, R71, 0x4, R18 ;  /* 0x0000000447447825 */ /* 0x004fca00078e0212 */
[----:B------:R1:W-:Y:S02]  /*efb30*/  @P0 STG.E desc[UR32][R68.64], R234 ;  /* 0x000000ea44000986 */ /* 0x0003e4000c101920 */
[----:B-1----:R-:W-:-:S05]  /*efb40*/  IMAD.WIDE R68, R71, 0x4, R16 ;  /* 0x0000000447447825 */ /* 0x002fca00078e0210 */
[----:B------:R1:W-:Y:S01]  /*efb50*/  @P1 STG.E desc[UR32][R68.64], R238 ;  /* 0x000000ee44001986 */ /* 0x0003e2000c101920 */
[----:B------:R-:W-:Y:S01]  /*efb60*/  LOP3.LUT P1, RZ, R112, 0x8000000, RZ, 0xc0, !PT ;  /* 0x0800000070ff7812 */ /* 0x000fe2000782c0ff */
[----:B-1----:R-:W-:-:S12]  /*efb70*/  IMAD.WIDE R68, R71, 0x4, R14 ;  /* 0x0000000447447825 */ /* 0x002fd800078e020e */
[----:B------:R1:W-:Y:S02]  /*efb80*/  @P1 STG.E desc[UR32][R68.64], R242 ;  /* 0x000000f244001986 */ /* 0x0003e4000c101920 */
[----:B-1----:R-:W-:Y:S02]  /*efb90*/  IMAD.WIDE R68, R71, 0x4, R12 ;  /* 0x0000000447447825 */ /* 0x002fe400078e020c */
[----:B------:R-:W2:Y:S01]  /*efba0*/  LDL.LU R71, [R1+0x43c] ;  /* 0x00043c0001477983 */ /* 0x000ea20000300800 */
[----:B------:R-:W-:-:S13]  /*efbb0*/  LOP3.LUT P1, RZ, R112, 0x4000000, RZ, 0xc0, !PT ;  /* 0x0400000070ff7812 */ /* 0x000fda000782c0ff */
        /* <DEDUP_REMOVED lines=17> */
[C---:B------:R-:W-:Y:S02]  /*efcd0*/  LOP3.LUT P2, RZ, R37.reuse, 0x100000, RZ, 0xc0, !PT ;  /* 0x0010000025ff7812 */ /* 0x040fe4000784c0ff */
[----:B------:R-:W-:Y:S01]  /*efce0*/  LOP3.LUT P3, RZ, R37, 0x200000, RZ, 0xc0, !PT ;  /* 0x0020000025ff7812 */ /* 0x000fe2000786c0ff */
[----:B-1----:R-:W-:-:S08]  /*efcf0*/  IMAD.WIDE R68, R240, 0x4, R16 ;  /* 0x00000004f0447825 */ /* 0x002fd000078e0210 */
[----:B------:R1:W-:Y:S01]  /*efd00*/  @P1 STG.E desc[UR32][R68.64], R232 ;  /* 0x000000e844001986 */ /* 0x0003e2000c101920 */
[----:B------:R-:W-:Y:S01]  /*efd10*/  LOP3.LUT P4, RZ, R37, 0x400000, RZ, 0xc0, !PT ;  /* 0x0040000025ff7812 */ /* 0x000fe2000788c0ff */
[----:B-1----:R-:W-:-:S05]  /*efd20*/  IMAD.WIDE R68, R240, 0x4, R14 ;  /* 0x00000004f0447825 */ /* 0x002fca00078e020e */
[----:B------:R1:W-:Y:S01]  /*efd30*/  @P2 STG.E desc[UR32][R68.64], R236 ;  /* 0x000000ec44002986 */ /* 0x0003e2000c101920 */
[----:B------:R-:W-:Y:S01]  /*efd40*/  LOP3.LUT P5, RZ, R37, 0x800000, RZ, 0xc0, !PT ;  /* 0x0080000025ff7812 */ /* 0x000fe200078ac0ff */
[----:B-1----:R-:W-:-:S05]  /*efd50*/  IMAD.WIDE R68, R240, 0x4, R12 ;  /* 0x00000004f0447825 */ /* 0x002fca00078e020c */
[----:B------:R4:W-:Y:S01]  /*efd60*/  @P3 STG.E desc[UR32][R68.64], R244 ;  /* 0x000000f444003986 */ /* 0x0009e2000c101920 */
[C---:B------:R-:W-:Y:S02]  /*efd70*/  LOP3.LUT P6, RZ, R37.reuse, 0x1000000, RZ, 0xc0, !PT ;  /* 0x0100000025ff7812 */ /* 0x040fe400078cc0ff */
[----:B------:R-:W-:Y:S01]  /*efd80*/  LOP3.LUT P0, RZ, R37, 0x2000000, RZ, 0xc0, !PT ;  /* 0x0200000025ff7812 */ /* 0x000fe2000780c0ff */
[----:B----4-:R-:W-:-:S05]  /*efd90*/  IMAD.WIDE R68, R70, 0x4, R18 ;  /* 0x0000000446447825 */ /* 0x010fca00078e0212 */
[----:B------:R1:W-:Y:S02]  /*efda0*/  @P4 STG.E desc[UR32][R68.64], R248 ;  /* 0x000000f844004986 */ /* 0x0003e4000c101920 */
[----:B-1----:R-:W-:-:S05]  /*efdb0*/  IMAD.WIDE R68, R70, 0x4, R16 ;  /* 0x0000000446447825 */ /* 0x002fca00078e0210 */
[----:B---3--:R1:W-:Y:S02]  /*efdc0*/  @P5 STG.E desc[UR32][R68.64], R114 ;  /* 0x0000007244005986 */ /* 0x0083e4000c101920 */
[C---:B-1----:R-:W-:Y:S02]  /*efdd0*/  IMAD.WIDE R68, R70.reuse, 0x4, R14 ;  /* 0x0000000446447825 */ /* 0x042fe400078e020e */
[----:B------:R-:W3:Y:S04]  /*efde0*/  LDL.LU R114, [R1+0xfb0] ;  /* 0x000fb00001727983 */ /* 0x000ee80000300800 */
[----:B------:R1:W-:Y:S02]  /*efdf0*/  @P6 STG.E desc[UR32][R68.64], R115 ;  /* 0x0000007344006986 */ /* 0x0003e4000c101920 */
[----:B-1----:R-:W-:-:S02]  /*efe00*/  IMAD.WIDE R68, R70, 0x4, R12 ;  /* 0x0000000446447825 */ /* 0x002fc400078e020c */
[----:B------:R-:W4:Y:S04]  /*efe10*/  LDL.LU R115, [R1+0xdf0] ;  /* 0x000df00001737983 */ /* 0x000f280000300800 */
[----:B------:R-:W4:Y:S04]  /*efe20*/  LDL.LU R70, [R1+0xc00] ;  /* 0x000c000001467983 */ /* 0x000f280000300800 */
[----:B--2---:R1:W-:Y:S04]  /*efe30*/  @P0 STG.E desc[UR32][R68.64], R71 ;  /* 0x0000004744000986 */ /* 0x0043e8000c101920 */
[----:B-1----:R-:W2:Y:S04]  /*efe40*/  LDL.LU R71, [R1+0x2054] ;  /* 0x0020540001477983 */ /* 0x002ea80000300800 */
        /* <DEDUP_REMOVED lines=11> */
[----:B------:R-:W-:-:S03]  /*eff00*/  LOP3.LUT P4, RZ, R37, 0x4000000, RZ, 0xc0, !PT ;  /* 0x0400000025ff7812 */ /* 0x000fc6000788c0ff */
[----:B------:R-:W4:Y:S04]  /*eff10*/  LDL.LU R232, [R1+0x824] ;  /* 0x0008240001e87983 */ /* 0x000f280000300800 */
[----:B------:R-:W4:Y:S01]  /*eff20*/  LDL.LU R236, [R1+0x814] ;  /* 0x0008140001ec7983 */ /* 0x000f220000300800 */
[----:B------:R-:W-:-:S03]  /*eff30*/  LOP3.LUT P5, RZ, R37, 0x8000000, RZ, 0xc0, !PT ;  /* 0x0800000025ff7812 */ /* 0x000fc600078ac0ff */
[----:B------:R-:W4:Y:S04]  /*eff40*/  LDL.LU R240, [R1+0x624] ;  /* 0x0006240001f07983 */ /* 0x000f280000300800 */
[----:B------:R-:W4:Y:S01]  /*eff50*/  LDL.LU R244, [R1+0x20b0] ;  /* 0x0020b00001f47983 */ /* 0x000f220000300800 */
[----:B------:R-:W-:Y:S02]  /*eff60*/  LOP3.LUT P6, RZ, R37, 0x10000000, RZ, 0xc0, !PT ;  /* 0x1000000025ff7812 */ /* 0x000fe400078cc0ff */
        /* <DEDUP_REMOVED lines=17> */
[----:B------:R-:W-:Y:S01]  /*f0080*/  @P1 LOP3.LUT R112, R112, 0x20000, RZ, 0xfc, !PT ;  /* 0x0002000070701812 */ /* 0x000fe200078efcff */
[----:B--2---:R-:W-:-:S05]  /*f0090*/  IMAD.WIDE R68, R71, 0x4, R18 ;  /* 0x0000000447447825 */ /* 0x004fca00078e0212 */
[----:B---3--:R1:W-:Y:S02]  /*f00a0*/  @P4 STG.E desc[UR32][R68.64], R114 ;  /* 0x0000007244004986 */ /* 0x0083e4000c101920 */
[C---:B-1----:R-:W-:Y:S02]  /*f00b0*/  IMAD.WIDE R68, R71.reuse, 0x4, R16 ;  /* 0x0000000447447825 */ /* 0x042fe400078e0210 */
[----:B------:R-:W2:Y:S04]  /*f00c0*/  LDL.LU R114, [R1+0x424] ;  /* 0x0004240001727983 */ /* 0x000ea80000300800 */
[----:B----4-:R1:W-:Y:S02]  /*f00d0*/  @P5 STG.E desc[UR32][R68.64], R115 ;  /* 0x0000007344005986 */ /* 0x0103e4000c101920 */
[----:B-1----:R-:W-:-:S02]  /*f00e0*/  IMAD.WIDE R68, R71, 0x4, R14 ;  /* 0x0000000447447825 */ /* 0x002fc400078e020e */
[----:B------:R-:W3:Y:S04]  /*f00f0*/  LDL.LU R115, [R1+0xfb8] ;  /* 0x000fb80001737983 */ /* 0x000ee80000300800 */
[----:B------:R1:W-:Y:S02]  /*f0100*/  @P6 STG.E desc[UR32][R68.64], R70 ;  /* 0x0000004644006986 */ /* 0x0003e4000c101920 */
[----:B-1----:R-:W-:Y:S02]  /*f0110*/  IMAD.WIDE R68, R71, 0x4, R12 ;  /* 0x0000000447447825 */ /* 0x002fe400078e020c */
[----:B------:R-:W4:Y:S04]  /*f0120*/  LDL.LU R70, [R1+0xdf8] ;  /* 0x000df80001467983 */ /* 0x000f280000300800 */
[----:B------:R-:W4:Y:S04]  /*f0130*/  LDL.LU R71, [R1+0xc08] ;  /* 0x000c080001477983 */ /* 0x000f280000300800 */
[----:B------:R-:W3:Y:S01]  /*f0140*/  LDL.LU R248, [R1+0x20b4] ;  /* 0x0020b40001f87983 */ /* 0x000ee20000300800 */
[----:B------:R-:W-:-:S02]  /*f0150*/  LOP3.LUT P1, RZ, R38, 0x1, RZ, 0xc0, !PT ;  /* 0x0000000126ff7812 */ /* 0x000fc4000782c0ff */
[----:B------:R-:W-:Y:S02]  /*f0160*/  LOP3.LUT R112, R112, 0xfffbffff, RZ, 0xc0, !PT ;  /* 0xfffbffff70707812 */ /* 0x000fe400078ec0ff */
[----:B------:R-:W-:-:S09]  /*f0170*/  LOP3.LUT P0, RZ, R37, 0x20000000, RZ, 0xc0, !PT ;  /* 0x2000000025ff7812 */ /* 0x000fd2000780c0ff */
[----:B------:R-:W-:Y:S02]  /*f0180*/  @P1 LOP3.LUT R112, R112, 0x40000, RZ, 0xfc, !PT ;  /* 0x0004000070701812 */ /* 0x000fe400078efcff */
[----:B------:R-:W-:Y:S02]  /*f0190*/  LOP3.LUT P1, RZ, R37, 0x80000000, RZ, 0xc0, !PT ;  /* 0x8000000025ff7812 */ /* 0x000fe4000782c0ff */
[----:B------:R-:W-:Y:S01]  /*f01a0*/  LOP3.LUT R112, R112, 0xfff7ffff, RZ, 0xc0, !PT ;  /* 0xfff7ffff70707812 */ /* 0x000fe200078ec0ff */
[----:B------:R1:W-:Y:S10]  /*f01b0*/  @P0 STG.E desc[UR32][R68.64], R251 ;  /* 0x000000fb44000986 */ /* 0x0003f4000c101920 */
[----:B------:R-:W-:-:S02]  /*f01c0*/  @P1 LOP3.LUT R112, R112, 0x80000, RZ, 0xfc, !PT ;  /* 0x0008000070701812 */ /* 0x000fc400078efcff */
        /* <DEDUP_REMOVED lines=13> */
[C---:B-1----:R-:W-:Y:S01]  /*f02a0*/  IMAD.WIDE R68, R245.reuse, 0x4, R18 ;  /* 0x00000004f5447825 */ /* 0x042fe200078e0212 */
[----:B------:R-:W-:Y:S01]  /*f02b0*/  LOP3.LUT P2, RZ, R38, 0x80, RZ, 0xc0, !PT ;  /* 0x0000008026ff7812 */ /* 0x000fe2000784c0ff */
[----:B------:R-:W4:Y:S10]  /*f02c0*/  LDL.LU R250, [R1+0x20bc] ;  /* 0x0020bc0001fa7983 */ /* 0x000f340000300800 */
        /* <DEDUP_REMOVED lines=21> */
[----:B-1----:R-:W-:Y:S01]  /*f0420*/  IMAD.WIDE R68, R244, 0x4, R12 ;  /* 0x00000004f4447825 */ /* 0x002fe200078e020c */
[----:B------:R-:W-:-:S04]  /*f0430*/  LOP3.LUT P0, RZ, R38, 0x1000, RZ, 0xc0, !PT ;  /* 0x0000100026ff7812 */ /* 0x000fc8000780c0ff */
[----:B--2---:R3:W-:Y:S02]  /*f0440*/  @P4 STG.E desc[UR32][R68.64], R114 ;  /* 0x0000007244004986 */ /* 0x0047e4000c101920 */
[----:B---3--:R-:W-:-:S05]  /*f0450*/  IMAD.WIDE R68, R248, 0x4, R18 ;  /* 0x00000004f8447825 */ /* 0x008fca00078e0212 */
[----:B------:R1:W-:Y:S02]  /*f0460*/  @P5 STG.E desc[UR32][R68.64], R115 ;  /* 0x0000007344005986 */ /* 0x0003e4000c101920 */
[----:B-1----:R-:W-:-:S05]  /*f0470*/  IMAD.WIDE R68, R248, 0x4, R16 ;  /* 0x00000004f8447825 */ /* 0x002fca00078e0210 */
[----:B----4-:R1:W-:Y:S02]  /*f0480*/  @P6 STG.E desc[UR32][R68.64], R70 ;  /* 0x0000004644006986 */ /* 0x0103e4000c101920 */
[----:B-1----:R-:W-:-:S05]  /*f0490*/  IMAD.WIDE R68, R248, 0x4, R14 ;  /* 0x00000004f8447825 */ /* 0x002fca00078e020e */
[----:B------:R1:W-:Y:S04]  /*f04a0*/  @P0 STG.E desc[UR32][R68.64], R71 ;  /* 0x0000004744000986 */ /* 0x0003e8000c101920 */
[----:B-1----:R-:W2:Y:S04]  /*f04b0*/  LDL.LU R71, [R1+0xa18] ;  /* 0x000a180001477983 */ /* 0x002ea80000300800 */
[----:B------:R-:W3:Y:S04]  /*f04c0*/  LDL.LU R236, [R1+0x828] ;  /* 0x0008280001ec7983 */ /* 0x000ee80000300800 */
[----:B------:R-:W4:Y:S04]  /*f04d0*/  LDL.LU R240, [R1+0x818] ;  /* 0x0008180001f07983 */ /* 0x000f280000300800 */
[----:B------:R-:W4:Y:S04]  /*f04e0*/  LDL.LU R244, [R1+0x628] ;  /* 0x0006280001f47983 */ /* 0x000f280000300800 */
[----:B------:R-:W3:Y:S04]  /*f04f0*/  LDL.LU R114, [R1+0x20b8] ;  /* 0x0020b80001727983 */ /* 0x000ee80000300800 */
[----:B------:R-:W4:Y:S01]  /*f0500*/  LDL.LU R115, [R1+0x428] ;  /* 0x0004280001737983 */ /* 0x000f220000300800 */
[----:B------:R-:W-:-:S03]  /*f0510*/  LOP3.LUT P4, RZ, R38, 0x2000, RZ, 0xc0, !PT ;  /* 0x0000200026ff7812 */ /* 0x000fc6000788c0ff */
[----:B------:R-:W4:Y:S01]  /*f0520*/  LDL.LU R70, [R1+0xfbc] ;  /* 0x000fbc0001467983 */ /* 0x000f220000300800 */
[----:B------:R-:W-:-:S03]  /*f0530*/  IMAD.WIDE R68, R248, 0x4, R12 ;  /* 0x00000004f8447825 */ /* 0x000fc600078e020c */
[----:B------:R-:W4:Y:S04]  /*f0540*/  LDL.LU R249, [R1+0x20c0] ;  /* 0x0020c00001f97983 */ /* 0x000f280000300800 */
[----:B------:R-:W4:Y:S01]  /*f0550*/  LDL.LU R248, [R1+0x20c4] ;  /* 0x0020c40001f87983 */ /* 0x000f220000300800 */
        /* <DEDUP_REMOVED lines=13> */
[----:B--2---:R1:W-:Y:S04]  /*f0630*/  @P4 STG.E desc[UR32][R68.64], R71 ;  /* 0x0000004744004986 */ /* 0x0043e8000c101920 */
[----:B-1----:R-:W2:Y:S04]  /*f0640*/  LDL.LU R71, [R1+0xdfc] ;  /* 0x000dfc0001477983 */ /* 0x002ea80000300800 */
[----:B------:R-:W2:Y:S04]  /*f0650*/  LDL.LU R246, [R1+0xc0c] ;  /* 0x000c0c0001f67983 */ /* 0x000ea80000300800 */
[----:B------:R-:W2:Y:S04]  /*f0660*/  LDL.LU R233, [R1+0xa1c] ;  /* 0x000a1c0001e97983 */ /* 0x000ea80000300800 */
[----:B------:R-:W2:Y:S04]  /*f0670*/  LDL.LU R237, [R1+0x82c] ;  /* 0x00082c0001ed7983 */ /* 0x000ea80000300800 */
[----:B------:R-:W2:Y:S01]  /*f0680*/  LDL.LU R241, [R1+0x81c] ;  /* 0x00081c0001f17983 */ /* 0x000ea20000300800 */
[----:B------:R-:W-:-:S03]  /*f0690*/  LOP3.LUT R112, R112, 0xfffffeff, RZ, 0xc0, !PT ;  /* 0xfffffeff70707812 */ /* 0x000fc600078ec0ff */
[----:B------:R-:W2:Y:S01]  /*f06a0*/  LDL.LU R245, [R1+0x62c] ;  /* 0x00062c0001f57983 */ /* 0x000ea20000300800 */
[----:B------:R-:W-:Y:S02]  /*f06b0*/  @P1 LOP3.LUT R112, R112, 0x100, RZ, 0xfc, !PT ;  /* 0x0000010070701812 */ /* 0x000fe400078efcff */
[C---:B------:R-:W-:Y:S02]  /*f06c0*/  LOP3.LUT P1, RZ, R38.reuse, 0x100000, RZ, 0xc0, !PT ;  /* 0x0010000026ff7812 */ /* 0x040fe4000782c0ff */
[C---:B------:R-:W-:Y:S02]  /*f06d0*/  LOP3.LUT P5, RZ, R38.reuse, 0x4000, RZ, 0xc0, !PT ;  /* 0x0000400026ff7812 */ /* 0x040fe400078ac0ff */
[----:B------:R-:W-:Y:S01]  /*f06e0*/  LOP3.LUT P6, RZ, R38, 0x8000, RZ, 0xc0, !PT ;  /* 0x0000800026ff7812 */ /* 0x000fe200078cc0ff */
[----:B---3--:R-:W-:Y:S01]  /*f06f0*/  IMAD.WIDE R68, R114, 0x4, R18 ;  /* 0x0000000472447825 */ /* 0x008fe200078e0212 */
[----:B------:R-:W-:Y:S01]  /*f0700*/  LOP3.LUT R112, R112, 0xfffffdff, RZ, 0xc0, !PT ;  /* 0xfffffdff70707812 */ /* 0x000fe200078ec0ff */
[----:B------:R-:W3:Y:S06]  /*f0710*/  LDL.LU R232, [R1+0x42c] ;  /* 0x00042c0001e87983 */ /* 0x000eec0000300800 */
[----:B------:R-:W-:-:S02]  /*f0720*/  @P1 LOP3.LUT R112, R112, 0x200, RZ, 0xfc, !PT ;  /* 0x0000020070701812 */ /* 0x000fc400078efcff */
[----:B------:R-:W-:Y:S01]  /*f0730*/  LOP3.LUT P1, RZ, R38, 0x80000, RZ, 0xc0, !PT ;  /* 0x0008000026ff7812 */ /* 0x000fe2000782c0ff */
[----:B------:R1:W-:Y:S01]  /*f0740*/  @P5 STG.E desc[UR32][R68.64], R236 ;  /* 0x000000ec44005986 */ /* 0x0003e2000c101920 */
[----:B------:R-:W-:Y:S01]  /*f0750*/  LOP3.LUT R112, R112, 0xfffffbff, RZ, 0xc0, !PT ;  /* 0xfffffbff70707812 */ /* 0x000fe200078ec0ff */
[----:B-1----:R-:W-:Y:S02]  /*f0760*/  IMAD.WIDE R68, R114, 0x4, R16 ;  /* 0x0000000472447825 */ /* 0x002fe400078e0210 */
[----:B------:R-:W3:Y:S08]  /*f0770*/  LDL.LU R236, [R1+0xfc0] ;  /* 0x000fc00001ec7983 */ /* 0x000ef00000300800 */
[----:B------:R-:W-:-:S02]  /*f0780*/  @P1 LOP3.LUT R112, R112, 0x400, RZ, 0xfc, !PT ;  /* 0x0000040070701812 */ /* 0x000fc400078efcff */
[C---:B------:R-:W-:Y:S01]  /*f0790*/  LOP3.LUT P1, RZ, R38.reuse, 0x40000, RZ, 0xc0, !PT ;  /* 0x0004000026ff7812 */ /* 0x040fe2000782c0ff */
[----:B----4-:R1:W-:Y:S01]  /*f07a0*/  @P6 STG.E desc[UR32][R68.64], R240 ;  /* 0x000000f044006986 */ /* 0x0103e2000c101920 */
[----:B------:R-:W-:Y:S02]  /*f07b0*/  LOP3.LUT P0, RZ, R38, 0x10000, RZ, 0xc0, !PT ;  /* 0x0001000026ff7812 */ /* 0x000fe4000780c0ff */
[----:B------:R-:W-:Y:S01]  /*f07c0*/  LOP3.LUT R112, R112, 0xfffff7ff, RZ, 0xc0, !PT ;  /* 0xfffff7ff70707812 */ /* 0x000fe200078ec0ff */
[----:B-1----:R-:W4:Y:S08]  /*f07d0*/  LDL.LU R240, [R1+0xde0] ;  /* 0x000de00001f07983 */ /* 0x002f300000300800 */
[----:B------:R-:W-:-:S02]  /*f07e0*/  @P1 LOP3.LUT R112, R112, 0x800, RZ, 0xfc, !PT ;  /* 0x0000080070701812 */ /* 0x000fc400078efcff */
[----:B------:R-:W-:Y:S01]  /*f07f0*/  LOP3.LUT P1, RZ, R38, 0x20000, RZ, 0xc0, !PT ;  /* 0x0002000026ff7812 */ /* 0x000fe2000782c0ff */
[----:B------:R-:W-:-:S05]  /*f0800*/  IMAD.WIDE R68, R114, 0x4, R14 ;  /* 0x0000000472447825 */ /* 0x000fca00078e020e */
[----:B------:R1:W-:Y:S02]  /*f0810*/  @P0 STG.E desc[UR32][R68.64], R244 ;  /* 0x000000f444000986 */ /* 0x0003e4000c101920 */
[----:B-1----:R-:W-:Y:S02]  /*f0820*/  IMAD.WIDE R68, R114, 0x4, R12 ;  /* 0x0000000472447825 */ /* 0x002fe400078e020c */
[----:B------:R-:W4:Y:S04]  /*f0830*/  LDL.LU R244, [R1+0xbf0] ;  /* 0x000bf00001f47983 */ /* 0x000f280000300800 */
[----:B------:R1:W-:Y:S01]  /*f0840*/  @P1 STG.E desc[UR32][R68.64], R115 ;  /* 0x0000007344001986 */ /* 0x0003e2000c101920 */
[----:B------:R-:W-:-:S03]  /*f0850*/  LOP3.LUT P1, RZ, R112, 0x800, RZ, 0xc0, !PT ;  /* 0x0000080070ff7812 */ /* 0x000fc6000782c0ff */
[----:B------:R-:W4:Y:S01]  /*f0860*/  LDL.LU R114, [R1+0xa00] ;  /* 0x000a000001727983 */ /* 0x000f220000300800 */
[----:B-1----:R-:W-:-:S09]  /*f0870*/  IMAD.WIDE R68, R250, 0x4, R18 ;  /* 0x00000004fa447825 */ /* 0x002fd200078e0212 */
[----:B------:R1:W-:Y:S01]  /*f0880*/  @P1 STG.E desc[UR32][R68.64], R70 ;  /* 0x0000004644001986 */ /* 0x0003e2000c101920 */
[----:B------:R-:W-:-:S03]  /*f0890*/  LOP3.LUT P1, RZ, R112, 0x400, RZ, 0xc0, !PT ;  /* 0x0000040070ff7812 */ /* 0x000fc6000782c0ff */
[----:B-1----:R-:W4:Y:S04]  /*f08a0*/  LDL.LU R70, [R1+0x9f0] ;  /* 0x0009f00001467983 */ /* 0x002f280000300800 */
[----:B------:R-:W4:Y:S01]  /*f08b0*/  LDL.LU R115, [R1+0x20c8] ;  /* 0x0020c80001737983 */ /* 0x000f220000300800 */
[----:B------:R-:W-:-:S05]  /*f08c0*/  IMAD.WIDE R68, R250, 0x4, R16 ;  /* 0x00000004fa447825 */ /* 0x000fca00078e0210 */
[----:B--2---:R1:W-:Y:S04]  /*f08d0*/  @P1 STG.E desc[UR32][R68.64], R71 ;  /* 0x0000004744001986 */ /* 0x0043e8000c101920 */
[----:B-1----:R-:W2:Y:S01]  /*f08e0*/  LDL.LU R71, [R1+0x800] ;  /* 0x0008000001477983 */ /* 0x002ea20000300800 */
[----:B------:R-:W-:Y:S01]  /*f08f0*/  LOP3.LUT P1, RZ, R112, 0x200, RZ, 0xc0, !PT ;  /* 0x0000020070ff7812 */ /* 0x000fe2000782c0ff */
[----:B------:R-:W-:-:S12]  /*f0900*/  IMAD.WIDE R68, R250, 0x4, R14 ;  /* 0x00000004fa447825 */ /* 0x000fd800078e020e */
[----:B------:R1:W-:Y:S01]  /*f0910*/  @P1 STG.E desc[UR32][R68.64], R246 ;  /* 0x000000f644001986 */ /* 0x0003e2000c101920 */
[----:B------:R-:W-:Y:S01]  /*f0920*/  LOP3.LUT P1, RZ, R112, 0x100, RZ, 0xc0, !PT ;  /* 0x0000010070ff7812 */ /* 0x000fe2000782c0ff */
[----:B-1----:R-:W-:-:S12]  /*f0930*/  IMAD.WIDE R68, R250, 0x4, R12 ;  /* 0x00000004fa447825 */ /* 0x002fd800078e020c */
[----:B------:R1:W-:Y:S01]  /*f0940*/  @P1 STG.E desc[UR32][R68.64], R233 ;  /* 0x000000e944001986 */ /* 0x0003e2000c101920 */
[----:B------:R-:W-:Y:S01]  /*f0950*/  LOP3.LUT P1, RZ, R112, 0x80, RZ, 0xc0, !PT ;  /* 0x0000008070ff7812 */ /* 0x000fe2000782c0ff */
[C---:B-1----:R-:W-:Y:S01]  /*f0960*/  IMAD.WIDE R68, R249.reuse, 0x4, R18 ;  /* 0x00000004f9447825 */ /* 0x042fe200078e0212 */
[----:B------:R-:W-:Y:S01]  /*f0970*/  LOP3.LUT P2, RZ, R38, 0x4000000, RZ, 0xc0, !PT ;  /* 0x0400000026ff7812 */ /* 0x000fe2000784c0ff */
[----:B------:R-:W2:Y:S10]  /*f0980*/  LDL.LU R233, [R1+0x20d0] ;  /* 0x0020d00001e97983 */ /* 0x000eb40000300800 */
        /* <DEDUP_REMOVED lines=10> */
[----:B---3--:R1:W-:Y:S02]  /*f0a30*/  @P1 STG.E desc[UR32][R68.64], R232 ;  /* 0x000000e844001986 */ /* 0x0083e4000c101920 */
[----:B-1----:R-:W-:-:S05]  /*f0a40*/  IMAD.WIDE R68, R248, 0x4, R18 ;  /* 0x00000004f8447825 */ /* 0x002fca00078e0212 */
[----:B------:R1:W-:Y:S02]  /*f0a50*/  @P2 STG.E desc[UR32][R68.64], R236 ;  /* 0x000000ec44002986 */ /* 0x0003e4000c101920 */
[----:B-1----:R-:W-:-:S05]  /*f0a60*/  IMAD.WIDE R68, R248, 0x4, R16 ;  /* 0x00000004f8447825 */ /* 0x002fca00078e0210 */
[----:B----4-:R1:W-:Y:S04]  /*f0a70*/  @P3 STG.E desc[UR32][R68.64], R240 ;  /* 0x000000f044003986 */ /* 0x0103e8000c101920 */
[----:B-1----:R-:W3:Y:S01]  /*f0a80*/  LDL.LU R240, [R1+0x610] ;  /* 0x0006100001f07983 */ /* 0x002ee20000300800 */
[C---:B------:R-:W-:Y:S02]  /*f0a90*/  LOP3.LUT P4, RZ, R38.reuse, 0x10000000, RZ, 0xc0, !PT ;  /* 0x1000000026ff7812 */ /* 0x040fe4000788c0ff */
[----:B------:R-:W-:Y:S01]  /*f0aa0*/  LOP3.LUT P5, RZ, R38, 0x20000000, RZ, 0xc0, !PT ;  /* 0x2000000026ff7812 */ /* 0x000fe200078ac0ff */
[----:B------:R-:W-:Y:S01]  /*f0ab0*/  IMAD.WIDE R68, R248, 0x4, R14 ;  /* 0x00000004f8447825 */ /* 0x000fe200078e020e */
[C---:B------:R-:W-:Y:S02]  /*f0ac0*/  LOP3.LUT P6, RZ, R38.reuse, 0x40000000, RZ, 0xc0, !PT ;  /* 0x4000000026ff7812 */ /* 0x040fe400078cc0ff */
[----:B------:R-:W-:-:S07]  /*f0ad0*/  LOP3.LUT P0, RZ, R38, 0x80000000, RZ, 0xc0, !PT ;  /* 0x8000000026ff7812 */ /* 0x000fce000780c0ff */
[----:B------:R1:W-:Y:S02]  /*f0ae0*/  @P4 STG.E desc[UR32][R68.64], R244 ;  /* 0x000000f444004986 */ /* 0x0003e4000c101920 */
[----:B-1----:R-:W-:Y:S02]  /*f0af0*/  IMAD.WIDE R68, R248, 0x4, R12 ;  /* 0x00000004f8447825 */ /* 0x002fe400078e020c */
[----:B------:R-:W4:Y:S04]  /*f0b00*/  LDL.LU R244, [R1+0x410] ;  /* 0x0004100001f47983 */ /* 0x000f280000300800 */
[----:B------:R1:W-:Y:S04]  /*f0b10*/  @P5 STG.E desc[UR32][R68.64], R114 ;  /* 0x0000007244005986 */ /* 0x0003e8000c101920 */
[----:B------:R-:W4:Y:S01]  /*f0b20*/  LDL.LU R248, [R1+0xfc4] ;  /* 0x000fc40001f87983 */ /* 0x000f220000300800 */
[----:B-1----:R-:W-:-:S03]  /*f0b30*/  IMAD.WIDE R68, R115, 0x4, R18 ;  /* 0x0000000473447825 */ /* 0x002fc600078e0212 */
[----:B------:R-:W4:Y:S04]  /*f0b40*/  LDL.LU R114, [R1+0xde4] ;  /* 0x000de40001727983 */ /* 0x000f280000300800 */
[----:B------:R1:W-:Y:S02]  /*f0b50*/  @P6 STG.E desc[UR32][R68.64], R70 ;  /* 0x0000004644006986 */ /* 0x0003e4000c101920 */
[----:B-1----:R-:W-:Y:S02]  /*f0b60*/  IMAD.WIDE R68, R115, 0x4, R16 ;  /* 0x0000000473447825 */ /* 0x002fe400078e0210 */
[----:B------:R-:W4:Y:S04]  /*f0b70*/  LDL.LU R70, [R1+0xbf4] ;  /* 0x000bf40001467983 */ /* 0x000f280000300800 */
[----:B--2---:R1:W-:Y:S04]  /*f0b80*/  @P0 STG.E desc[UR32][R68.64], R71 ;  /* 0x0000004744000986 */ /* 0x0043e8000c101920 */
[----:B-1----:R-:W2:Y:S01]  /*f0b90*/  LDL.LU R71, [R1+0x20cc] ;  /* 0x0020cc0001477983 */ /* 0x002ea20000300800 */
[----:B------:R-:W-:-:S03]  /*f0ba0*/  LOP3.LUT P1, RZ, R39, 0x1000, RZ, 0xc0, !PT ;  /* 0x0000100027ff7812 */ /* 0x000fc6000782c0ff */
[----:B------:R-:W2:Y:S01]  /*f0bb0*/  LDL.LU R238, [R1+0xa04] ;  /* 0x000a040001ee7983 */ /* 0x000ea20000300800 */
[----:B------:R-:W-:-:S03]  /*f0bc0*/  LOP3.LUT R113, R113, 0xefffffff, RZ, 0xc0, !PT ;  /* 0xefffffff71717812 */ /* 0x000fc600078ec0ff */
[----:B------:R-:W2:Y:S04]  /*f0bd0*/  LDL.LU R242, [R1+0x9f4] ;  /* 0x0009f40001f27983 */ /* 0x000ea80000300800 */
[----:B------:R-:W2:Y:S02]  /*f0be0*/  LDL.LU R246, [R1+0x804] ;  /* 0x0008040001f67983 */ /* 0x000ea40000300800 */
[----:B------:R-:W-:Y:S02]  /*f0bf0*/  @P1 LOP3.LUT R113, R113, 0x10000000, RZ, 0xfc, !PT ;  /* 0x1000000071711812 */ /* 0x000fe400078efcff */
[----:B------:R-:W-:Y:S01]  /*f0c00*/  LOP3.LUT P1, RZ, R39, 0x800, RZ, 0xc0, !PT ;  /* 0x0000080027ff7812 */ /* 0x000fe2000782c0ff */
[----:B------:R-:W2:Y:S01]  /*f0c10*/  LDL.LU R250, [R1+0x614] ;  /* 0x0006140001fa7983 */ /* 0x000ea20000300800 */
[----:B------:R-:W-:-:S02]  /*f0c20*/  LOP3.LUT R113, R113, 0xdfffffff, RZ, 0xc0, !PT ;  /* 0xdfffffff71717812 */ /* 0x000fc400078ec0ff */
[----:B------:R-:W-:Y:S01]  /*f0c30*/  LOP3.LUT P4, RZ, R39, 0x1, RZ, 0xc0, !PT ;  /* 0x0000000127ff7812 */ /* 0x000fe2000788c0ff */
[----:B------:R-:W-:Y:S01]  /*f0c40*/  IMAD.WIDE R68, R115, 0x4, R14 ;  /* 0x0000000473447825 */ /* 0x000fe200078e020e */
[----:B------:R-:W2:Y:S04]  /*f0c50*/  LDL.LU R241, [R1+0xfc8] ;  /* 0x000fc80001f17983 */ /* 0x000ea80000300800 */
[----:B------:R-:W2:Y:S03]  /*f0c60*/  LDL.LU R245, [R1+0xde8] ;  /* 0x000de80001f57983 */ /* 0x000ea60000300800 */
[----:B------:R-:W-:Y:S01]  /*f0c70*/  @P1 LOP3.LUT R113, R113, 0x20000000, RZ, 0xfc, !PT ;  /* 0x2000000071711812 */ /* 0x000fe200078efcff */
[----:B------:R-:W2:Y:S01]  /*f0c80*/  LDL.LU R249, [R1+0xbf8] ;  /* 0x000bf80001f97983 */ /* 0x000ea20000300800 */
[----:B------:R-:W-:-:S02]  /*f0c90*/  LOP3.LUT P1, RZ, R39, 0x400, RZ, 0xc0, !PT ;  /* 0x0000040027ff7812 */ /* 0x000fc4000782c0ff */
[----:B------:R-:W-:Y:S01]  /*f0ca0*/  LOP3.LUT R113, R113, 0xbfffffff, RZ, 0xc0, !PT ;  /* 0xbfffffff71717812 */ /* 0x000fe200078ec0ff */
[----:B------:R-:W2:Y:S04]  /*f0cb0*/  LDL.LU R232, [R1+0x20d4] ;  /* 0x0020d40001e87983 */ /* 0x000ea80000300800 */
[----:B------:R-:W2:Y:S06]  /*f0cc0*/  LDL.LU R236, [R1+0xa08] ;  /* 0x000a080001ec7983 */ /* 0x000eac0000300800 */
[----:B------:R-:W-:-:S02]  /*f0cd0*/  @P1 LOP3.LUT R113, R113, 0x40000000, RZ, 0xfc, !PT ;  /* 0x4000000071711812 */ /* 0x000fc400078efcff */
        /* <DEDUP_REMOVED lines=10> */
[----:B------:R-:W-:Y:S01]  /*f0d80*/  LOP3.LUT R112, R112, 0xfffffffb, RZ, 0xc0, !PT ;  /* 0xfffffffb70707812 */ /* 0x000fe200078ec0ff */
[----:B---3--:R1:W-:Y:S02]  /*f0d90*/  @P4 STG.E desc[UR32][R68.64], R240 ;  /* 0x000000f044004986 */ /* 0x0083e4000c101920 */
[----:B-1----:R-:W-:Y:S02]  /*f0da0*/  IMAD.WIDE R68, R115, 0x4, R12 ;  /* 0x0000000473447825 */ /* 0x002fe400078e020c */
[----:B------:R-:W3:Y:S04]  /*f0db0*/  LDL.LU R115, [R1+0x20d8] ;  /* 0x0020d80001737983 */ /* 0x000ee80000300800 */
[----:B------:R-:W3:Y:S01]  /*f0dc0*/  LDL.LU R237, [R1+0x414] ;  /* 0x0004140001ed7983 */ /* 0x000ee20000300800 */
[----:B------:R-:W-:-:S02]  /*f0dd0*/  LOP3.LUT P5, RZ, R39, 0x2, RZ, 0xc0, !PT ;  /* 0x0000000227ff7812 */ /* 0x000fc400078ac0ff */
[----:B------:R-:W-:Y:S01]  /*f0de0*/  @P1 LOP3.LUT R112, R112, 0x4, RZ, 0xfc, !PT ;  /* 0x0000000470701812 */ /* 0x000fe200078efcff */
[----:B------:R-:W3:Y:S01]  /*f0df0*/  LDL.LU R240, [R1+0x9f8] ;  /* 0x0009f80001f07983 */ /* 0x000ee20000300800 */
[C---:B------:R-:W-:Y:S02]  /*f0e00*/  LOP3.LUT P1, RZ, R39.reuse, 0x20, RZ, 0xc0, !PT ;  /* 0x0000002027ff7812 */ /* 0x040fe4000782c0ff */
[C---:B------:R-:W-:Y:S02]  /*f0e10*/  LOP3.LUT P6, RZ, R39.reuse, 0x4, RZ, 0xc0, !PT ;  /* 0x0000000427ff7812 */ /* 0x040fe400078cc0ff */
[----:B------:R-:W-:Y:S02]  /*f0e20*/  LOP3.LUT P0, RZ, R39, 0x8, RZ, 0xc0, !PT ;  /* 0x0000000827ff7812 */ /* 0x000fe4000780c0ff */
[----:B------:R-:W-:-:S03]  /*f0e30*/  LOP3.LUT R112, R112, 0xfffffff7, RZ, 0xc0, !PT ;  /* 0xfffffff770707812 */ /* 0x000fc600078ec0ff */
[----:B----4-:R2:W-:Y:S04]  /*f0e40*/  @P5 STG.E desc[UR32][R68.64], R244 ;  /* 0x000000f444005986 */ /* 0x0105e8000c101920 */
[----:B------:R-:W-:Y:S02]  /*f0e50*/  @P1 LOP3.LUT R112, R112, 0x8, RZ, 0xfc, !PT ;  /* 0x0000000870701812 */ /* 0x000fe400078efcff */
[----:B------:R-:W-:Y:S01]  /*f0e60*/  LOP3.LUT P1, RZ, R39, 0x10, RZ, 0xc0, !PT ;  /* 0x0000001027ff7812 */ /* 0x000fe2000782c0ff */
[----:B--2---:R-:W-:-:S05]  /*f0e70*/  IMAD.WIDE R68, R71, 0x4, R18 ;  /* 0x0000000447447825 */ /* 0x004fca00078e0212 */
[----:B------:R1:W-:Y:S02]  /*f0e80*/  @P6 STG.E desc[UR32][R68.64], R248 ;  /* 0x000000f844006986 */ /* 0x0003e4000c101920 */
[C---:B-1----:R-:W-:Y:S02]  /*f0e90*/  IMAD.WIDE R68, R71.reuse, 0x4, R16 ;  /* 0x0000000447447825 */ /* 0x042fe400078e0210 */
[----:B------:R-:W2:Y:S04]  /*f0ea0*/  LDL.LU R248, [R1+0x808] ;  /* 0x0008080001f87983 */ /* 0x000ea80000300800 */
[----:B------:R1:W-:Y:S02]  /*f0eb0*/  @P0 STG.E desc[UR32][R68.64], R114 ;  /* 0x0000007244000986 */ /* 0x0003e4000c101920 */
[----:B-1----:R-:W-:-:S02]  /*f0ec0*/  IMAD.WIDE R68, R71, 0x4, R14 ;  /* 0x0000000447447825 */ /* 0x002fc400078e020e */
[----:B------:R-:W4:Y:S04]  /*f0ed0*/  LDL.LU R114, [R1+0x618] ;  /* 0x0006180001727983 */ /* 0x000f280000300800 */
[----:B------:R1:W-:Y:S02]  /*f0ee0*/  @P1 STG.E desc[UR32][R68.64], R70 ;  /* 0x0000004644001986 */ /* 0x0003e4000c101920 */
[----:B-1----:R-:W-:Y:S02]  /*f0ef0*/  IMAD.WIDE R68, R71, 0x4, R12 ;  /* 0x0000000447447825 */ /* 0x002fe400078e020c */
[----:B------:R-:W4:Y:S04]  /*f0f00*/  LDL.LU R70, [R1+0x418] ;  /* 0x0004180001467983 */ /* 0x000f280000300800 */
[----:B------:R-:W4:Y:S04]  /*f0f10*/  LDL.LU R71, [R1+0xfcc] ;  /* 0x000fcc0001477983 */ /* 0x000f280000300800 */
[----:B------:R-:W4:Y:S01]  /*f0f20*/  LDL.LU R244, [R1+0x20dc] ;  /* 0x0020dc0001f47983 */ /* 0x000f220000300800 */
        /* <DEDUP_REMOVED lines=35> */
[----:B-1----:R-:W-:-:S05]  /*f1160*/  IMAD.WIDE R68, R115, 0x4, R14 ;  /* 0x0000000473447825 */ /* 0x002fca00078e020e */
[----:B----4-:R1:W-:Y:S02]  /*f1170*/  @P5 STG.E desc[UR32][R68.64], R114 ;  /* 0x0000007244005986 */ /* 0x0103e4000c101920 */
[----:B-1----:R-:W-:-:S05]  /*f1180*/  IMAD.WIDE R68, R115, 0x4, R12 ;  /* 0x0000000473447825 */ /* 0x002fca00078e020c */
[----:B------:R1:W-:Y:S02]  /*f1190*/  @P6 STG.E desc[UR32][R68.64], R70 ;  /* 0x0000004644006986 */ /* 0x0003e4000c101920 */
[----:B-1----:R-:W-:-:S05]  /*f11a0*/  IMAD.WIDE R68, R244, 0x4, R18 ;  /* 0x00000004f4447825 */ /* 0x002fca00078e0212 */
[----:B------:R1:W-:Y:S04]  /*f11b0*/  @P0 STG.E desc[UR32][R68.64], R71 ;  /* 0x0000004744000986 */ /* 0x0003e8000c101920 */
[----:B-1----:R-:W2:Y:S04]  /*f11c0*/  LDL.LU R71, [R1+0xdec] ;  /* 0x000dec0001477983 */ /* 0x002ea80000300800 */
[----:B------:R-:W3:Y:S04]  /*f11d0*/  LDL.LU R240, [R1+0xbfc] ;  /* 0x000bfc0001f07983 */ /* 0x000ee80000300800 */
[----:B------:R-:W4:Y:S04]  /*f11e0*/  LDL.LU R248, [R1+0xa0c] ;  /* 0x000a0c0001f87983 */ /* 0x000f280000300800 */
[----:B------:R-:W4:Y:S04]  /*f11f0*/  LDL.LU R70, [R1+0x9fc] ;  /* 0x0009fc0001467983 */ /* 0x000f280000300800 */
[----:B------:R-:W4:Y:S04]  /*f1200*/  LDL.LU R114, [R1+0x80c] ;  /* 0x00080c0001727983 */ /* 0x000f280000300800 */
[----:B------:R-:W4:Y:S04]  /*f1210*/  LDL.LU R115, [R1+0x61c] ;  /* 0x00061c0001737983 */ /* 0x000f280000300800 */
[----:B------:R-:W4:Y:S01]  /*f1220*/  LDL.LU R246, [R1+0x2400] ;  /* 0x0024000001f67983 */ /* 0x000f220000300800 */
[C---:B------:R-:W-:Y:S01]  /*f1230*/  LOP3.LUT P4, RZ, R39.reuse, 0x80000, RZ, 0xc0, !PT ;  /* 0x0008000027ff7812 */ /* 0x040fe2000788c0ff */
[----:B------:R-:W-:Y:S01]  /*f1240*/  IMAD.WIDE R68, R244, 0x4, R16 ;  /* 0x00000004f4447825 */ /* 0x000fe200078e0210 */
        /* <DEDUP_REMOVED lines=16> */
[----:B------:R-:W2:Y:S01]  /*f1350*/  LDL.LU R250, [R1+0xfe0] ;  /* 0x000fe00001fa7983 */ /* 0x000ea20000300800 */
[----:B------:R-:W-:-:S03]  /*f1360*/  LOP3.LUT R113, R113, 0xfeffffff, RZ, 0xc0, !PT ;  /* 0xfeffffff71717812 */ /* 0x000fc600078ec0ff */
[----:B------:R-:W2:Y:S01]  /*f1370*/  LDL.LU R233, [R1+0xfd0] ;  /* 0x000fd00001e97983 */ /* 0x000ea20000300800 */
[----:B------:R-:W-:Y:S02]  /*f1380*/  @P1 LOP3.LUT R113, R113, 0x1000000, RZ, 0xfc, !PT ;  /* 0x0100000071711812 */ /* 0x000fe400078efcff */
[----:B------:R-:W-:Y:S01]  /*f1390*/  LOP3.LUT P1, RZ, R39, 0x4000000, RZ, 0xc0, !PT ;  /* 0x0400000027ff7812 */ /* 0x000fe2000782c0ff */
[----:B------:R-:W2:Y:S01]  /*f13a0*/  LDL.LU R237, [R1+0xdd0] ;  /* 0x000dd00001ed7983 */ /* 0x000ea20000300800 */
[----:B------:R-:W-:Y:S02]  /*f13b0*/  LOP3.LUT R113, R113, 0xfdffffff, RZ, 0xc0, !PT ;  /* 0xfdffffff71717812 */ /* 0x000fe400078ec0ff */
[----:B------:R-:W-:Y:S01]  /*f13c0*/  LOP3.LUT P5, RZ, R39, 0x100000, RZ, 0xc0, !PT ;  /* 0x0010000027ff7812 */ /* 0x000fe200078ac0ff */
[----:B------:R-:W2:Y:S08]  /*f13d0*/  LDL.LU R245, [R1+0xbe0] ;  /* 0x000be00001f57983 */ /* 0x000eb00000300800 */
[----:B------:R-:W-:-:S02]  /*f13e0*/  @P1 LOP3.LUT R113, R113, 0x2000000, RZ, 0xfc, !PT ;  /* 0x0200000071711812 */ /* 0x000fc400078efcff */
[----:B------:R-:W-:Y:S01]  /*f13f0*/  LOP3.LUT P1, RZ, R39, 0x2000000, RZ, 0xc0, !PT ;  /* 0x0200000027ff7812 */ /* 0x000fe2000782c0ff */
[----:B------:R-:W-:Y:S01]  /*f1400*/  IMAD.WIDE R68, R244, 0x4, R14 ;  /* 0x00000004f4447825 */ /* 0x000fe200078e020e */
[----:B------:R-:W-:Y:S02]  /*f1410*/  LOP3.LUT R113, R113, 0xfbffffff, RZ, 0xc0, !PT ;  /* 0xfbffffff71717812 */ /* 0x000fe400078ec0ff */
[----:B------:R-:W-:Y:S02]  /*f1420*/  LOP3.LUT P6, RZ, R39, 0x200000, RZ, 0xc0, !PT ;  /* 0x0020000027ff7812 */ /* 0x000fe400078cc0ff */
[----:B---3--:R1:W-:Y:S07]  /*f1430*/  @P5 STG.E desc[UR32][R68.64], R240 ;  /* 0x000000f044005986 */ /* 0x0083ee000c101920 */
[----:B------:R-:W-:-:S02]  /*f1440*/  @P1 LOP3.LUT R113, R113, 0x4000000, RZ, 0xfc, !PT ;  /* 0x0400000071711812 */ /* 0x000fc400078efcff */
[C---:B------:R-:W-:Y:S01]  /*f1450*/  LOP3.LUT P1, RZ, R39.reuse, 0x1000000, RZ, 0xc0, !PT ;  /* 0x0100000027ff7812 */ /* 0x040fe2000782c0ff */
[----:B-1----:R-:W3:Y:S01]  /*f1460*/  LDL.LU R240, [R1+0x2408] ;  /* 0x0024080001f07983 */ /* 0x002ee20000300800 */
[----:B------:R-:W-:-:S03]  /*f1470*/  LOP3.LUT P0, RZ, R39, 0x400000, RZ, 0xc0, !PT ;  /* 0x0040000027ff7812 */ /* 0x000fc6000780c0ff */
[----:B------:R-:W3:Y:S01]  /*f1480*/  LDL.LU R249, [R1+0x9e0] ;  /* 0x0009e00001f97983 */ /* 0x000ee20000300800 */
[----:B------:R-:W-:Y:S01]  /*f1490*/  LOP3.LUT R113, R113, 0xf7ffffff, RZ, 0xc0, !PT ;  /* 0xf7ffffff71717812 */ /* 0x000fe200078ec0ff */
[----:B------:R-:W-:Y:S02]  /*f14a0*/  IMAD.WIDE R68, R244, 0x4, R12 ;  /* 0x00000004f4447825 */ /* 0x000fe400078e020c */
[----:B------:R-:W3:Y:S04]  /*f14b0*/  LDL.LU R232, [R1+0x7f0] ;  /* 0x0007f00001e87983 */ /* 0x000ee80000300800 */
[----:B------:R-:W-:Y:S02]  /*f14c0*/  @P1 LOP3.LUT R113, R113, 0x8000000, RZ, 0xfc, !PT ;  /* 0x0800000071711812 */ /* 0x000fe400078efcff */
[----:B------:R-:W-:Y:S01]  /*f14d0*/  LOP3.LUT P1, RZ, R39, 0x800000, RZ, 0xc0, !PT ;  /* 0x0080000027ff7812 */ /* 0x000fe2000782c0ff */
[----:B----4-:R1:W-:Y:S02]  /*f14e0*/  @P6 STG.E desc[UR32][R68.64], R248 ;  /* 0x000000f844006986 */ /* 0x0103e4000c101920 */
[----:B-1----:R-:W-:-:S05]  /*f14f0*/  IMAD.WIDE R68, R246, 0x4, R18 ;  /* 0x00000004f6447825 */ /* 0x002fca00078e0212 */
[----:B------:R1:W-:Y:S02]  /*f1500*/  @P0 STG.E desc[UR32][R68.64], R70 ;  /* 0x0000004644000986 */ /* 0x0003e4000c101920 */
[----:B-1----:R-:W-:Y:S02]  /*f1510*/  IMAD.WIDE R68, R246, 0x4, R16 ;  /* 0x00000004f6447825 */ /* 0x002fe400078e0210 */
[----:B------:R-:W4:Y:S04]  /*f1520*/  LDL.LU R70, [R1+0x240c] ;  /* 0x00240c0001467983 */ /* 0x000f280000300800 */
[----:B------:R-:W4:Y:S04]  /*f1530*/  LDL.LU R236, [R1+0x600] ;  /* 0x0006000001ec7983 */ /* 0x000f280000300800 */
[----:B------:R1:W-:Y:S01]  /*f1540*/  @P1 STG.E desc[UR32][R68.64], R114 ;  /* 0x0000007244001986 */ /* 0x0003e2000c101920 */
[----:B------:R-:W-:-:S03]  /*f1550*/  LOP3.LUT P1, RZ, R113, 0x8000000, RZ, 0xc0, !PT ;  /* 0x0800000071ff7812 */ /* 0x000fc6000782c0ff */
[----:B------:R-:W4:Y:S04]  /*f1560*/  LDL.LU R244, [R1+0x400] ;  /* 0x0004000001f47983 */ /* 0x000f280000300800 */
[----:B------:R-:W4:Y:S01]  /*f1570*/  LDL.LU R248, [R1+0xfe4] ;  /* 0x000fe40001f87983 */ /* 0x000f220000300800 */
[----:B-1----:R-:W-:-:S03]  /*f1580*/  IMAD.WIDE R68, R246, 0x4, R14 ;  /* 0x00000004f6447825 */ /* 0x002fc600078e020e */
[----:B------:R-:W4:Y:S04]  /*f1590*/  LDL.LU R114, [R1+0xfd4] ;  /* 0x000fd40001727983 */ /* 0x000f280000300800 */
[----:B------:R1:W-:Y:S01]  /*f15a0*/  @P1 STG.E desc[UR32][R68.64], R115 ;  /* 0x0000007344001986 */ /* 0x0003e2000c101920 */
[----:B------:R-:W-:-:S03]  /*f15b0*/  LOP3.LUT P1, RZ, R113, 0x4000000, RZ, 0xc0, !PT ;  /* 0x0400000071ff7812 */ /* 0x000fc6000782c0ff */
[----:B-1----:R-:W4:Y:S01]  /*f15c0*/  LDL.LU R115, [R1+0xdd4] ;  /* 0x000dd40001737983 */ /* 0x002f220000300800 */
[----:B------:R-:W-:-:S09]  /*f15d0*/  IMAD.WIDE R68, R246, 0x4, R12 ;  /* 0x00000004f6447825 */ /* 0x000fd200078e020c */
        /* <DEDUP_REMOVED lines=14> */
[C---:B------:R-:W-:Y:S01]  /*f16c0*/  LOP3.LUT P1, RZ, R113.reuse, 0x200000, RZ, 0xc0, !PT ;  /* 0x0020000071ff7812 */ /* 0x040fe2000782c0ff */
[----:B---3--:R-:W-:Y:S01]  /*f16d0*/  IMAD.WIDE R68, R240, 0x4, R18 ;  /* 0x00000004f0447825 */ /* 0x008fe200078e0212 */
        /* <DEDUP_REMOVED lines=9> */
[----:B----4-:R1:W-:Y:S01]  /*f1770*/  @P2 STG.E desc[UR32][R68.64], R236 ;  /* 0x000000ec44002986 */ /* 0x0103e2000c101920 */
        /* <DEDUP_REMOVED lines=9> */
[C---:B-1----:R-:W-:Y:S02]  /*f1810*/  IMAD.WIDE R68, R70.reuse, 0x4, R14 ;  /* 0x0000000446447825 */ /* 0x042fe400078e020e */
[----:B------:R-:W4:Y:S04]  /*f1820*/  LDL.LU R114, [R1+0x9e4] ;  /* 0x0009e40001727983 */ /* 0x000f280000300800 */
[----:B------:R1:W-:Y:S02]  /*f1830*/  @P6 STG.E desc[UR32][R68.64], R115 ;  /* 0x0000007344006986 */ /* 0x0003e4000c101920 */
[----:B-1----:R-:W-:-:S02]  /*f1840*/  IMAD.WIDE R68, R70, 0x4, R12 ;  /* 0x0000000446447825 */ /* 0x002fc400078e020c */
[----:B------:R-:W3:Y:S04]  /*f1850*/  LDL.LU R115, [R1+0x7f4] ;  /* 0x0007f40001737983 */ /* 0x000ee80000300800 */
[----:B------:R-:W3:Y:S04]  /*f1860*/  LDL.LU R70, [R1+0x604] ;  /* 0x0006040001467983 */ /* 0x000ee80000300800 */
        /* <DEDUP_REMOVED lines=17> */
[C---:B------:R-:W-:Y:S02]  /*f1980*/  LOP3.LUT P5, RZ, R40.reuse, 0x80, RZ, 0xc0, !PT ;  /* 0x0000008028ff7812 */ /* 0x040fe400078ac0ff */
[C---:B------:R-:W-:Y:S02]  /*f1990*/  LOP3.LUT P6, RZ, R40.reuse, 0x100, RZ, 0xc0, !PT ;  /* 0x0000010028ff7812 */ /* 0x040fe400078cc0ff */
        /* <DEDUP_REMOVED lines=23> */
[----:B------:R-:W-:Y:S01]  /*f1b10*/  LOP3.LUT R113, R113, 0xfff7ffff, RZ, 0xc0, !PT ;  /* 0xfff7ffff71717812 */ /* 0x000fe200078ec0ff */
[----:B--2---:R-:W-:-:S05]  /*f1b20*/  IMAD.WIDE R68, R71, 0x4, R18 ;  /* 0x0000000447447825 */ /* 0x004fca00078e0212 */
[----:B----4-:R1:W-:Y:S02]  /*f1b30*/  @P4 STG.E desc[UR32][R68.64], R114 ;  /* 0x0000007244004986 */ /* 0x0103e4000c101920 */
[C---:B-1----:R-:W-:Y:S02]  /*f1b40*/  IMAD.WIDE R68, R71.reuse, 0x4, R16 ;  /* 0x0000000447447825 */ /* 0x042fe400078e0210 */
[----:B------:R-:W2:Y:S04]  /*f1b50*/  LDL.LU R114, [R1+0xbec] ;  /* 0x000bec0001727983 */ /* 0x000ea80000300800 */
[----:B---3--:R1:W-:Y:S02]  /*f1b60*/  @P5 STG.E desc[UR32][R68.64], R115 ;  /* 0x0000007344005986 */ /* 0x0083e4000c101920 */
[----:B-1----:R-:W-:-:S02]  /*f1b70*/  IMAD.WIDE R68, R71, 0x4, R14 ;  /* 0x0000000447447825 */ /* 0x002fc400078e020e */
[----:B------:R-:W3:Y:S04]  /*f1b80*/  LDL.LU R115, [R1+0x9ec] ;  /* 0x0009ec0001737983 */ /* 0x000ee80000300800 */
[----:B------:R1:W-:Y:S02]  /*f1b90*/  @P6 STG.E desc[UR32][R68.64], R70 ;  /* 0x0000004644006986 */ /* 0x0003e4000c101920 */
[----:B-1----:R-:W-:Y:S02]  /*f1ba0*/  IMAD.WIDE R68, R71, 0x4, R12 ;  /* 0x0000000447447825 */ /* 0x002fe400078e020c */
[----:B------:R-:W4:Y:S04]  /*f1bb0*/  LDL.LU R70, [R1+0x7fc] ;  /* 0x0007fc0001467983 */ /* 0x000f280000300800 */
[----:B------:R-:W4:Y:S04]  /*f1bc0*/  LDL.LU R71, [R1+0x60c] ;  /* 0x00060c0001477983 */ /* 0x000f280000300800 */
[----:B------:R-:W3:Y:S01]  /*f1bd0*/  LDL.LU R244, [R1+0x2420] ;  /* 0x0024200001f47983 */ /* 0x000ee20000300800 */
[----:B------:R-:W-:-:S02]  /*f1be0*/  @P1 LOP3.LUT R113, R113, 0x80000, RZ, 0xfc, !PT ;  /* 0x0008000071711812 */ /* 0x000fc400078efcff */
[----:B------:R-:W-:Y:S01]  /*f1bf0*/  LOP3.LUT P1, RZ, R40, 0x400, RZ, 0xc0, !PT ;  /* 0x0000040028ff7812 */ /* 0x000fe2000782c0ff */
[----:B------:R1:W-:Y:S02]  /*f1c00*/  @P0 STG.E desc[UR32][R68.64], R251 ;  /* 0x000000fb44000986 */ /* 0x0003e4000c101920 */
[----:B-1----:R-:W-:-:S10]  /*f1c10*/  IMAD.WIDE R68, R246, 0x4, R18 ;  /* 0x00000004f6447825 */ /* 0x002fd400078e0212 */
        /* <DEDUP_REMOVED lines=26> */
[----:B------:R1:W-:Y:S02]  /*f1dc0*/  @P1 STG.E desc[UR32][R68.64], R232 ;  /* 0x000000e844001986 */ /* 0x0003e4000c101920 */
[----:B-1----:R-:W-:-:S05]  /*f1dd0*/  IMAD.WIDE R68, R248, 0x4, R16 ;  /* 0x00000004f8447825 */ /* 0x002fca00078e0210 */
[----:B------:R1:W-:Y:S02]  /*f1de0*/  @P2 STG.E desc[UR32][R68.64], R236 ;  /* 0x000000ec44002986 */ /* 0x0003e4000c101920 */
[----:B-1----:R-:W-:-:S05]  /*f1df0*/  IMAD.WIDE R68, R248, 0x4, R14 ;  /* 0x00000004f8447825 */ /* 0x002fca00078e020e */
[----:B------:R1:W-:Y:S02]  /*f1e00*/  @P3 STG.E desc[UR32][R68.64], R240 ;  /* 0x000000f044003986 */ /* 0x0003e4000c101920 */
[----:B-1----:R-:W-:Y:S02]  /*f1e10*/  IMAD.WIDE R68, R248, 0x4, R12 ;  /* 0x00000004f8447825 */ /* 0x002fe400078e020c */
[----:B------:R-:W4:Y:S01]  /*f1e20*/  LDL.LU R248, [R1+0x40c] ;  /* 0x00040c0001f87983 */ /* 0x000f220000300800 */
[C---:B------:R-:W-:Y:S02]  /*f1e30*/  LOP3.LUT P4, RZ, R40.reuse, 0x200000, RZ, 0xc0, !PT ;  /* 0x0020000028ff7812 */ /* 0x040fe4000788c0ff */
[C---:B------:R-:W-:Y:S02]  /*f1e40*/  LOP3.LUT P5, RZ, R40.reuse, 0x400000, RZ, 0xc0, !PT ;  /* 0x0040000028ff7812 */ /* 0x040fe400078ac0ff */
[C---:B------:R-:W-:Y:S02]  /*f1e50*/  LOP3.LUT P6, RZ, R40.reuse, 0x800000, RZ, 0xc0, !PT ;  /* 0x0080000028ff7812 */ /* 0x040fe400078cc0ff */
[----:B------:R-:W-:-:S07]  /*f1e60*/  LOP3.LUT P0, RZ, R40, 0x1000000, RZ, 0xc0, !PT ;  /* 0x0100000028ff7812 */ /* 0x000fce000780c0ff */
[----:B--2---:R1:W-:Y:S04]  /*f1e70*/  @P4 STG.E desc[UR32][R68.64], R114 ;  /* 0x0000007244004986 */ /* 0x0043e8000c101920 */
[----:B-1----:R-:W2:Y:S01]  /*f1e80*/  LDL.LU R114, [R1+0x1000] ;  /* 0x0010000001727983 */ /* 0x002ea20000300800 */
[----:B---3--:R-:W-:-:S05]  /*f1e90*/  IMAD.WIDE R68, R244, 0x4, R18 ;  /* 0x00000004f4447825 */ /* 0x008fca00078e0212 */
[----:B------:R1:W-:Y:S02]  /*f1ea0*/  @P5 STG.E desc[UR32][R68.64], R115 ;  /* 0x0000007344005986 */ /* 0x0003e4000c101920 */
[C---:B-1----:R-:W-:Y:S02]  /*f1eb0*/  IMAD.WIDE R68, R244.reuse, 0x4, R16 ;  /* 0x00000004f4447825 */ /* 0x042fe400078e0210 */
[----:B------:R-:W3:Y:S04]  /*f1ec0*/  LDL.LU R115, [R1+0xff0] ;  /* 0x000ff00001737983 */ /* 0x000ee80000300800 */
[----:B----4-:R1:W-:Y:S02]  /*f1ed0*/  @P6 STG.E desc[UR32][R68.64], R70 ;  /* 0x0000004644006986 */ /* 0x0103e4000c101920 */
[----:B-1----:R-:W-:-:S02]  /*f1ee0*/  IMAD.WIDE R68, R244, 0x4, R14 ;  /* 0x00000004f4447825 */ /* 0x002fc400078e020e */
[----:B------:R-:W4:Y:S04]  /*f1ef0*/  LDL.LU R70, [R1+0xdc0] ;  /* 0x000dc00001467983 */ /* 0x000f280000300800 */
[----:B------:R1:W-:Y:S04]  /*f1f00*/  @P0 STG.E desc[UR32][R68.64], R71 ;  /* 0x0000004744000986 */ /* 0x0003e8000c101920 */
[----:B-1----:R-:W2:Y:S04]  /*f1f10*/  LDL.LU R71, [R1+0x2424] ;  /* 0x0024240001477983 */ /* 0x002ea80000300800 */
[----:B------:R-:W4:Y:S04]  /*f1f20*/  LDL.LU R250, [R1+0x2428] ;  /* 0x0024280001fa7983 */ /* 0x000f280000300800 */
[----:B------:R-:W4:Y:S04]  /*f1f30*/  LDL.LU R234, [R1+0xbd0] ;  /* 0x000bd00001ea7983 */ /* 0x000f280000300800 */
[----:B------:R-:W4:Y:S01]  /*f1f40*/  LDL.LU R238, [R1+0x9d0] ;  /* 0x0009d00001ee7983 */ /* 0x000f220000300800 */
[----:B------:R-:W-:-:S03]  /*f1f50*/  LOP3.LUT P4, RZ, R40, 0x2000000, RZ, 0xc0, !PT ;  /* 0x0200000028ff7812 */ /* 0x000fc6000788c0ff */
[----:B------:R-:W4:Y:S01]  /*f1f60*/  LDL.LU R242, [R1+0x7e0] ;  /* 0x0007e00001f27983 */ /* 0x000f220000300800 */
[----:B------:R-:W-:-:S03]  /*f1f70*/  IMAD.WIDE R68, R244, 0x4, R12 ;  /* 0x00000004f4447825 */ /* 0x000fc600078e020c */
[----:B------:R-:W4:Y:S01]  /*f1f80*/  LDL.LU R249, [R1+0x242c] ;  /* 0x00242c0001f97983 */ /* 0x000f220000300800 */
[C---:B------:R-:W-:Y:S02]  /*f1f90*/  LOP3.LUT P5, RZ, R40.reuse, 0x4000000, RZ, 0xc0, !PT ;  /* 0x0400000028ff7812 */ /* 0x040fe400078ac0ff */
[C---:B------:R-:W-:Y:S02]  /*f1fa0*/  LOP3.LUT P6, RZ, R40.reuse, 0x8000000, RZ, 0xc0, !PT ;  /* 0x0800000028ff7812 */ /* 0x040fe400078cc0ff */
[----:B------:R-:W-:Y:S01]  /*f1fb0*/  LOP3.LUT P0, RZ, R40, 0x10000000, RZ, 0xc0, !PT ;  /* 0x1000000028ff7812 */ /* 0x000fe2000780c0ff */
[----:B------:R1:W-:Y:S04]  /*f1fc0*/  @P4 STG.E desc[UR32][R68.64], R248 ;  /* 0x000000f844004986 */ /* 0x0003e8000c101920 */
[----:B-1----:R-:W4:Y:S04]  /*f1fd0*/  LDL.LU R248, [R1+0x2430] ;  /* 0x0024300001f87983 */ /* 0x002f280000300800 */
        /* <DEDUP_REMOVED lines=9> */
[----:B------:R-:W-:-:S02]  /*f2070*/  LOP3.LUT P1, RZ, R41, 0x20, RZ, 0xc0, !PT ;  /* 0x0000002029ff7812 */ /* 0x000fc4000782c0ff */
[----:B------:R-:W-:-:S11]  /*f2080*/  LOP3.LUT R113, R113, 0xffffffef, RZ, 0xc0, !PT ;  /* 0xffffffef71717812 */ /* 0x000fd600078ec0ff */
[----:B------:R-:W-:Y:S02]  /*f2090*/  @P1 LOP3.LUT R113, R113, 0x10, RZ, 0xfc, !PT ;  /* 0x0000001071711812 */ /* 0x000fe400078efcff */
[----:B------:R-:W-:Y:S01]  /*f20a0*/  LOP3.LUT P1, RZ, R41, 0x10, RZ, 0xc0, !PT ;  /* 0x0000001029ff7812 */ /* 0x000fe2000782c0ff */
[----:B--2---:R-:W-:-:S05]  /*f20b0*/  IMAD.WIDE R68, R71, 0x4, R18 ;  /* 0x0000000447447825 */ /* 0x004fca00078e0212 */
[----:B------:R1:W-:Y:S02]  /*f20c0*/  @P5 STG.E desc[UR32][R68.64], R114 ;  /* 0x0000007244005986 */ /* 0x0003e4000c101920 */
[----:B-1----:R-:W-:-:S05]  /*f20d0*/  IMAD.WIDE R68, R71, 0x4, R16 ;  /* 0x0000000447447825 */ /* 0x002fca00078e0210 */
[----:B---3--:R1:W-:Y:S02]  /*f20e0*/  @P6 STG.E desc[UR32][R68.64], R115 ;  /* 0x0000007344006986 */ /* 0x0083e4000c101920 */
[C---:B-1----:R-:W-:Y:S02]  /*f20f0*/  IMAD.WIDE R68, R71.reuse, 0x4, R14 ;  /* 0x0000000447447825 */ /* 0x042fe400078e020e */
[----:B------:R-:W2:Y:S04]  /*f2100*/  LDL.LU R115, [R1+0x3f4] ;  /* 0x0003f40001737983 */ /* 0x000ea80000300800 */
[----:B----4-:R1:W-:Y:S02]  /*f2110*/  @P0 STG.E desc[UR32][R68.64], R70 ;  /* 0x0000004644000986 */ /* 0x0103e4000c101920 */
[----:B-1----:R-:W-:-:S02]  /*f2120*/  IMAD.WIDE R68, R71, 0x4, R12 ;  /* 0x0000000447447825 */ /* 0x002fc400078e020c */
[----:B------:R-:W3:Y:S04]  /*f2130*/  LDL.LU R70, [R1+0x1008] ;  /* 0x0010080001467983 */ /* 0x000ee80000300800 */
[----:B------:R-:W4:Y:S04]  /*f2140*/  LDL.LU R71, [R1+0xff8] ;  /* 0x000ff80001477983 */ /* 0x000f280000300800 */
[----:B------:R-:W3:Y:S01]  /*f2150*/  LDL.LU R114, [R1+0x2434] ;  /* 0x0024340001727983 */ /* 0x000ee20000300800 */
[----:B------:R-:W-:-:S04]  /*f2160*/  LOP3.LUT R113, R113, 0xffffffdf, RZ, 0xc0, !PT ;  /* 0xffffffdf71717812 */ /* 0x000fc800078ec0ff */
        /* <DEDUP_REMOVED lines=59> */
[----:B--2---:R3:W-:Y:S02]  /*f2520*/  @P5 STG.E desc[UR32][R68.64], R115 ;  /* 0x0000007344005986 */ /* 0x0047e4000c101920 */
[----:B---3--:R-:W-:-:S05]  /*f2530*/  IMAD.WIDE R68, R114, 0x4, R18 ;  /* 0x0000000472447825 */ /* 0x008fca00078e0212 */
[----:B------:R1:W-:Y:S02]  /*f2540*/  @P6 STG.E desc[UR32][R68.64], R70 ;  /* 0x0000004644006986 */ /* 0x0003e4000c101920 */
[----:B-1----:R-:W-:-:S05]  /*f2550*/  IMAD.WIDE R68, R114, 0x4, R16 ;  /* 0x0000000472447825 */ /* 0x002fca00078e0210 */
[----:B----4-:R1:W-:Y:S04]  /*f2560*/  @P0 STG.E desc[UR32][R68.64], R71 ;  /* 0x0000004744000986 */ /* 0x0103e8000c101920 */
[----:B-1----:R-:W2:Y:S04]  /*f2570*/  LDL.LU R71, [R1+0xdc8] ;  /* 0x000dc80001477983 */ /* 0x002ea80000300800 */
[----:B------:R-:W3:Y:S04]  /*f2580*/  LDL.LU R237, [R1+0xbd8] ;  /* 0x000bd80001ed7983 */ /* 0x000ee80000300800 */
[----:B------:R-:W4:Y:S04]  /*f2590*/  LDL.LU R240, [R1+0x9d8] ;  /* 0x0009d80001f07983 */ /* 0x000f280000300800 */
[----:B------:R-:W4:Y:S04]  /*f25a0*/  LDL.LU R244, [R1+0x7e8] ;  /* 0x0007e80001f47983 */ /* 0x000f280000300800 */
[----:B------:R-:W4:Y:S04]  /*f25b0*/  LDL.LU R248, [R1+0x5f8] ;  /* 0x0005f80001f87983 */ /* 0x000f280000300800 */
[----:B------:R-:W4:Y:S01]  /*f25c0*/  LDL.LU R115, [R1+0x2438] ;  /* 0x0024380001737983 */ /* 0x000f220000300800 */
[----:B------:R-:W-:-:S03]  /*f25d0*/  LOP3.LUT P4, RZ, R41, 0x1000, RZ, 0xc0, !PT ;  /* 0x0000100029ff7812 */ /* 0x000fc6000788c0ff */
[----:B------:R-:W4:Y:S01]  /*f25e0*/  LDL.LU R70, [R1+0x3f8] ;  /* 0x0003f80001467983 */ /* 0x000f220000300800 */
[----:B------:R-:W-:Y:S01]  /*f25f0*/  IMAD.WIDE R68, R114, 0x4, R14 ;  /* 0x0000000472447825 */ /* 0x000fe200078e020e */
        /* <DEDUP_REMOVED lines=15> */
[----:B------:R-:W2:Y:S01]  /*f26f0*/  LDL.LU R246, [R1+0xffc] ;  /* 0x000ffc0001f67983 */ /* 0x000ea20000300800 */
[----:B------:R-:W-:-:S02]  /*f2700*/  LOP3.LUT R113, R113, 0xfffffffe, RZ, 0xc0, !PT ;  /* 0xfffffffe71717812 */ /* 0x000fc400078ec0ff */
[----:B------:R-:W-:Y:S01]  /*f2710*/  LOP3.LUT P5, RZ, R41, 0x2000, RZ, 0xc0, !PT ;  /* 0x0000200029ff7812 */ /* 0x000fe200078ac0ff */
[----:B------:R-:W2:Y:S01]  /*f2720*/  LDL.LU R250, [R1+0xdcc] ;  /* 0x000dcc0001fa7983 */ /* 0x000ea20000300800 */
[----:B------:R-:W-:Y:S02]  /*f2730*/  @P1 LOP3.LUT R113, R113, 0x1, RZ, 0xfc, !PT ;  /* 0x0000000171711812 */ /* 0x000fe400078efcff */
[----:B------:R-:W-:Y:S01]  /*f2740*/  LOP3.LUT P1, RZ, R41, 0x80000, RZ, 0xc0, !PT ;  /* 0x0008000029ff7812 */ /* 0x000fe2000782c0ff */
[----:B------:R-:W-:Y:S01]  /*f2750*/  IMAD.WIDE R68, R114, 0x4, R12 ;  /* 0x0000000472447825 */ /* 0x000fe200078e020c */
[----:B------:R-:W2:Y:S04]  /*f2760*/  LDL.LU R241, [R1+0x9dc] ;  /* 0x0009dc0001f17983 */ /* 0x000ea80000300800 */
[----:B------:R-:W2:Y:S01]  /*f2770*/  LDL.LU R245, [R1+0x7ec] ;  /* 0x0007ec0001f57983 */ /* 0x000ea20000300800 */
[----:B------:R-:W-:-:S03]  /*f2780*/  LOP3.LUT R113, R113, 0xfffffffd, RZ, 0xc0, !PT ;  /* 0xfffffffd71717812 */ /* 0x000fc600078ec0ff */
[----:B------:R-:W2:Y:S04]  /*f2790*/  LDL.LU R249, [R1+0x5fc] ;  /* 0x0005fc0001f97983 */ /* 0x000ea80000300800 */
[----:B------:R-:W2:Y:S04]  /*f27a0*/  LDL.LU R232, [R1+0x2440] ;  /* 0x0024400001e87983 */ /* 0x000ea80000300800 */
[----:B------:R-:W2:Y:S04]  /*f27b0*/  LDL.LU R236, [R1+0x3fc] ;  /* 0x0003fc0001ec7983 */ /* 0x000ea80000300800 */
[----:B------:R-:W2:Y:S04]  /*f27c0*/  LDL.LU R114, [R1+0x2444] ;  /* 0x0024440001727983 */ /* 0x000ea80000300800 */
[----:B---3--:R1:W-:Y:S01]  /*f27d0*/  @P5 STG.E desc[UR32][R68.64], R237 ;  /* 0x000000ed44005986 */ /* 0x0083e2000c101920 */
[----:B------:R-:W-:-:S02]  /*f27e0*/  @P1 LOP3.LUT R113, R113, 0x2, RZ, 0xfc, !PT ;  /* 0x0000000271711812 */ /* 0x000fc400078efcff */
[----:B------:R-:W-:Y:S01]  /*f27f0*/  LOP3.LUT P1, RZ, R41, 0x40000, RZ, 0xc0, !PT ;  /* 0x0004000029ff7812 */ /* 0x000fe2000782c0ff */
[----:B-1----:R-:W3:Y:S01]  /*f2800*/  LDL.LU R237, [R1+0xbdc] ;  /* 0x000bdc0001ed7983 */ /* 0x002ee20000300800 */
[----:B------:R-:W-:-:S11]  /*f2810*/  LOP3.LUT R113, R113, 0xfffffffb, RZ, 0xc0, !PT ;  /* 0xfffffffb71717812 */ /* 0x000fd600078ec0ff */
[----:B------:R-:W-:Y:S02]  /*f2820*/  @P1 LOP3.LUT R113, R113, 0x4, RZ, 0xfc, !PT ;  /* 0x0000000471711812 */ /* 0x000fe400078efcff */
[C---:B------:R-:W-:Y:S02]  /*f2830*/  LOP3.LUT P1, RZ, R41.reuse, 0x20000, RZ, 0xc0, !PT ;  /* 0x0002000029ff7812 */ /* 0x040fe4000782c0ff */
[C---:B------:R-:W-:Y:S02]  /*f2840*/  LOP3.LUT P6, RZ, R41.reuse, 0x4000, RZ, 0xc0, !PT ;  /* 0x0000400029ff7812 */ /* 0x040fe400078cc0ff */
[----:B------:R-:W-:Y:S01]  /*f2850*/  LOP3.LUT P0, RZ, R41, 0x8000, RZ, 0xc0, !PT ;  /* 0x0000800029ff7812 */ /* 0x000fe2000780c0ff */
[----:B----4-:R-:W-:Y:S01]  /*f2860*/  IMAD.WIDE R68, R115, 0x4, R18 ;  /* 0x0000000473447825 */ /* 0x010fe200078e0212 */
[----:B------:R-:W-:-:S07]  /*f2870*/  LOP3.LUT R113, R113, 0xfffffff7, RZ, 0xc0, !PT ;  /* 0xfffffff771717812 */ /* 0x000fce00078ec0ff */
[----:B------:R-:W-:Y:S02]  /*f2880*/  @P1 LOP3.LUT R113, R113, 0x8, RZ, 0xfc, !PT ;  /* 0x0000000871711812 */ /* 0x000fe400078efcff */
[----:B------:R-:W-:Y:S01]  /*f2890*/  LOP3.LUT P1, RZ, R41, 0x10000, RZ, 0xc0, !PT ;  /* 0x0001000029ff7812 */ /* 0x000fe2000782c0ff */
[----:B------:R1:W-:Y:S02]  /*f28a0*/  @P6 STG.E desc[UR32][R68.64], R240 ;  /* 0x000000f044006986 */ /* 0x0003e4000c101920 */
[C---:B-1----:R-:W-:Y:S02]  /*f28b0*/  IMAD.WIDE R68, R115.reuse, 0x4, R16 ;  /* 0x0000000473447825 */ /* 0x042fe400078e0210 */
[----:B------:R-:W4:Y:S04]  /*f28c0*/  LDL.LU R240, [R1+0x1020] ;  /* 0x0010200001f07983 */ /* 0x000f280000300800 */
[----:B------:R1:W-:Y:S02]  /*f28d0*/  @P0 STG.E desc[UR32][R68.64], R244 ;  /* 0x000000f444000986 */ /* 0x0003e4000c101920 */
[----:B-1----:R-:W-:-:S02]  /*f28e0*/  IMAD.WIDE R68, R115, 0x4, R14 ;  /* 0x0000000473447825 */ /* 0x002fc400078e020e */
[----:B------:R-:W4:Y:S04]  /*f28f0*/  LDL.LU R244, [R1+0x1010] ;  /* 0x0010100001f47983 */ /* 0x000f280000300800 */
[----:B------:R1:W-:Y:S01]  /*f2900*/  @P1 STG.E desc[UR32][R68.64], R248 ;  /* 0x000000f844001986 */ /* 0x0003e2000c101920 */
[----:B------:R-:W-:Y:S01]  /*f2910*/  LOP3.LUT P1, RZ, R113, 0x8, RZ, 0xc0, !PT ;  /* 0x0000000871ff7812 */ /* 0x000fe2000782c0ff */
[----:B-1----:R-:W-:Y:S02]  /*f2920*/  IMAD.WIDE R68, R115, 0x4, R12 ;  /* 0x0000000473447825 */ /* 0x002fe400078e020c */
[----:B------:R-:W4:Y:S10]  /*f2930*/  LDL.LU R248, [R1+0xdb0] ;  /* 0x000db00001f87983 */ /* 0x000f340000300800 */
[----:B------:R1:W-:Y:S01]  /*f2940*/  @P1 STG.E desc[UR32][R68.64], R70 ;  /* 0x0000004644001986 */ /* 0x0003e2000c101920 */
[----:B------:R-:W-:-:S03]  /*f2950*/  LOP3.LUT P1, RZ, R113, 0x4, RZ, 0xc0, !PT ;  /* 0x0000000471ff7812 */ /* 0x000fc6000782c0ff */
[----:B------:R-:W4:Y:S01]  /*f2960*/  LDL.LU R115, [R1+0xbc0] ;  /* 0x000bc00001737983 */ /* 0x000f220000300800 */
[----:B-1----:R-:W-:-:S09]  /*f2970*/  IMAD.WIDE R68, R233, 0x4, R18 ;  /* 0x00000004e9447825 */ /* 0x002fd200078e0212 */
[----:B--2---:R1:W-:Y:S04]  /*f2980*/  @P1 STG.E desc[UR32][R68.64], R71 ;  /* 0x0000004744001986 */ /* 0x0043e8000c101920 */
[----:B-1----:R-:W2:Y:S04]  /*f2990*/  LDL.LU R71, [R1+0x9c0] ;  /* 0x0009c00001477983 */ /* 0x002ea80000300800 */
[----:B------:R-:W2:Y:S01]  /*f29a0*/  LDL.LU R70, [R1+0x2448] ;  /* 0x0024480001467983 */ /* 0x000ea20000300800 */
        /* <DEDUP_REMOVED lines=32> */
[----:B------:R1:W-:Y:S02]  /*f2bb0*/  @P5 STG.E desc[UR32][R68.64], R248 ;  /* 0x000000f844005986 */ /* 0x0003e4000c101920 */
[----:B-1----:R-:W-:Y:S02]  /*f2bc0*/  IMAD.WIDE R68, R114, 0x4, R12 ;  /* 0x0000000472447825 */ /* 0x002fe400078e020c */
[----:B------:R-:W4:Y:S04]  /*f2bd0*/  LDL.LU R114, [R1+0x7d0] ;  /* 0x0007d00001727983 */ /* 0x000f280000300800 */
[----:B------:R1:W-:Y:S04]  /*f2be0*/  @P6 STG.E desc[UR32][R68.64], R115 ;  /* 0x0000007344006986 */ /* 0x0003e8000c101920 */
[----:B-1----:R-:W3:Y:S04]  /*f2bf0*/  LDL.LU R115, [R1+0x5e0] ;  /* 0x0005e00001737983 */ /* 0x002ee80000300800 */
[----:B------:R-:W3:Y:S04]  /*f2c00*/  LDL.LU R251, [R1+0x3e0] ;  /* 0x0003e00001fb7983 */ /* 0x000ee80000300800 */
[----:B------:R-:W3:Y:S04]  /*f2c10*/  LDL.LU R234, [R1+0x1024] ;  /* 0x0010240001ea7983 */ /* 0x000ee80000300800 */
[----:B------:R-:W3:Y:S01]  /*f2c20*/  LDL.LU R238, [R1+0x1014] ;  /* 0x0010140001ee7983 */ /* 0x000ee20000300800 */
[----:B--2---:R-:W-:-:S05]  /*f2c30*/  IMAD.WIDE R68, R70, 0x4, R18 ;  /* 0x0000000446447825 */ /* 0x004fca00078e0212 */
[----:B------:R1:W-:Y:S04]  /*f2c40*/  @P0 STG.E desc[UR32][R68.64], R71 ;  /* 0x0000004744000986 */ /* 0x0003e8000c101920 */
[----:B-1----:R-:W2:Y:S04]  /*f2c50*/  LDL.LU R71, [R1+0x244c] ;  /* 0x00244c0001477983 */ /* 0x002ea80000300800 */
[----:B------:R-:W2:Y:S01]  /*f2c60*/  LDL.LU R242, [R1+0xdb4] ;  /* 0x000db40001f27983 */ /* 0x000ea20000300800 */
[----:B------:R-:W-:Y:S02]  /*f2c70*/  LOP3.LUT P1, RZ, R42, 0x800, RZ, 0xc0, !PT ;  /* 0x000008002aff7812 */ /* 0x000fe4000782c0ff */
        /* <DEDUP_REMOVED lines=17> */
[----:B------:R-:W-:Y:S01]  /*f2d90*/  LOP3.LUT P5, RZ, R42, 0x1, RZ, 0xc0, !PT ;  /* 0x000000012aff7812 */ /* 0x000fe200078ac0ff */
        /* <DEDUP_REMOVED lines=22> */
[----:B----4-:R1:W-:Y:S02]  /*f2f00*/  @P4 STG.E desc[UR32][R68.64], R114 ;  /* 0x0000007244004986 */ /* 0x0103e4000c101920 */
[C---:B-1----:R-:W-:Y:S02]  /*f2f10*/  IMAD.WIDE R68, R70.reuse, 0x4, R14 ;  /* 0x0000000446447825 */ /* 0x042fe400078e020e */
[----:B------:R-:W4:Y:S04]  /*f2f20*/  LDL.LU R114, [R1+0x7d8] ;  /* 0x0007d80001727983 */ /* 0x000f280000300800 */
[----:B---3--:R1:W-:Y:S02]  /*f2f30*/  @P5 STG.E desc[UR32][R68.64], R115 ;  /* 0x0000007344005986 */ /* 0x0083e4000c101920 */
[----:B-1----:R-:W-:-:S02]  /*f2f40*/  IMAD.WIDE R68, R70, 0x4, R12 ;  /* 0x0000000446447825 */ /* 0x002fc400078e020c */
[----:B------:R-:W3:Y:S04]  /*f2f50*/  LDL.LU R115, [R1+0x5e8] ;  /* 0x0005e80001737983 */ /* 0x000ee80000300800 */
[----:B------:R2:W-:Y:S04]  /*f2f60*/  @P6 STG.E desc[UR32][R68.64], R251 ;  /* 0x000000fb44006986 */ /* 0x0005e8000c101920 */
        /* <DEDUP_REMOVED lines=39> */
[----:B----4-:R-:W-:-:S05]  /*f31e0*/  IMAD.WIDE R68, R70, 0x4, R18 ;  /* 0x0000000446447825 */ /* 0x010fca00078e0212 */
[----:B------:R1:W-:Y:S01]  /*f31f0*/  @P4 STG.E desc[UR32][R68.64], R248 ;  /* 0x000000f844004986 */ /* 0x0003e2000c101920 */
[----:B------:R-:W-:Y:S01]  /*f3200*/  LOP3.LUT P0, RZ, R42, 0x20000, RZ, 0xc0, !PT ;  /* 0x000200002aff7812 */ /* 0x000fe2000780c0ff */
[----:B-1----:R-:W-:-:S05]  /*f3210*/  IMAD.WIDE R68, R70, 0x4, R16 ;  /* 0x0000000446447825 */ /* 0x002fca00078e0210 */
[----:B------:R1:W-:Y:S02]  /*f3220*/  @P5 STG.E desc[UR32][R68.64], R114 ;  /* 0x0000007244005986 */ /* 0x0003e4000c101920 */
[----:B-1----:R-:W-:-:S05]  /*f3230*/  IMAD.WIDE R68, R70, 0x4, R14 ;  /* 0x0000000446447825 */ /* 0x002fca00078e020e */
[----:B---3--:R1:W-:Y:S02]  /*f3240*/  @P6 STG.E desc[UR32][R68.64], R115 ;  /* 0x0000007344006986 */ /* 0x0083e4000c101920 */
[----:B-1----:R-:W-:-:S05]  /*f3250*/  IMAD.WIDE R68, R70, 0x4, R12 ;  /* 0x0000000446447825 */ /* 0x002fca00078e020c */
[----:B--2---:R1:W-:Y:S04]  /*f3260*/  @P0 STG.E desc[UR32][R68.64], R71 ;  /* 0x0000004744000986 */ /* 0x0043e8000c101920 */
[----:B-1----:R-:W2:Y:S04]  /*f3270*/  LDL.LU R71, [R1+0x102c] ;  /* 0x00102c0001477983 */ /* 0x002ea80000300800 */
[----:B------:R-:W3:Y:S04]  /*f3280*/  LDL.LU R240, [R1+0x101c] ;  /* 0x00101c0001f07983 */ /* 0x000ee80000300800 */
[----:B------:R-:W4:Y:S04]  /*f3290*/  LDL.LU R244, [R1+0xdbc] ;  /* 0x000dbc0001f47983 */ /* 0x000f280000300800 */
[----:B------:R-:W2:Y:S04]  /*f32a0*/  LDL.LU R248, [R1+0x245c] ;  /* 0x00245c0001f87983 */ /* 0x000ea80000300800 */
[----:B------:R-:W4:Y:S04]  /*f32b0*/  LDL.LU R114, [R1+0xbcc] ;  /* 0x000bcc0001727983 */ /* 0x000f280000300800 */
[----:B------:R-:W4:Y:S04]  /*f32c0*/  LDL.LU R115, [R1+0x9cc] ;  /* 0x0009cc0001737983 */ /* 0x000f280000300800 */
[----:B------:R-:W4:Y:S04]  /*f32d0*/  LDL.LU R70, [R1+0x7dc] ;  /* 0x0007dc0001467983 */ /* 0x000f280000300800 */
[----:B------:R-:W4:Y:S01]  /*f32e0*/  LDL.LU R246, [R1+0x2460] ;  /* 0x0024600001f67983 */ /* 0x000f220000300800 */
        /* <DEDUP_REMOVED lines=15> */
[----:B--2---:R-:W-:-:S05]  /*f33e0*/  IMAD.WIDE R68, R248, 0x4, R18 ;  /* 0x00000004f8447825 */ /* 0x004fca00078e0212 */
[----:B------:R1:W-:Y:S04]  /*f33f0*/  @P4 STG.E desc[UR32][R68.64], R71 ;  /* 0x0000004744004986 */ /* 0x0003e8000c101920 */
[----:B-1----:R-:W2:Y:S04]  /*f3400*/  LDL.LU R71, [R1+0x5ec] ;  /* 0x0005ec0001477983 */ /* 0x002ea80000300800 */
[----:B------:R-:W2:Y:S04]  /*f3410*/  LDL.LU R250, [R1+0x3ec] ;  /* 0x0003ec0001fa7983 */ /* 0x000ea80000300800 */
[----:B------:R-:W2:Y:S04]  /*f3420*/  LDL.LU R233, [R1+0x1040] ;  /* 0x0010400001e97983 */ /* 0x000ea80000300800 */
[----:B------:R-:W2:Y:S01]  /*f3430*/  LDL.LU R245, [R1+0x2464] ;  /* 0x0024640001f57983 */ /* 0x000ea20000300800 */
[----:B------:R-:W-:-:S02]  /*f3440*/  @P1 LOP3.LUT R39, R39, 0x10000, RZ, 0xfc, !PT ;  /* 0x0001000027271812 */ /* 0x000fc400078efcff */
[----:B------:R-:W-:Y:S01]  /*f3450*/  LOP3.LUT P1, RZ, R42, 0x2000000, RZ, 0xc0, !PT ;  /* 0x020000002aff7812 */ /* 0x000fe2000782c0ff */
[----:B------:R-:W2:Y:S01]  /*f3460*/  LDL.LU R237, [R1+0x1030] ;  /* 0x0010300001ed7983 */ /* 0x000ea20000300800 */
[----:B------:R-:W-:-:S03]  /*f3470*/  LOP3.LUT R39, R39, 0xfffdffff, RZ, 0xc0, !PT ;  /* 0xfffdffff27277812 */ /* 0x000fc600078ec0ff */
[----:B------:R-:W2:Y:S01]  /*f3480*/  LDL.LU R241, [R1+0xda0] ;  /* 0x000da00001f17983 */ /* 0x000ea20000300800 */
[C---:B------:R-:W-:Y:S02]  /*f3490*/  LOP3.LUT P5, RZ, R42.reuse, 0x80000, RZ, 0xc0, !PT ;  /* 0x000800002aff7812 */ /* 0x040fe400078ac0ff */
[----:B------:R-:W-:Y:S01]  /*f34a0*/  LOP3.LUT P6, RZ, R42, 0x100000, RZ, 0xc0, !PT ;  /* 0x001000002aff7812 */ /* 0x000fe200078cc0ff */
[----:B------:R-:W-:Y:S01]  /*f34b0*/  IMAD.WIDE R68, R248, 0x4, R16 ;  /* 0x00000004f8447825 */ /* 0x000fe200078e0210 */
[----:B------:R-:W2:Y:S03]  /*f34c0*/  LDL.LU R249, [R1+0xbb0] ;  /* 0x000bb00001f97983 */ /* 0x000ea60000300800 */
[----:B------:R-:W-:Y:S02]  /*f34d0*/  @P1 LOP3.LUT R39, R39, 0x20000, RZ, 0xfc, !PT ;  /* 0x0002000027271812 */ /* 0x000fe400078efcff */
[----:B------:R-:W-:-:S02]  /*f34e0*/  LOP3.LUT P1, RZ, R42, 0x1000000, RZ, 0xc0, !PT ;  /* 0x010000002aff7812 */ /* 0x000fc4000782c0ff */
[----:B------:R-:W-:Y:S02]  /*f34f0*/  LOP3.LUT R39, R39, 0xfffbffff, RZ, 0xc0, !PT ;  /* 0xfffbffff27277812 */ /* 0x000fe400078ec0ff */
[----:B------:R-:W-:-:S09]  /*f3500*/  LOP3.LUT P0, RZ, R42, 0x200000, RZ, 0xc0, !PT ;  /* 0x002000002aff7812 */ /* 0x000fd2000780c0ff */
[----:B------:R-:W-:Y:S02]  /*f3510*/  @P1 LOP3.LUT R39, R39, 0x40000, RZ, 0xfc, !PT ;  /* 0x0004000027271812 */ /* 0x000fe400078efcff */
[----:B------:R-:W-:Y:S01]  /*f3520*/  LOP3.LUT P1, RZ, R42, 0x800000, RZ, 0xc0, !PT ;  /* 0x008000002aff7812 */ /* 0x000fe2000782c0ff */
[----:B---3--:R1:W-:Y:S01]  /*f3530*/  @P5 STG.E desc[UR32][R68.64], R240 ;  /* 0x000000f044005986 */ /* 0x0083e2000c101920 */
[----:B------:R-:W-:Y:S01]  /*f3540*/  LOP3.LUT R39, R39, 0xfff7ffff, RZ, 0xc0, !PT ;  /* 0xfff7ffff27277812 */ /* 0x000fe200078ec0ff */
[----:B-1----:R-:W-:-:S10]  /*f3550*/  IMAD.WIDE R68, R248, 0x4, R14 ;  /* 0x00000004f8447825 */ /* 0x002fd400078e020e */
[----:B------:R-:W-:Y:S02]  /*f3560*/  @P1 LOP3.LUT R39, R39, 0x80000, RZ, 0xfc, !PT ;  /* 0x0008000027271812 */ /* 0x000fe400078efcff */
[----:B------:R-:W-:Y:S01]  /*f3570*/  LOP3.LUT P1, RZ, R42, 0x400000, RZ, 0xc0, !PT ;  /* 0x004000002aff7812 */ /* 0x000fe2000782c0ff */
[----:B----4-:R1:W-:Y:S04]  /*f3580*/  @P6 STG.E desc[UR32][R68.64], R244 ;  /* 0x000000f444006986 */ /* 0x0103e8000c101920 */
[----:B-1----:R-:W3:Y:S01]  /*f3590*/  LDL.LU R244, [R1+0x2468] ;  /* 0x0024680001f47983 */ /* 0x002ee20000300800 */
[----:B------:R-:W-:-:S03]  /*f35a0*/  IMAD.WIDE R68, R248, 0x4, R12 ;  /* 0x00000004f8447825 */ /* 0x000fc600078e020c */
[----:B------:R-:W4:Y:S04]  /*f35b0*/  LDL.LU R232, [R1+0x9b0] ;  /* 0x0009b00001e87983 */ /* 0x000f280000300800 */
[----:B------:R1:W-:Y:S04]  /*f35c0*/  @P0 STG.E desc[UR32][R68.64], R114 ;  /* 0x0000007244000986 */ /* 0x0003e8000c101920 */
[----:B------:R-:W4:Y:S04]  /*f35d0*/  LDL.LU R236, [R1+0x7c0] ;  /* 0x0007c00001ec7983 */ /* 0x000f280000300800 */
[----:B------:R-:W4:Y:S01]  /*f35e0*/  LDL.LU R240, [R1+0x5d0] ;  /* 0x0005d00001f07983 */ /* 0x000f220000300800 */
[----:B-1----:R-:W-:-:S03]  /*f35f0*/  IMAD.WIDE R68, R246, 0x4, R18 ;  /* 0x00000004f6447825 */ /* 0x002fc600078e0212 */
[----:B------:R-:W4:Y:S04]  /*f3600*/  LDL.LU R248, [R1+0x3d0] ;  /* 0x0003d00001f87983 */ /* 0x000f280000300800 */
[----:B------:R1:W-:Y:S01]  /*f3610*/  @P1 STG.E desc[UR32][R68.64], R115 ;  /* 0x0000007344001986 */ /* 0x0003e2000c101920 */
[----:B------:R-:W-:-:S03]  /*f3620*/  LOP3.LUT P1, RZ, R39, 0x80000, RZ, 0xc0, !PT ;  /* 0x0008000027ff7812 */ /* 0x000fc6000782c0ff */
[----:B------:R-:W4:Y:S01]  /*f3630*/  LDL.LU R114, [R1+0x246c] ;  /* 0x00246c0001727983 */ /* 0x000f220000300800 */
[----:B-1----:R-:W-:-:S03]  /*f3640*/  IMAD.WIDE R68, R246, 0x4, R16 ;  /* 0x00000004f6447825 */ /* 0x002fc600078e0210 */
[----:B------:R-:W4:Y:S06]  /*f3650*/  LDL.LU R115, [R1+0x1044] ;  /* 0x0010440001737983 */ /* 0x000f2c0000300800 */
        /* <DEDUP_REMOVED lines=22> */
[----:B------:R-:W-:Y:S02]  /*f37c0*/  LOP3.LUT P2, RZ, R42, 0x80000000, RZ, 0xc0, !PT ;  /* 0x800000002aff7812 */ /* 0x000fe4000784c0ff */
[----:B------:R-:W-:Y:S01]  /*f37d0*/  LOP3.LUT P3, RZ, R43, 0x1, RZ, 0xc0, !PT ;  /* 0x000000012bff7812 */ /* 0x000fe2000786c0ff */
[----:B---3--:R-:W-:-:S08]  /*f37e0*/  IMAD.WIDE R68, R244, 0x4, R18 ;  /* 0x00000004f4447825 */ /* 0x008fd000078e0212 */
[----:B----4-:R1:W-:Y:S01]  /*f37f0*/  @P1 STG.E desc[UR32][R68.64], R232 ;  /* 0x000000e844001986 */ /* 0x0103e2000c101920 */
[----:B------:R-:W-:Y:S01]  /*f3800*/  LOP3.LUT P4, RZ, R43, 0x2, RZ, 0xc0, !PT ;  /* 0x000000022bff7812 */ /* 0x000fe2000788c0ff */
[----:B-1----:R-:W-:-:S05]  /*f3810*/  IMAD.WIDE R68, R244, 0x4, R16 ;  /* 0x00000004f4447825 */ /* 0x002fca00078e0210 */
[----:B------:R1:W-:Y:S01]  /*f3820*/  @P2 STG.E desc[UR32][R68.64], R236 ;  /* 0x000000ec44002986 */ /* 0x0003e2000c101920 */
[----:B------:R-:W-:Y:S01]  /*f3830*/  LOP3.LUT P5, RZ, R43, 0x4, RZ, 0xc0, !PT ;  /* 0x000000042bff7812 */ /* 0x000fe200078ac0ff */
[----:B-1----:R-:W-:-:S05]  /*f3840*/  IMAD.WIDE R68, R244, 0x4, R14 ;  /* 0x00000004f4447825 */ /* 0x002fca00078e020e */
[----:B------:R1:W-:Y:S01]  /*f3850*/  @P3 STG.E desc[UR32][R68.64], R240 ;  /* 0x000000f044003986 */ /* 0x0003e2000c101920 */
[C---:B------:R-:W-:Y:S01]  /*f3860*/  LOP3.LUT P6, RZ, R43.reuse, 0x8, RZ, 0xc0, !PT ;  /* 0x000000082bff7812 */ /* 0x040fe200078cc0ff */
[----:B-1----:R-:W-:Y:S01]  /*f3870*/  IMAD.WIDE R68, R244, 0x4, R12 ;  /* 0x00000004f4447825 */ /* 0x002fe200078e020c */
[----:B------:R-:W-:Y:S01]  /*f3880*/  LOP3.LUT P0, RZ, R43, 0x10, RZ, 0xc0, !PT ;  /* 0x000000102bff7812 */ /* 0x000fe2000780c0ff */
[----:B------:R-:W3:Y:S04]  /*f3890*/  LDL.LU R244, [R1+0xbb4] ;  /* 0x000bb40001f47983 */ /* 0x000ee80000300800 */
[----:B------:R1:W-:Y:S02]  /*f38a0*/  @P4 STG.E desc[UR32][R68.64], R248 ;  /* 0x000000f844004986 */ /* 0x0003e4000c101920 */
[----:B-1----:R-:W-:-:S02]  /*f38b0*/  IMAD.WIDE R68, R114, 0x4, R18 ;  /* 0x0000000472447825 */ /* 0x002fc400078e0212 */
[----:B------:R-:W4:Y:S04]  /*f38c0*/  LDL.LU R248, [R1+0x9b4] ;  /* 0x0009b40001f87983 */ /* 0x000f280000300800 */
[----:B------:R1:W-:Y:S02]  /*f38d0*/  @P5 STG.E desc[UR32][R68.64], R115 ;  /* 0x0000007344005986 */ /* 0x0003e4000c101920 */
[C---:B-1----:R-:W-:Y:S02]  /*f38e0*/  IMAD.WIDE R68, R114.reuse, 0x4, R16 ;  /* 0x0000000472447825 */ /* 0x042fe400078e0210 */
[----:B------:R-:W4:Y:S04]  /*f38f0*/  LDL.LU R115, [R1+0x7c4] ;  /* 0x0007c40001737983 */ /* 0x000f280000300800 */
[----:B------:R1:W-:Y:S02]  /*f3900*/  @P6 STG.E desc[UR32][R68.64], R70 ;  /* 0x0000004644006986 */ /* 0x0003e4000c101920 */
[----:B-1----:R-:W-:-:S02]  /*f3910*/  IMAD.WIDE R68, R114, 0x4, R14 ;  /* 0x0000000472447825 */ /* 0x002fc400078e020e */
[----:B------:R-:W4:Y:S04]  /*f3920*/  LDL.LU R70, [R1+0x5d4] ;  /* 0x0005d40001467983 */ /* 0x000f280000300800 */
[----:B--2---:R1:W-:Y:S04]  /*f3930*/  @P0 STG.E desc[UR32][R68.64], R71 ;  /* 0x0000004744000986 */ /* 0x0043e8000c101920 */
[----:B-1----:R-:W2:Y:S04]  /*f3940*/  LDL.LU R71, [R1+0x2470] ;  /* 0x0024700001477983 */ /* 0x002ea80000300800 */
[----:B------:R-:W4:Y:S01]  /*f3950*/  LDL.LU R234, [R1+0x3d4] ;  /* 0x0003d40001ea7983 */ /* 0x000f220000300800 */
[----:B------:R-:W-:-:S03]  /*f3960*/  IMAD.WIDE R68, R114, 0x4, R12 ;  /* 0x0000000472447825 */ /* 0x000fc600078e020c */
        /* <DEDUP_REMOVED lines=11> */
[C---:B------:R-:W-:Y:S01]  /*f3a20*/  LOP3.LUT P5, RZ, R43.reuse, 0x40, RZ, 0xc0, !PT ;  /* 0x000000402bff7812 */ /* 0x040fe200078ac0ff */
[----:B------:R-:W4:Y:S01]  /*f3a30*/  LDL.LU R232, [R1+0x3d8] ;  /* 0x0003d80001e87983 */ /* 0x000f220000300800 */
[----:B------:R-:W-:-:S03]  /*f3a40*/  LOP3.LUT P6, RZ, R43, 0x80, RZ, 0xc0, !PT ;  /* 0x000000802bff7812 */ /* 0x000fc600078cc0ff */
[----:B------:R-:W4:Y:S01]  /*f3a50*/  LDL.LU R236, [R1+0x104c] ;  /* 0x00104c0001ec7983 */ /* 0x000f220000300800 */
[----:B------:R-:W-:-:S03]  /*f3a60*/  LOP3.LUT P0, RZ, R43, 0x100, RZ, 0xc0, !PT ;  /* 0x000001002bff7812 */ /* 0x000fc6000780c0ff */
[----:B------:R-:W4:Y:S01]  /*f3a70*/  LDL.LU R240, [R1+0x103c] ;  /* 0x00103c0001f07983 */ /* 0x000f220000300800 */
[----:B------:R-:W-:Y:S02]  /*f3a80*/  LOP3.LUT P1, RZ, R43, 0x20000, RZ, 0xc0, !PT ;  /* 0x000200002bff7812 */ /* 0x000fe4000782c0ff */
[----:B------:R-:W-:Y:S01]  /*f3a90*/  LOP3.LUT R39, R39, 0xffffffef, RZ, 0xc0, !PT ;  /* 0xffffffef27277812 */ /* 0x000fe200078ec0ff */
[----:B---3--:R2:W-:Y:S10]  /*f3aa0*/  @P4 STG.E desc[UR32][R68.64], R244 ;  /* 0x000000f444004986 */ /* 0x0085f4000c101920 */
        /* <DEDUP_REMOVED lines=11> */
[----:B--2---:R-:W-:-:S05]  /*f3b60*/  IMAD.WIDE R68, R71, 0x4, R18 ;  /* 0x0000000447447825 */ /* 0x004fca00078e0212 */
[----:B----4-:R1:W-:Y:S02]  /*f3b70*/  @P5 STG.E desc[UR32][R68.64], R248 ;  /* 0x000000f844005986 */ /* 0x0103e4000c101920 */
[C---:B-1----:R-:W-:Y:S02]  /*f3b80*/  IMAD.WIDE R68, R71.reuse, 0x4, R16 ;  /* 0x0000000447447825 */ /* 0x042fe400078e0210 */
[----:B------:R-:W2:Y:S04]  /*f3b90*/  LDL.LU R248, [R1+0xdac] ;  /* 0x000dac0001f87983 */ /* 0x000ea80000300800 */
[----:B------:R1:W-:Y:S02]  /*f3ba0*/  @P6 STG.E desc[UR32][R68.64], R115 ;  /* 0x0000007344006986 */ /* 0x0003e4000c101920 */
[----:B-1----:R-:W-:-:S02]  /*f3bb0*/  IMAD.WIDE R68, R71, 0x4, R14 ;  /* 0x0000000447447825 */ /* 0x002fc400078e020e */
[----:B------:R-:W3:Y:S04]  /*f3bc0*/  LDL.LU R115, [R1+0xbbc] ;  /* 0x000bbc0001737983 */ /* 0x000ee80000300800 */
[----:B------:R1:W-:Y:S02]  /*f3bd0*/  @P0 STG.E desc[UR32][R68.64], R70 ;  /* 0x0000004644000986 */ /* 0x0003e4000c101920 */
[----:B-1----:R-:W-:Y:S02]  /*f3be0*/  IMAD.WIDE R68, R71, 0x4, R12 ;  /* 0x0000000447447825 */ /* 0x002fe400078e020c */
[----:B------:R-:W4:Y:S04]  /*f3bf0*/  LDL.LU R70, [R1+0x9bc] ;  /* 0x0009bc0001467983 */ /* 0x000f280000300800 */
[----:B------:R-:W4:Y:S04]  /*f3c00*/  LDL.LU R71, [R1+0x7cc] ;  /* 0x0007cc0001477983 */ /* 0x000f280000300800 */
[----:B------:R-:W4:Y:S01]  /*f3c10*/  LDL.LU R244, [R1+0x2480] ;  /* 0x0024800001f47983 */ /* 0x000f220000300800 */
        /* <DEDUP_REMOVED lines=45> */
[C---:B------:R-:W-:Y:S01]  /*f3ef0*/  LOP3.LUT P6, RZ, R43.reuse, 0x400000, RZ, 0xc0, !PT ;  /* 0x004000002bff7812 */ /* 0x040fe200078cc0ff */
[C---:B-1----:R-:W-:Y:S01]  /*f3f00*/  IMAD.WIDE R68, R114.reuse, 0x4, R14 ;  /* 0x0000000472447825 */ /* 0x042fe200078e020e */
[----:B------:R-:W-:Y:S01]  /*f3f10*/  LOP3.LUT P0, RZ, R43, 0x800000, RZ, 0xc0, !PT ;  /* 0x008000002bff7812 */ /* 0x000fe2000780c0ff */
[----:B------:R-:W4:Y:S04]  /*f3f20*/  LDL.LU R240, [R1+0x5dc] ;  /* 0x0005dc0001f07983 */ /* 0x000f280000300800 */
[----:B--2---:R1:W-:Y:S02]  /*f3f30*/  @P4 STG.E desc[UR32][R68.64], R248 ;  /* 0x000000f844004986 */ /* 0x0043e4000c101920 */
[----:B-1----:R-:W-:-:S02]  /*f3f40*/  IMAD.WIDE R68, R114, 0x4, R12 ;  /* 0x0000000472447825 */ /* 0x002fc400078e020c */
[----:B------:R-:W2:Y:S04]  /*f3f50*/  LDL.LU R114, [R1+0x3dc] ;  /* 0x0003dc0001727983 */ /* 0x000ea80000300800 */
[----:B---3--:R1:W-:Y:S04]  /*f3f60*/  @P5 STG.E desc[UR32][R68.64], R115 ;  /* 0x0000007344005986 */ /* 0x0083e8000c101920 */
[----:B------:R-:W3:Y:S04]  /*f3f70*/  LDL.LU R248, [R1+0x1050] ;  /* 0x0010500001f87983 */ /* 0x000ee80000300800 */
[----:B-1----:R-:W3:Y:S01]  /*f3f80*/  LDL.LU R115, [R1+0xfa0] ;  /* 0x000fa00001737983 */ /* 0x002ee20000300800 */
[----:B----4-:R-:W-:-:S05]  /*f3f90*/  IMAD.WIDE R68, R244, 0x4, R18 ;  /* 0x00000004f4447825 */ /* 0x010fca00078e0212 */
[----:B------:R1:W-:Y:S02]  /*f3fa0*/  @P6 STG.E desc[UR32][R68.64], R70 ;  /* 0x0000004644006986 */ /* 0x0003e4000c101920 */
[----:B-1----:R-:W-:Y:S02]  /*f3fb0*/  IMAD.WIDE R68, R244, 0x4, R16 ;  /* 0x00000004f4447825 */ /* 0x002fe400078e0210 */
[----:B------:R-:W4:Y:S04]  /*f3fc0*/  LDL.LU R70, [R1+0xd90] ;  /* 0x000d900001467983 */ /* 0x000f280000300800 */
[----:B------:R1:W-:Y:S04]  /*f3fd0*/  @P0 STG.E desc[UR32][R68.64], R71 ;  /* 0x0000004744000986 */ /* 0x0003e8000c101920 */
[----:B-1----:R-:W3:Y:S01]  /*f3fe0*/  LDL.LU R71, [R1+0x2484] ;  /* 0x0024840001477983 */ /* 0x002ee20000300800 */
[----:B------:R-:W-:-:S03]  /*f3ff0*/  LOP3.LUT P1, RZ, R44, 0x10, RZ, 0xc0, !PT ;  /* 0x000000102cff7812 */ /* 0x000fc6000782c0ff */
[----:B------:R-:W4:Y:S01]  /*f4000*/  LDL.LU R238, [R1+0xba0] ;  /* 0x000ba00001ee7983 */ /* 0x000f220000300800 */
[----:B------:R-:W-:-:S03]  /*f4010*/  LOP3.LUT R40, R40, 0xefffffff, RZ, 0xc0, !PT ;  /* 0xefffffff28287812 */ /* 0x000fc600078ec0ff */
[----:B------:R-:W4:Y:S04]  /*f4020*/  LDL.LU R233, [R1+0x2488] ;  /* 0x0024880001e97983 */ /* 0x000f280000300800 */
[----:B------:R-:W4:Y:S02]  /*f4030*/  LDL.LU R242, [R1+0x9a0] ;  /* 0x0009a00001f27983 */ /* 0x000f240000300800 */
[----:B------:R-:W-:Y:S02]  /*f4040*/  @P1 LOP3.LUT R40, R40, 0x10000000, RZ, 0xfc, !PT ;  /* 0x1000000028281812 */ /* 0x000fe400078efcff */
[----:B------:R-:W-:Y:S01]  /*f4050*/  LOP3.LUT P1, RZ, R44, 0x8, RZ, 0xc0, !PT ;  /* 0x000000082cff7812 */ /* 0x000fe2000782c0ff */
[----:B------:R-:W4:Y:S01]  /*f4060*/  LDL.LU R246, [R1+0x7b0] ;  /* 0x0007b00001f67983 */ /* 0x000f220000300800 */
[----:B------:R-:W-:-:S03]  /*f4070*/  LOP3.LUT R40, R40, 0xdfffffff, RZ, 0xc0, !PT ;  /* 0xdfffffff28287812 */ /* 0x000fc600078ec0ff */
[----:B------:R-:W4:Y:S04]  /*f4080*/  LDL.LU R250, [R1+0x5c0] ;  /* 0x0005c00001fa7983 */ /* 0x000f280000300800 */
[----:B------:R-:W4:Y:S04]  /*f4090*/  LDL.LU R237, [R1+0x3c0] ;  /* 0x0003c00001ed7983 */ /* 0x000f280000300800 */
[----:B------:R-:W-:Y:S01]  /*f40a0*/  @P1 LOP3.LUT R40, R40, 0x20000000, RZ, 0xfc, !PT ;  /* 0x2000000028281812 */ /* 0x000fe200078efcff */
[----:B------:R-:W4:Y:S01]  /*f40b0*/  LDL.LU R241, [R1+0x1054] ;  /* 0x0010540001f17983 */ /* 0x000f220000300800 */
[----:B------:R-:W-:-:S02]  /*f40c0*/  LOP3.LUT P1, RZ, R44, 0x4, RZ, 0xc0, !PT ;  /* 0x000000042cff7812 */ /* 0x000fc4000782c0ff */
[----:B------:R-:W-:Y:S01]  /*f40d0*/  LOP3.LUT R40, R40, 0xbfffffff, RZ, 0xc0, !PT ;  /* 0xbfffffff28287812 */ /* 0x000fe200078ec0ff */
[----:B------:R-:W4:Y:S04]  /*f40e0*/  LDL.LU R245, [R1+0xfa4] ;  /* 0x000fa40001f57983 */ /* 0x000f280000300800 */
[----:B------:R-:W4:Y:S01]  /*f40f0*/  LDL.LU R249, [R1+0xd94] ;  /* 0x000d940001f97983 */ /* 0x000f220000300800 */
[----:B------:R-:W-:-:S03]  /*f4100*/  LOP3.LUT R39, R39, 0xfffffffe, RZ, 0xc0, !PT ;  /* 0xfffffffe27277812 */ /* 0x000fc600078ec0ff */
[----:B------:R-:W4:Y:S02]  /*f4110*/  LDL.LU R232, [R1+0x248c] ;  /* 0x00248c0001e87983 */ /* 0x000f240000300800 */
[----:B------:R-:W-:Y:S02]  /*f4120*/  @P1 LOP3.LUT R40, R40, 0x40000000, RZ, 0xfc, !PT ;  /* 0x4000000028281812 */ /* 0x000fe400078efcff */
[----:B------:R-:W-:Y:S02]  /*f4130*/  LOP3.LUT P1, RZ, R44, 0x2, RZ, 0xc0, !PT ;  /* 0x000000022cff7812 */ /* 0x000fe4000782c0ff */
[C---:B------:R-:W-:Y:S02]  /*f4140*/  LOP3.LUT P4, RZ, R43.reuse, 0x1000000, RZ, 0xc0, !PT ;  /* 0x010000002bff7812 */ /* 0x040fe4000788c0ff */
[----:B------:R-:W-:Y:S01]  /*f4150*/  LOP3.LUT P5, RZ, R43, 0x2000000, RZ, 0xc0, !PT ;  /* 0x020000002bff7812 */ /* 0x000fe200078ac0ff */
[----:B------:R-:W-:Y:S01]  /*f4160*/  IMAD.WIDE R68, R244, 0x4, R14 ;  /* 0x00000004f4447825 */ /* 0x000fe200078e020e */
[----:B------:R-:W-:Y:S01]  /*f4170*/  LOP3.LUT R40, R40, 0x7fffffff, RZ, 0xc0, !PT ;  /* 0x7fffffff28287812 */ /* 0x000fe200078ec0ff */
[----:B------:R-:W4:Y:S06]  /*f4180*/  LDL.LU R236, [R1+0xba4] ;  /* 0x000ba40001ec7983 */ /* 0x000f2c0000300800 */
[----:B------:R-:W-:-:S02]  /*f4190*/  @P1 LOP3.LUT R40, R40, 0x80000000, RZ, 0xfc, !PT ;  /* 0x8000000028281812 */ /* 0x000fc400078efcff */
[----:B------:R-:W-:-:S13]  /*f41a0*/  LOP3.LUT P1, RZ, R44, 0x1, RZ, 0xc0, !PT ;  /* 0x000000012cff7812 */ /* 0x000fda000782c0ff */
[----:B------:R-:W-:Y:S02]  /*f41b0*/  @P1 LOP3.LUT R39, R39, 0x1, RZ, 0xfc, !PT ;  /* 0x0000000127271812 */ /* 0x000fe400078efcff */
[----:B------:R-:W-:Y:S02]  /*f41c0*/  LOP3.LUT P1, RZ, R43, 0x80000000, RZ, 0xc0, !PT ;  /* 0x800000002bff7812 */ /* 0x000fe4000782c0ff */
[----:B------:R-:W-:-:S11]  /*f41d0*/  LOP3.LUT R39, R39, 0xfffffffd, RZ, 0xc0, !PT ;  /* 0xfffffffd27277812 */ /* 0x000fd600078ec0ff */
[----:B------:R-:W-:Y:S02]  /*f41e0*/  @P1 LOP3.LUT R39, R39, 0x2, RZ, 0xfc, !PT ;  /* 0x0000000227271812 */ /* 0x000fe400078efcff */
[----:B------:R-:W-:Y:S02]  /*f41f0*/  LOP3.LUT P1, RZ, R43, 0x40000000, RZ, 0xc0, !PT ;  /* 0x400000002bff7812 */ /* 0x000fe4000782c0ff */
[----:B------:R-:W-:Y:S02]  /*f4200*/  LOP3.LUT R39, R39, 0xfffffffb, RZ, 0xc0, !PT ;  /* 0xfffffffb27277812 */ /* 0x000fe400078ec0ff */
[----:B------:R-:W-:-:S09]  /*f4210*/  LOP3.LUT P6, RZ, R43, 0x4000000, RZ, 0xc0, !PT ;  /* 0x040000002bff7812 */ /* 0x000fd200078cc0ff */
[----:B------:R-:W-:Y:S02]  /*f4220*/  @P1 LOP3.LUT R39, R39, 0x4, RZ, 0xfc, !PT ;  /* 0x0000000427271812 */ /* 0x000fe400078efcff */
[C---:B------:R-:W-:Y:S02]  /*f4230*/  LOP3.LUT P1, RZ, R43.reuse, 0x20000000, RZ, 0xc0, !PT ;  /* 0x200000002bff7812 */ /* 0x040fe4000782c0ff */
[----:B------:R-:W-:Y:S02]  /*f4240*/  LOP3.LUT P0, RZ, R43, 0x8000000, RZ, 0xc0, !PT ;  /* 0x080000002bff7812 */ /* 0x000fe4000780c0ff */
[----:B------:R-:W-:-:S09]  /*f4250*/  LOP3.LUT R39, R39, 0xfffffff7, RZ, 0xc0, !PT ;  /* 0xfffffff727277812 */ /* 0x000fd200078ec0ff */
[----:B------:R-:W-:Y:S02]  /*f4260*/  @P1 LOP3.LUT R39, R39, 0x8, RZ, 0xfc, !PT ;  /* 0x0000000827271812 */ /* 0x000fe400078efcff */
[----:B------:R-:W-:Y:S01]  /*f4270*/  LOP3.LUT P1, RZ, R43, 0x10000000, RZ, 0xc0, !PT ;  /* 0x100000002bff7812 */ /* 0x000fe2000782c0ff */
[----:B------:R1:W-:Y:S02]  /*f4280*/  @P4 STG.E desc[UR32][R68.64], R240 ;  /* 0x000000f044004986 */ /* 0x0003e4000c101920 */
[----:B-1----:R-:W-:-:S05]  /*f4290*/  IMAD.WIDE R68, R244, 0x4, R12 ;  /* 0x00000004f4447825 */ /* 0x002fca00078e020c */
[----:B--2---:R1:W-:Y:S04]  /*f42a0*/  @P5 STG.E desc[UR32][R68.64], R114 ;  /* 0x0000007244005986 */ /* 0x0043e8000c101920 */
[----:B-1----:R-:W2:Y:S04]  /*f42b0*/  LDL.LU R114, [R1+0x2490] ;  /* 0x0024900001727983 */ /* 0x002ea80000300800 */
[----:B------:R-:W2:Y:S04]  /*f42c0*/  LDL.LU R240, [R1+0x9a4] ;  /* 0x0009a40001f07983 */ /* 0x000ea80000300800 */
[----:B------:R-:W2:Y:S01]  /*f42d0*/  LDL.LU R244, [R1+0x7b4] ;  /* 0x0007b40001f47983 */ /* 0x000ea20000300800 */
[----:B---3--:R-:W-:-:S05]  /*f42e0*/  IMAD.WIDE R68, R71, 0x4, R18 ;  /* 0x0000000447447825 */ /* 0x008fca00078e0212 */
[----:B------:R1:W-:Y:S02]  /*f42f0*/  @P6 STG.E desc[UR32][R68.64], R248 ;  /* 0x000000f844006986 */ /* 0x0003e4000c101920 */
[C---:B-1----:R-:W-:Y:S02]  /*f4300*/  IMAD.WIDE R68, R71.reuse, 0x4, R16 ;  /* 0x0000000447447825 */ /* 0x042fe400078e0210 */
[----:B------:R-:W3:Y:S04]  /*f4310*/  LDL.LU R248, [R1+0x5c4] ;  /* 0x0005c40001f87983 */ /* 0x000ee80000300800 */
[----:B------:R1:W-:Y:S02]  /*f4320*/  @P0 STG.E desc[UR32][R68.64], R115 ;  /* 0x0000007344000986 */ /* 0x0003e4000c101920 */
[----:B-1----:R-:W-:-:S02]  /*f4330*/  IMAD.WIDE R68, R71, 0x4, R14 ;  /* 0x0000000447447825 */ /* 0x002fc400078e020e */
[----:B------:R-:W3:Y:S04]  /*f4340*/  LDL.LU R115, [R1+0x3c4] ;  /* 0x0003c40001737983 */ /* 0x000ee80000300800 */
[----:B----4-:R1:W-:Y:S02]  /*f4350*/  @P1 STG.E desc[UR32][R68.64], R70 ;  /* 0x0000004644001986 */ /* 0x0103e4000c101920 */
[----:B-1----:R-:W-:Y:S02]  /*f4360*/  IMAD.WIDE R68, R71, 0x4, R12 ;  /* 0x0000000447447825 */ /* 0x002fe400078e020c */
        /* <DEDUP_REMOVED lines=31> */
[C---:B------:R-:W-:Y:S02]  /*f4560*/  LOP3.LUT P5, RZ, R44.reuse, 0x100, RZ, 0xc0, !PT ;  /* 0x000001002cff7812 */ /* 0x040fe400078ac0ff */
[C---:B------:R-:W-:Y:S02]  /*f4570*/  LOP3.LUT P6, RZ, R44.reuse, 0x200, RZ, 0xc0, !PT ;  /* 0x000002002cff7812 */ /* 0x040fe400078cc0ff */
[----:B------:R-:W-:Y:S01]  /*f4580*/  LOP3.LUT P0, RZ, R44, 0x400, RZ, 0xc0, !PT ;  /* 0x000004002cff7812 */ /* 0x000fe2000780c0ff */
[----:B--2---:R-:W-:-:S05]  /*f4590*/  IMAD.WIDE R68, R114, 0x4, R18 ;  /* 0x0000000472447825 */ /* 0x004fca00078e0212 */
[----:B------:R1:W-:Y:S02]  /*f45a0*/  @P3 STG.E desc[UR32][R68.64], R240 ;  /* 0x000000f044003986 */ /* 0x0003e4000c101920 */
[----:B-1----:R-:W-:-:S05]  /*f45b0*/  IMAD.WIDE R68, R114, 0x4, R16 ;  /* 0x0000000472447825 */ /* 0x002fca00078e0210 */
[----:B------:R1:W-:Y:S02]  /*f45c0*/  @P4 STG.E desc[UR32][R68.64], R244 ;  /* 0x000000f444004986 */ /* 0x0003e4000c101920 */
[----:B-1----:R-:W-:-:S05]  /*f45d0*/  IMAD.WIDE R68, R114, 0x4, R14 ;  /* 0x0000000472447825 */ /* 0x002fca00078e020e */
[----:B---3--:R1:W-:Y:S02]  /*f45e0*/  @P5 STG.E desc[UR32][R68.64], R248 ;  /* 0x000000f844005986 */ /* 0x0083e4000c101920 */
[----:B-1----:R-:W-:Y:S02]  /*f45f0*/  IMAD.WIDE R68, R114, 0x4, R12 ;  /* 0x0000000472447825 */ /* 0x002fe400078e020c */
[----:B------:R-:W2:Y:S04]  /*f4600*/  LDL.LU R114, [R1+0xfa8] ;  /* 0x000fa80001727983 */ /* 0x000ea80000300800 */
[----:B------:R1:W-:Y:S04]  /*f4610*/  @P6 STG.E desc[UR32][R68.64], R115 ;  /* 0x0000007344006986 */ /* 0x0003e8000c101920 */
[----:B-1----:R-:W3:Y:S04]  /*f4620*/  LDL.LU R115, [R1+0xd98] ;  /* 0x000d980001737983 */ /* 0x002ee80000300800 */
[----:B------:R-:W3:Y:S04]  /*f4630*/  LDL.LU R251, [R1+0xba8] ;  /* 0x000ba80001fb7983 */ /* 0x000ee80000300800 */
[----:B------:R-:W3:Y:S01]  /*f4640*/  LDL.LU R234, [R1+0x9a8] ;  /* 0x0009a80001ea7983 */ /* 0x000ee20000300800 */
[----:B----4-:R-:W-:-:S03]  /*f4650*/  IMAD.WIDE R68, R70, 0x4, R18 ;  /* 0x0000000446447825 */ /* 0x010fc600078e0212 */
[----:B------:R-:W4:Y:S04]  /*f4660*/  LDL.LU R238, [R1+0x7b8] ;  /* 0x0007b80001ee7983 */ /* 0x000f280000300800 */
[----:B------:R1:W-:Y:S04]  /*f4670*/  @P0 STG.E desc[UR32][R68.64], R71 ;  /* 0x0000004744000986 */ /* 0x0003e8000c101920 */
[----:B-1----:R-:W4:Y:S04]  /*f4680*/  LDL.LU R71, [R1+0x2498] ;  /* 0x0024980001477983 */ /* 0x002f280000300800 */
[----:B------:R-:W4:Y:S01]  /*f4690*/  LDL.LU R242, [R1+0x5c8] ;  /* 0x0005c80001f27983 */ /* 0x000f220000300800 */
[----:B------:R-:W-:-:S02]  /*f46a0*/  LOP3.LUT P1, RZ, R44, 0x800000, RZ, 0xc0, !PT ;  /* 0x008000002cff7812 */ /* 0x000fc4000782c0ff */
[----:B------:R-:W-:Y:S01]  /*f46b0*/  LOP3.LUT R40, R40, 0xffefffff, RZ, 0xc0, !PT ;  /* 0xffefffff28287812 */ /* 0x000fe200078ec0ff */
[----:B------:R-:W4:Y:S04]  /*f46c0*/  LDL.LU R246, [R1+0x3c8] ;  /* 0x0003c80001f67983 */ /* 0x000f280000300800 */
[----:B------:R-:W4:Y:S04]  /*f46d0*/  LDL.LU R250, [R1+0x105c] ;  /* 0x00105c0001fa7983 */ /* 0x000f280000300800 */
[----:B------:R-:W4:Y:S02]  /*f46e0*/  LDL.LU R233, [R1+0xfac] ;  /* 0x000fac0001e97983 */ /* 0x000f240000300800 */
[----:B------:R-:W-:-:S02]  /*f46f0*/  @P1 LOP3.LUT R40, R40, 0x100000, RZ, 0xfc, !PT ;  /* 0x0010000028281812 */ /* 0x000fc400078efcff */
        /* <DEDUP_REMOVED lines=9> */
[----:B------:R-:W4:Y:S01]  /*f4790*/  LDL.LU R236, [R1+0x5cc] ;  /* 0x0005cc0001ec7983 */ /* 0x000f220000300800 */
[----:B------:R-:W-:-:S03]  /*f47a0*/  LOP3.LUT P4, RZ, R44, 0x800, RZ, 0xc0, !PT ;  /* 0x000008002cff7812 */ /* 0x000fc6000788c0ff */
[----:B------:R-:W4:Y:S01]  /*f47b0*/  LDL.LU R240, [R1+0x24a0] ;  /* 0x0024a00001f07983 */ /* 0x000f220000300800 */
[----:B------:R-:W-:Y:S01]  /*f47c0*/  LOP3.LUT P5, RZ, R44, 0x1000, RZ, 0xc0, !PT ;  /* 0x000010002cff7812 */ /* 0x000fe200078ac0ff */
[----:B------:R-:W-:Y:S01]  /*f47d0*/  IMAD.WIDE R68, R70, 0x4, R16 ;  /* 0x0000000446447825 */ /* 0x000fe200078e0210 */
[----:B------:R-:W-:Y:S01]  /*f47e0*/  LOP3.LUT P6, RZ, R44, 0x2000, RZ, 0xc0, !PT ;  /* 0x000020002cff7812 */ /* 0x000fe200078cc0ff */
[----:B------:R-:W4:Y:S02]  /*f47f0*/  LDL.LU R244, [R1+0x3cc] ;  /* 0x0003cc0001f47983 */ /* 0x000f240000300800 */
[----:B------:R-:W-:Y:S02]  /*f4800*/  @P1 LOP3.LUT R40, R40, 0x400000, RZ, 0xfc, !PT ;  /* 0x0040000028281812 */ /* 0x000fe400078efcff */
[----:B------:R-:W-:Y:S01]  /*f4810*/  LOP3.LUT P1, RZ, R44, 0x100000, RZ, 0xc0, !PT ;  /* 0x001000002cff7812 */ /* 0x000fe2000782c0ff */
[----:B------:R-:W4:Y:S01]  /*f4820*/  LDL.LU R248, [R1+0x1070] ;  /* 0x0010700001f87983 */ /* 0x000f220000300800 */
        /* <DEDUP_REMOVED lines=12> */
[----:B------:R-:W-:Y:S02]  /*f48f0*/  LOP3.LUT P1, RZ, R44, 0x10000, RZ, 0xc0, !PT ;  /* 0x000100002cff7812 */ /* 0x000fe4000782c0ff */
[----:B------:R-:W-:-:S11]  /*f4900*/  LOP3.LUT R40, R40, 0xf7ffffff, RZ, 0xc0, !PT ;  /* 0xf7ffffff28287812 */ /* 0x000fd600078ec0ff */
[----:B------:R-:W-:Y:S02]  /*f4910*/  @P1 LOP3.LUT R40, R40, 0x8000000, RZ, 0xfc, !PT ;  /* 0x0800000028281812 */ /* 0x000fe400078efcff */
[----:B------:R-:W-:Y:S01]  /*f4920*/  LOP3.LUT P1, RZ, R44, 0x8000, RZ, 0xc0, !PT ;  /* 0x000080002cff7812 */ /* 0x000fe2000782c0ff */
[----:B--2---:R1:W-:Y:S02]  /*f4930*/  @P4 STG.E desc[UR32][R68.64], R114 ;  /* 0x0000007244004986 */ /* 0x0043e4000c101920 */
[C---:B-1----:R-:W-:Y:S02]  /*f4940*/  IMAD.WIDE R68, R70.reuse, 0x4, R14 ;  /* 0x0000000446447825 */ /* 0x042fe400078e020e */
[----:B------:R-:W2:Y:S04]  /*f4950*/  LDL.LU R114, [R1+0x1060] ;  /* 0x0010600001727983 */ /* 0x000ea80000300800 */
[----:B---3--:R1:W-:Y:S02]  /*f4960*/  @P5 STG.E desc[UR32][R68.64], R115 ;  /* 0x0000007344005986 */ /* 0x0083e4000c101920 */
[----:B-1----:R-:W-:-:S02]  /*f4970*/  IMAD.WIDE R68, R70, 0x4, R12 ;  /* 0x0000000446447825 */ /* 0x002fc400078e020c */
[----:B------:R-:W3:Y:S04]  /*f4980*/  LDL.LU R115, [R1+0xd80] ;  /* 0x000d800001737983 */ /* 0x000ee80000300800 */
[----:B------:R4:W-:Y:S04]  /*f4990*/  @P6 STG.E desc[UR32][R68.64], R251 ;  /* 0x000000fb44006986 */ /* 0x0009e8000c101920 */
[----:B------:R-:W2:Y:S01]  /*f49a0*/  LDL.LU R70, [R1+0x24a4] ;  /* 0x0024a40001467983 */ /* 0x000ea20000300800 */
[----:B----4-:R-:W-:-:S05]  /*f49b0*/  IMAD.WIDE R68, R71, 0x4, R18 ;  /* 0x0000000447447825 */ /* 0x010fca00078e0212 */
[----:B------:R1:W-:Y:S02]  /*f49c0*/  @P0 STG.E desc[UR32][R68.64], R234 ;  /* 0x000000ea44000986 */ /* 0x0003e4000c101920 */
[----:B-1----:R-:W-:-:S05]  /*f49d0*/  IMAD.WIDE R68, R71, 0x4, R16 ;  /* 0x0000000447447825 */ /* 0x002fca00078e0210 */
[----:B------:R1:W-:Y:S01]  /*f49e0*/  @P1 STG.E desc[UR32][R68.64], R238 ;  /* 0x000000ee44001986 */ /* 0x0003e2000c101920 */
[----:B------:R-:W-:Y:S01]  /*f49f0*/  LOP3.LUT P1, RZ, R40, 0x8000000, RZ, 0xc0, !PT ;  /* 0x0800000028ff7812 */ /* 0x000fe2000782c0ff */
[----:B-1----:R-:W-:-:S12]  /*f4a00*/  IMAD.WIDE R68, R71, 0x4, R14 ;  /* 0x0000000447447825 */ /* 0x002fd800078e020e */
[----:B------:R1:W-:Y:S02]  /*f4a10*/  @P1 STG.E desc[UR32][R68.64], R242 ;  /* 0x000000f244001986 */ /* 0x0003e4000c101920 */
[----:B-1----:R-:W-:Y:S02]  /*f4a20*/  IMAD.WIDE R68, R71, 0x4, R12 ;  /* 0x0000000447447825 */ /* 0x002fe400078e020c */
        /* <DEDUP_REMOVED lines=32> */
[----:B--2---:R-:W-:-:S05]  /*f4c30*/  IMAD.WIDE R68, R70, 0x4, R18 ;  /* 0x0000000446447825 */ /* 0x004fca00078e0212 */
[----:B------:R1:W-:Y:S02]  /*f4c40*/  @P4 STG.E desc[UR32][R68.64], R248 ;  /* 0x000000f844004986 */ /* 0x0003e4000c101920 */
[----:B-1----:R-:W-:-:S05]  /*f4c50*/  IMAD.WIDE R68, R70, 0x4, R16 ;  /* 0x0000000446447825 */ /* 0x002fca00078e0210 */
[----:B------:R1:W-:Y:S02]  /*f4c60*/  @P5 STG.E desc[UR32][R68.64], R114 ;  /* 0x0000007244005986 */ /* 0x0003e4000c101920 */
[C---:B-1----:R-:W-:Y:S02]  /*f4c70*/  IMAD.WIDE R68, R70.reuse, 0x4, R14 ;  /* 0x0000000446447825 */ /* 0x042fe400078e020e */
[----:B------:R-:W2:Y:S04]  /*f4c80*/  LDL.LU R114, [R1+0x990] ;  /* 0x0009900001727983 */ /* 0x000ea80000300800 */
[----:B---3--:R1:W-:Y:S02]  /*f4c90*/  @P6 STG.E desc[UR32][R68.64], R115 ;  /* 0x0000007344006986 */ /* 0x0083e4000c101920 */
[----:B-1----:R-:W-:-:S02]  /*f4ca0*/  IMAD.WIDE R68, R70, 0x4, R12 ;  /* 0x0000000446447825 */ /* 0x002fc400078e020c */
[----:B------:R-:W3:Y:S04]  /*f4cb0*/  LDL.LU R115, [R1+0x7a0] ;  /* 0x0007a00001737983 */ /* 0x000ee80000300800 */
[----:B------:R-:W3:Y:S04]  /*f4cc0*/  LDL.LU R70, [R1+0x5b0] ;  /* 0x0005b00001467983 */ /* 0x000ee80000300800 */
[----:B----4-:R1:W-:Y:S04]  /*f4cd0*/  @P0 STG.E desc[UR32][R68.64], R71 ;  /* 0x0000004744000986 */ /* 0x0103e8000c101920 */
[----:B-1----:R-:W4:Y:S04]  /*f4ce0*/  LDL.LU R71, [R1+0x24a8] ;  /* 0x0024a80001477983 */ /* 0x002f280000300800 */
        /* <DEDUP_REMOVED lines=10> */
[----:B------:R-:W-:-:S03]  /*f4d90*/  LOP3.LUT P4, RZ, R44, 0x40000000, RZ, 0xc0, !PT ;  /* 0x400000002cff7812 */ /* 0x000fc6000788c0ff */
[----:B------:R-:W3:Y:S04]  /*f4da0*/  LDL.LU R232, [R1+0x1078] ;  /* 0x0010780001e87983 */ /* 0x000ee80000300800 */
[----:B------:R-:W3:Y:S01]  /*f4db0*/  LDL.LU R240, [R1+0x1068] ;  /* 0x0010680001f07983 */ /* 0x000ee20000300800 */
[----:B------:R-:W-:-:S03]  /*f4dc0*/  LOP3.LUT P5, RZ, R44, 0x80000000, RZ, 0xc0, !PT ;  /* 0x800000002cff7812 */ /* 0x000fc600078ac0ff */
[----:B------:R-:W3:Y:S04]  /*f4dd0*/  LDL.LU R244, [R1+0xd88] ;  /* 0x000d880001f47983 */ /* 0x000ee80000300800 */
[----:B------:R-:W3:Y:S01]  /*f4de0*/  LDL.LU R248, [R1+0x24b4] ;  /* 0x0024b40001f87983 */ /* 0x000ee20000300800 */
        /* <DEDUP_REMOVED lines=20> */
[----:B----4-:R-:W-:-:S05]  /*f4f30*/  IMAD.WIDE R68, R71, 0x4, R18 ;  /* 0x0000000447447825 */ /* 0x010fca00078e0212 */
[----:B--2---:R1:W-:Y:S02]  /*f4f40*/  @P4 STG.E desc[UR32][R68.64], R114 ;  /* 0x0000007244004986 */ /* 0x0043e4000c101920 */
        /* <DEDUP_REMOVED lines=10> */
[----:B------:R-:W-:-:S04]  /*f4ff0*/  LOP3.LUT R40, R40, 0xfffbffff, RZ, 0xc0, !PT ;  /* 0xfffbffff28287812 */ /* 0x000fc800078ec0ff */
[----:B------:R-:W-:Y:S02]  /*f5000*/  @P1 LOP3.LUT R40, R40, 0x40000, RZ, 0xfc, !PT ;  /* 0x0004000028281812 */ /* 0x000fe400078efcff */
[C---:B------:R-:W-:Y:S02]  /*f5010*/  LOP3.LUT P1, RZ, R45.reuse, 0x8, RZ, 0xc0, !PT ;  /* 0x000000082dff7812 */ /* 0x040fe4000782c0ff */
[----:B------:R-:W-:Y:S02]  /*f5020*/  LOP3.LUT P0, RZ, R45, 0x2, RZ, 0xc0, !PT ;  /* 0x000000022dff7812 */ /* 0x000fe4000780c0ff */
[----:B------:R-:W-:-:S09]  /*f5030*/  LOP3.LUT R40, R40, 0xfff7ffff, RZ, 0xc0, !PT ;  /* 0xfff7ffff28287812 */ /* 0x000fd200078ec0ff */
[----:B------:R-:W-:Y:S02]  /*f5040*/  @P1 LOP3.LUT R40, R40, 0x80000, RZ, 0xfc, !PT ;  /* 0x0008000028281812 */ /* 0x000fe400078efcff */
        /* <DEDUP_REMOVED lines=69> */
[C---:B------:R-:W-:Y:S02]  /*f54a0*/  LOP3.LUT P1, RZ, R45.reuse, 0x2000000, RZ, 0xc0, !PT ;  /* 0x020000002dff7812 */ /* 0x040fe4000782c0ff */
[C---:B------:R-:W-:Y:S01]  /*f54b0*/  LOP3.LUT P6, RZ, R45.reuse, 0x80000, RZ, 0xc0, !PT ;  /* 0x000800002dff7812 */ /* 0x040fe200078cc0ff */
[----:B--2---:R1:W-:Y:S04]  /*f54c0*/  @P4 STG.E desc[UR32][R68.64], R71 ;  /* 0x0000004744004986 */ /* 0x0043e8000c101920 */
[----:B-1----:R-:W2:Y:S04]  /*f54d0*/  LDL.LU R71, [R1+0x7ac] ;  /* 0x0007ac0001477983 */ /* 0x002ea80000300800 */
[----:B------:R-:W2:Y:S04]  /*f54e0*/  LDL.LU R246, [R1+0x5bc] ;  /* 0x0005bc0001f67983 */ /* 0x000ea80000300800 */
[----:B------:R-:W2:Y:S04]  /*f54f0*/  LDL.LU R233, [R1+0x3bc] ;  /* 0x0003bc0001e97983 */ /* 0x000ea80000300800 */
[----:B------:R-:W2:Y:S04]  /*f5500*/  LDL.LU R249, [R1+0x24c4] ;  /* 0x0024c40001f97983 */ /* 0x000ea80000300800 */
[----:B------:R-:W2:Y:S04]  /*f5510*/  LDL.LU R237, [R1+0x1090] ;  /* 0x0010900001ed7983 */ /* 0x000ea80000300800 */
[----:B------:R-:W2:Y:S01]  /*f5520*/  LDL.LU R241, [R1+0x1080] ;  /* 0x0010800001f17983 */ /* 0x000ea20000300800 */
[----:B------:R-:W-:Y:S01]  /*f5530*/  LOP3.LUT R40, R40, 0xfffffeff, RZ, 0xc0, !PT ;  /* 0xfffffeff28287812 */ /* 0x000fe200078ec0ff */
[----:B---3--:R-:W-:Y:S01]  /*f5540*/  IMAD.WIDE R68, R114, 0x4, R18 ;  /* 0x0000000472447825 */ /* 0x008fe200078e0212 */
[----:B------:R-:W-:Y:S01]  /*f5550*/  LOP3.LUT P0, RZ, R45, 0x100000, RZ, 0xc0, !PT ;  /* 0x001000002dff7812 */ /* 0x000fe2000780c0ff */
[----:B------:R-:W3:Y:S01]  /*f5560*/  LDL.LU R245, [R1+0xd70] ;  /* 0x000d700001f57983 */ /* 0x000ee20000300800 */
[----:B------:R-:W-:-:S02]  /*f5570*/  @P1 LOP3.LUT R40, R40, 0x100, RZ, 0xfc, !PT ;  /* 0x0000010028281812 */ /* 0x000fc400078efcff */
[----:B------:R-:W-:Y:S01]  /*f5580*/  LOP3.LUT P1, RZ, R45, 0x1000000, RZ, 0xc0, !PT ;  /* 0x010000002dff7812 */ /* 0x000fe2000782c0ff */
[----:B------:R1:W-:Y:S01]  /*f5590*/  @P5 STG.E desc[UR32][R68.64], R240 ;  /* 0x000000f044005986 */ /* 0x0003e2000c101920 */
[----:B------:R-:W-:Y:S01]  /*f55a0*/  LOP3.LUT R40, R40, 0xfffffdff, RZ, 0xc0, !PT ;  /* 0xfffffdff28287812 */ /* 0x000fe200078ec0ff */
[----:B-1----:R-:W-:-:S05]  /*f55b0*/  IMAD.WIDE R68, R114, 0x4, R16 ;  /* 0x0000000472447825 */ /* 0x002fca00078e0210 */
[----:B----4-:R1:W-:Y:S05]  /*f55c0*/  @P6 STG.E desc[UR32][R68.64], R244 ;  /* 0x000000f444006986 */ /* 0x0103ea000c101920 */
[----:B------:R-:W-:Y:S02]  /*f55d0*/  @P1 LOP3.LUT R40, R40, 0x200, RZ, 0xfc, !PT ;  /* 0x0000020028281812 */ /* 0x000fe400078efcff */
[----:B------:R-:W-:Y:S01]  /*f55e0*/  LOP3.LUT P1, RZ, R45, 0x800000, RZ, 0xc0, !PT ;  /* 0x008000002dff7812 */ /* 0x000fe2000782c0ff */
[----:B-1----:R-:W-:-:S05]  /*f55f0*/  IMAD.WIDE R68, R114, 0x4, R14 ;  /* 0x0000000472447825 */ /* 0x002fca00078e020e */
[----:B------:R1:W-:Y:S01]  /*f5600*/  @P0 STG.E desc[UR32][R68.64], R248 ;  /* 0x000000f844000986 */ /* 0x0003e2000c101920 */
[----:B------:R-:W-:-:S03]  /*f5610*/  LOP3.LUT R40, R40, 0xfffffbff, RZ, 0xc0, !PT ;  /* 0xfffffbff28287812 */ /* 0x000fc600078ec0ff */
[----:B-1----:R-:W4:Y:S04]  /*f5620*/  LDL.LU R248, [R1+0x24c8] ;  /* 0x0024c80001f87983 */ /* 0x002f280000300800 */
[----:B------:R-:W4:Y:S04]  /*f5630*/  LDL.LU R232, [R1+0xb80] ;  /* 0x000b800001e87983 */ /* 0x000f280000300800 */
[----:B------:R-:W4:Y:S01]  /*f5640*/  LDL.LU R236, [R1+0x980] ;  /* 0x0009800001ec7983 */ /* 0x000f220000300800 */
[----:B------:R-:W-:Y:S02]  /*f5650*/  @P1 LOP3.LUT R40, R40, 0x400, RZ, 0xfc, !PT ;  /* 0x0000040028281812 */ /* 0x000fe400078efcff */
[----:B------:R-:W-:Y:S01]  /*f5660*/  LOP3.LUT P1, RZ, R45, 0x400000, RZ, 0xc0, !PT ;  /* 0x004000002dff7812 */ /* 0x000fe2000782c0ff */
[----:B------:R-:W4:Y:S01]  /*f5670*/  LDL.LU R240, [R1+0x790] ;  /* 0x0007900001f07983 */ /* 0x000f220000300800 */
[----:B------:R-:W-:Y:S01]  /*f5680*/  LOP3.LUT R40, R40, 0xfffff7ff, RZ, 0xc0, !PT ;  /* 0xfffff7ff28287812 */ /* 0x000fe200078ec0ff */
[----:B------:R-:W-:-:S02]  /*f5690*/  IMAD.WIDE R68, R114, 0x4, R12 ;  /* 0x0000000472447825 */ /* 0x000fc400078e020c */
[----:B------:R-:W4:Y:S08]  /*f56a0*/  LDL.LU R244, [R1+0x5a0] ;  /* 0x0005a00001f47983 */ /* 0x000f300000300800 */
[----:B------:R-:W-:Y:S02]  /*f56b0*/  @P1 LOP3.LUT R40, R40, 0x800, RZ, 0xfc, !PT ;  /* 0x0000080028281812 */ /* 0x000fe400078efcff */
[----:B------:R-:W-:-:S13]  /*f56c0*/  LOP3.LUT P1, RZ, R45, 0x200000, RZ, 0xc0, !PT ;  /* 0x002000002dff7812 */ /* 0x000fda000782c0ff */
[----:B------:R1:W-:Y:S01]  /*f56d0*/  @P1 STG.E desc[UR32][R68.64], R115 ;  /* 0x0000007344001986 */ /* 0x0003e2000c101920 */
[----:B------:R-:W-:Y:S01]  /*f56e0*/  LOP3.LUT P1, RZ, R40, 0x800, RZ, 0xc0, !PT ;  /* 0x0000080028ff7812 */ /* 0x000fe2000782c0ff */
[----:B-1----:R-:W-:Y:S02]  /*f56f0*/  IMAD.WIDE R68, R250, 0x4, R18 ;  /* 0x00000004fa447825 */ /* 0x002fe400078e0212 */
[----:B------:R-:W4:Y:S10]  /*f5700*/  LDL.LU R115, [R1+0x3a0] ;  /* 0x0003a00001737983 */ /* 0x000f340000300800 */
        /* <DEDUP_REMOVED lines=13> */
[C---:B------:R-:W-:Y:S01]  /*f57e0*/  LOP3.LUT P1, RZ, R40.reuse, 0x80, RZ, 0xc0, !PT ;  /* 0x0000008028ff7812 */ /* 0x040fe2000782c0ff */
[----:B-1----:R-:W-:Y:S01]  /*f57f0*/  IMAD.WIDE R68, R249, 0x4, R18 ;  /* 0x00000004f9447825 */ /* 0x002fe200078e0212 */
        /* <DEDUP_REMOVED lines=8> */
[----:B---3--:R1:W-:Y:S01]  /*f5880*/  @P1 STG.E desc[UR32][R68.64], R245 ;  /* 0x000000f544001986 */ /* 0x0083e2000c101920 */
[----:B------:R-:W-:Y:S02]  /*f5890*/  LOP3.LUT P1, RZ, R40, 0x10, RZ, 0xc0, !PT ;  /* 0x0000001028ff7812 */ /* 0x000fe4000782c0ff */
[----:B------:R-:W-:Y:S01]  /*f58a0*/  LOP3.LUT P3, RZ, R45, 0x80000000, RZ, 0xc0, !PT ;  /* 0x800000002dff7812 */ /* 0x000fe2000786c0ff */
[----:B-1----:R-:W-:-:S10]  /*f58b0*/  IMAD.WIDE R68, R249, 0x4, R12 ;  /* 0x00000004f9447825 */ /* 0x002fd400078e020c */
[----:B----4-:R1:W-:Y:S02]  /*f58c0*/  @P1 STG.E desc[UR32][R68.64], R232 ;  /* 0x000000e844001986 */ /* 0x0103e4000c101920 */
[----:B-1----:R-:W-:-:S05]  /*f58d0*/  IMAD.WIDE R68, R248, 0x4, R18 ;  /* 0x00000004f8447825 */ /* 0x002fca00078e0212 */
[----:B------:R1:W-:Y:S02]  /*f58e0*/  @P2 STG.E desc[UR32][R68.64], R236 ;  /* 0x000000ec44002986 */ /* 0x0003e4000c101920 */
[----:B-1----:R-:W-:-:S05]  /*f58f0*/  IMAD.WIDE R68, R248, 0x4, R16 ;  /* 0x00000004f8447825 */ /* 0x002fca00078e0210 */
[----:B------:R1:W-:Y:S04]  /*f5900*/  @P3 STG.E desc[UR32][R68.64], R240 ;  /* 0x000000f044003986 */ /* 0x0003e8000c101920 */
        /* <DEDUP_REMOVED lines=48> */
[----:B---3--:R1:W-:Y:S02]  /*f5c10*/  @P4 STG.E desc[UR32][R68.64], R240 ;  /* 0x000000f044004986 */ /* 0x0083e4000c101920 */
[----:B-1----:R-:W-:Y:S02]  /*f5c20*/  IMAD.WIDE R68, R114, 0x4, R12 ;  /* 0x0000000472447825 */ /* 0x002fe400078e020c */
[----:B------:R-:W3:Y:S04]  /*f5c30*/  LDL.LU R114, [R1+0x24dc] ;  /* 0x0024dc0001727983 */ /* 0x000ee80000300800 */
[----:B------:R-:W3:Y:S01]  /*f5c40*/  LDL.LU R237, [R1+0xb88] ;  /* 0x000b880001ed7983 */ /* 0x000ee20000300800 */
[----:B------:R-:W-:-:S02]  /*f5c50*/  LOP3.LUT R40, R40, 0xfffffffb, RZ, 0xc0, !PT ;  /* 0xfffffffb28287812 */ /* 0x000fc400078ec0ff */
[----:B------:R-:W-:Y:S01]  /*f5c60*/  LOP3.LUT P5, RZ, R46, 0x20, RZ, 0xc0, !PT ;  /* 0x000000202eff7812 */ /* 0x000fe200078ac0ff */
[----:B------:R-:W3:Y:S01]  /*f5c70*/  LDL.LU R240, [R1+0x109c] ;  /* 0x00109c0001f07983 */ /* 0x000ee20000300800 */
[----:B------:R-:W-:Y:S02]  /*f5c80*/  @P1 LOP3.LUT R40, R40, 0x4, RZ, 0xfc, !PT ;  /* 0x0000000428281812 */ /* 0x000fe400078efcff */
[C---:B------:R-:W-:Y:S02]  /*f5c90*/  LOP3.LUT P1, RZ, R46.reuse, 0x200, RZ, 0xc0, !PT ;  /* 0x000002002eff7812 */ /* 0x040fe4000782c0ff */
[C---:B------:R-:W-:Y:S02]  /*f5ca0*/  LOP3.LUT P6, RZ, R46.reuse, 0x40, RZ, 0xc0, !PT ;  /* 0x000000402eff7812 */ /* 0x040fe400078cc0ff */
[----:B------:R-:W-:Y:S02]  /*f5cb0*/  LOP3.LUT P0, RZ, R46, 0x80, RZ, 0xc0, !PT ;  /* 0x000000802eff7812 */ /* 0x000fe4000780c0ff */
[----:B------:R-:W-:-:S03]  /*f5cc0*/  LOP3.LUT R40, R40, 0xfffffff7, RZ, 0xc0, !PT ;  /* 0xfffffff728287812 */ /* 0x000fc600078ec0ff */
[----:B----4-:R1:W-:Y:S04]  /*f5cd0*/  @P5 STG.E desc[UR32][R68.64], R244 ;  /* 0x000000f444005986 */ /* 0x0103e8000c101920 */
[----:B------:R-:W-:Y:S02]  /*f5ce0*/  @P1 LOP3.LUT R40, R40, 0x8, RZ, 0xfc, !PT ;  /* 0x0000000828281812 */ /* 0x000fe400078efcff */
[----:B------:R-:W-:Y:S01]  /*f5cf0*/  LOP3.LUT P1, RZ, R46, 0x100, RZ, 0xc0, !PT ;  /* 0x000001002eff7812 */ /* 0x000fe2000782c0ff */
[----:B-1----:R-:W4:Y:S01]  /*f5d00*/  LDL.LU R244, [R1+0x108c] ;  /* 0x00108c0001f47983 */ /* 0x002f220000300800 */
[----:B--2---:R-:W-:-:S05]  /*f5d10*/  IMAD.WIDE R68, R71, 0x4, R18 ;  /* 0x0000000447447825 */ /* 0x004fca00078e0212 */
[----:B------:R1:W-:Y:S02]  /*f5d20*/  @P6 STG.E desc[UR32][R68.64], R248 ;  /* 0x000000f844006986 */ /* 0x0003e4000c101920 */
[C---:B-1----:R-:W-:Y:S02]  /*f5d30*/  IMAD.WIDE R68, R71.reuse, 0x4, R16 ;  /* 0x0000000447447825 */ /* 0x042fe400078e0210 */
[----:B------:R-:W2:Y:S04]  /*f5d40*/  LDL.LU R248, [R1+0xd7c] ;  /* 0x000d7c0001f87983 */ /* 0x000ea80000300800 */
[----:B------:R1:W-:Y:S02]  /*f5d50*/  @P0 STG.E desc[UR32][R68.64], R115 ;  /* 0x0000007344000986 */ /* 0x0003e4000c101920 */
[----:B-1----:R-:W-:-:S05]  /*f5d60*/  IMAD.WIDE R68, R71, 0x4, R14 ;  /* 0x0000000447447825 */ /* 0x002fca00078e020e */
[----:B------:R1:W-:Y:S02]  /*f5d70*/  @P1 STG.E desc[UR32][R68.64], R70 ;  /* 0x0000004644001986 */ /* 0x0003e4000c101920 */
[----:B-1----:R-:W-:Y:S02]  /*f5d80*/  IMAD.WIDE R68, R71, 0x4, R12 ;  /* 0x0000000447447825 */ /* 0x002fe400078e020c */
[----:B------:R-:W2:Y:S04]  /*f5d90*/  LDL.LU R70, [R1+0xb8c] ;  /* 0x000b8c0001467983 */ /* 0x000ea80000300800 */
[----:B------:R-:W2:Y:S04]  /*f5da0*/  LDL.LU R71, [R1+0x98c] ;  /* 0x00098c0001477983 */ /* 0x000ea80000300800 */
        /* <DEDUP_REMOVED lines=37> */
[----:B--2---:R1:W-:Y:S04]  /*f6000*/  @P5 STG.E desc[UR32][R68.64], R248 ;  /* 0x000000f844005986 */ /* 0x0043e8000c101920 */
[----:B-1----:R-:W2:Y:S01]  /*f6010*/  LDL.LU R248, [R1+0x79c] ;  /* 0x00079c0001f87983 */ /* 0x002ea20000300800 */
[----:B------:R-:W-:-:S03]  /*f6020*/  IMAD.WIDE R68, R114, 0x4, R12 ;  /* 0x0000000472447825 */ /* 0x000fc600078e020c */
[----:B------:R-:W3:Y:S04]  /*f6030*/  LDL.LU R114, [R1+0x5ac] ;  /* 0x0005ac0001727983 */ /* 0x000ee80000300800 */
[----:B------:R1:W-:Y:S02]  /*f6040*/  @P6 STG.E desc[UR32][R68.64], R70 ;  /* 0x0000004644006986 */ /* 0x0003e4000c101920 */
[----:B-1----:R-:W-:Y:S02]  /*f6050*/  IMAD.WIDE R68, R115, 0x4, R18 ;  /* 0x0000000473447825 */ /* 0x002fe400078e0212 */
[----:B------:R-:W4:Y:S04]  /*f6060*/  LDL.LU R70, [R1+0x3ac] ;  /* 0x0003ac0001467983 */ /* 0x000f280000300800 */
[----:B------:R-:W4:Y:S04]  /*f6070*/  LDL.LU R234, [R1+0x10b0] ;  /* 0x0010b00001ea7983 */ /* 0x000f280000300800 */
[----:B------:R1:W-:Y:S04]  /*f6080*/  @P0 STG.E desc[UR32][R68.64], R71 ;  /* 0x0000004744000986 */ /* 0x0003e8000c101920 */
[----:B------:R-:W4:Y:S04]  /*f6090*/  LDL.LU R238, [R1+0x10a0] ;  /* 0x0010a00001ee7983 */ /* 0x000f280000300800 */
        /* <DEDUP_REMOVED lines=19> */
[----:B------:R-:W4:Y:S04]  /*f61d0*/  LDL.LU R236, [R1+0xd64] ;  /* 0x000d640001ec7983 */ /* 0x000f280000300800 */
[----:B------:R-:W4:Y:S02]  /*f61e0*/  LDL.LU R240, [R1+0x24ec] ;  /* 0x0024ec0001f07983 */ /* 0x000f240000300800 */
[----:B------:R-:W-:Y:S02]  /*f61f0*/  @P1 LOP3.LUT R41, R41, 0x400000, RZ, 0xfc, !PT ;  /* 0x0040000029291812 */ /* 0x000fe400078efcff */
[----:B------:R-:W-:Y:S02]  /*f6200*/  LOP3.LUT P1, RZ, R47, 0x1, RZ, 0xc0, !PT ;  /* 0x000000012fff7812 */ /* 0x000fe4000782c0ff */
[----:B------:R-:W-:Y:S01]  /*f6210*/  LOP3.LUT P5, RZ, R46, 0x1000000, RZ, 0xc0, !PT ;  /* 0x010000002eff7812 */ /* 0x000fe200078ac0ff */
[----:B------:R-:W-:Y:S01]  /*f6220*/  IMAD.WIDE R68, R115, 0x4, R16 ;  /* 0x0000000473447825 */ /* 0x000fe200078e0210 */
[----:B------:R-:W-:Y:S01]  /*f6230*/  LOP3.LUT R41, R41, 0xff7fffff, RZ, 0xc0, !PT ;  /* 0xff7fffff29297812 */ /* 0x000fe200078ec0ff */
[----:B------:R-:W4:Y:S08]  /*f6240*/  LDL.LU R244, [R1+0xb74] ;  /* 0x000b740001f47983 */ /* 0x000f300000300800 */
[----:B------:R-:W-:-:S02]  /*f6250*/  @P1 LOP3.LUT R41, R41, 0x800000, RZ, 0xfc, !PT ;  /* 0x0080000029291812 */ /* 0x000fc400078efcff */
        /* <DEDUP_REMOVED lines=21> */
[----:B------:R-:W3:Y:S04]  /*f63b0*/  LDL.LU R115, [R1+0x594] ;  /* 0x0005940001737983 */ /* 0x000ee80000300800 */
[----:B----4-:R1:W-:Y:S04]  /*f63c0*/  @P6 STG.E desc[UR32][R68.64], R70 ;  /* 0x0000004644006986 */ /* 0x0103e8000c101920 */
[----:B-1----:R-:W4:Y:S01]  /*f63d0*/  LDL.LU R70, [R1+0x24f0] ;  /* 0x0024f00001467983 */ /* 0x002f220000300800 */
[----:B------:R-:W-:-:S05]  /*f63e0*/  IMAD.WIDE R68, R71, 0x4, R18 ;  /* 0x0000000447447825 */ /* 0x000fca00078e0212 */
[----:B------:R1:W-:Y:S02]  /*f63f0*/  @P0 STG.E desc[UR32][R68.64], R234 ;  /* 0x000000ea44000986 */ /* 0x0003e4000c101920 */
[----:B-1----:R-:W-:-:S05]  /*f6400*/  IMAD.WIDE R68, R71, 0x4, R16 ;  /* 0x0000000447447825 */ /* 0x002fca00078e0210 */
[----:B------:R1:W-:Y:S01]  /*f6410*/  @P1 STG.E desc[UR32][R68.64], R238 ;  /* 0x000000ee44001986 */ /* 0x0003e2000c101920 */
[----:B------:R-:W-:Y:S01]  /*f6420*/  LOP3.LUT P1, RZ, R41, 0x8000000, RZ, 0xc0, !PT ;  /* 0x0800000029ff7812 */ /* 0x000fe2000782c0ff */
[----:B-1----:R-:W-:-:S12]  /*f6430*/  IMAD.WIDE R68, R71, 0x4, R14 ;  /* 0x0000000447447825 */ /* 0x002fd800078e020e */
[----:B------:R1:W-:Y:S02]  /*f6440*/  @P1 STG.E desc[UR32][R68.64], R242 ;  /* 0x000000f244001986 */ /* 0x0003e4000c101920 */
[----:B-1----:R-:W-:Y:S02]  /*f6450*/  IMAD.WIDE R68, R71, 0x4, R12 ;  /* 0x0000000447447825 */ /* 0x002fe400078e020c */
[----:B------:R-:W3:Y:S01]  /*f6460*/  LDL.LU R71, [R1+0x394] ;  /* 0x0003940001477983 */ /* 0x000ee20000300800 */
        /* <DEDUP_REMOVED lines=32> */
[----:B--2---:R1:W-:Y:S02]  /*f6670*/  @P4 STG.E desc[UR32][R68.64], R248 ;  /* 0x000000f844004986 */ /* 0x0043e4000c101920 */
[----:B-1----:R-:W-:-:S05]  /*f6680*/  IMAD.WIDE R68, R70, 0x4, R16 ;  /* 0x0000000446447825 */ /* 0x002fca00078e0210 */
[----:B---3--:R1:W-:Y:S02]  /*f6690*/  @P5 STG.E desc[UR32][R68.64], R114 ;  /* 0x0000007244005986 */ /* 0x0083e4000c101920 */
[C---:B-1----:R-:W-:Y:S02]  /*f66a0*/  IMAD.WIDE R68, R70.reuse, 0x4, R14 ;  /* 0x0000000446447825 */ /* 0x042fe400078e020e */
[----:B------:R-:W2:Y:S04]  /*f66b0*/  LDL.LU R114, [R1+0x10b8] ;  /* 0x0010b80001727983 */ /* 0x000ea80000300800 */
[----:B------:R1:W-:Y:S02]  /*f66c0*/  @P6 STG.E desc[UR32][R68.64], R115 ;  /* 0x0000007344006986 */ /* 0x0003e4000c101920 */
[----:B-1----:R-:W-:-:S02]  /*f66d0*/  IMAD.WIDE R68, R70, 0x4, R12 ;  /* 0x0000000446447825 */ /* 0x002fc400078e020c */
[----:B------:R-:W3:Y:S04]  /*f66e0*/  LDL.LU R115, [R1+0x10a8] ;  /* 0x0010a80001737983 */ /* 0x000ee80000300800 */
[----:B------:R-:W4:Y:S04]  /*f66f0*/  LDL.LU R70, [R1+0xd68] ;  /* 0x000d680001467983 */ /* 0x000f280000300800 */
[----:B------:R1:W-:Y:S04]  /*f6700*/  @P0 STG.E desc[UR32][R68.64], R71 ;  /* 0x0000004744000986 */ /* 0x0003e8000c101920 */
        /* <DEDUP_REMOVED lines=17> */
[----:B------:R-:W-:-:S03]  /*f6820*/  LOP3.LUT P6, RZ, R47, 0x1000, RZ, 0xc0, !PT ;  /* 0x000010002fff7812 */ /* 0x000fc600078cc0ff */
        /* <DEDUP_REMOVED lines=30> */
[----:B------:R-:W2:Y:S01]  /*f6a10*/  LDL.LU R114, [R1+0x2504] ;  /* 0x0025040001727983 */ /* 0x000ea20000300800 */
        /* <DEDUP_REMOVED lines=45> */
[----:B------:R-:W4:Y:S04]  /*f6cf0*/  LDL.LU R244, [R1+0xb60] ;  /* 0x000b600001f47983 */ /* 0x000f280000300800 */
[----:B------:R1:W-:Y:S04]  /*f6d00*/  @P4 STG.E desc[UR32][R68.64], R248 ;  /* 0x000000f844004986 */ /* 0x0003e8000c101920 */
[----:B-1----:R-:W4:Y:S01]  /*f6d10*/  LDL.LU R248, [R1+0x960] ;  /* 0x0009600001f87983 */ /* 0x002f220000300800 */
[----:B--2---:R-:W-:-:S05]  /*f6d20*/  IMAD.WIDE R68, R114, 0x4, R18 ;  /* 0x0000000472447825 */ /* 0x004fca00078e0212 */
[----:B------:R1:W-:Y:S02]  /*f6d30*/  @P5 STG.E desc[UR32][R68.64], R115 ;  /* 0x0000007344005986 */ /* 0x0003e4000c101920 */
[C---:B-1----:R-:W-:Y:S02]  /*f6d40*/  IMAD.WIDE R68, R114.reuse, 0x4, R16 ;  /* 0x0000000472447825 */ /* 0x042fe400078e0210 */
[----:B------:R-:W2:Y:S04]  /*f6d50*/  LDL.LU R115, [R1+0x770] ;  /* 0x0007700001737983 */ /* 0x000ea80000300800 */
[----:B---3--:R1:W-:Y:S02]  /*f6d60*/  @P6 STG.E desc[UR32][R68.64], R70 ;  /* 0x0000004644006986 */ /* 0x0083e4000c101920 */
[----:B-1----:R-:W-:-:S02]  /*f6d70*/  IMAD.WIDE R68, R114, 0x4, R14 ;  /* 0x0000000472447825 */ /* 0x002fc400078e020e */
[----:B------:R-:W3:Y:S04]  /*f6d80*/  LDL.LU R70, [R1+0x580] ;  /* 0x0005800001467983 */ /* 0x000ee80000300800 */
[----:B----4-:R1:W-:Y:S04]  /*f6d90*/  @P0 STG.E desc[UR32][R68.64], R71 ;  /* 0x0000004744000986 */ /* 0x0103e8000c101920 */
[----:B-1----:R-:W4:Y:S04]  /*f6da0*/  LDL.LU R71, [R1+0x2508] ;  /* 0x0025080001477983 */ /* 0x002f280000300800 */
[----:B------:R-:W3:Y:S01]  /*f6db0*/  LDL.LU R234, [R1+0x380] ;  /* 0x0003800001ea7983 */ /* 0x000ee20000300800 */
[----:B------:R-:W-:-:S03]  /*f6dc0*/  IMAD.WIDE R68, R114, 0x4, R12 ;  /* 0x0000000472447825 */ /* 0x000fc600078e020c */
        /* <DEDUP_REMOVED lines=11> */
[C---:B------:R-:W-:Y:S01]  /*f6e80*/  LOP3.LUT P5, RZ, R47.reuse, 0x40000000, RZ, 0xc0, !PT ;  /* 0x400000002fff7812 */ /* 0x040fe200078ac0ff */
[----:B------:R-:W3:Y:S01]  /*f6e90*/  LDL.LU R232, [R1+0x384] ;  /* 0x0003840001e87983 */ /* 0x000ee20000300800 */
[----:B------:R-:W-:-:S03]  /*f6ea0*/  LOP3.LUT P6, RZ, R47, 0x80000000, RZ, 0xc0, !PT ;  /* 0x800000002fff7812 */ /* 0x000fc600078cc0ff */
        /* <DEDUP_REMOVED lines=8> */
[----:B------:R-:W-:Y:S01]  /*f6f30*/  LOP3.LUT P1, RZ, R48, 0x80, RZ, 0xc0, !PT ;  /* 0x0000008030ff7812 */ /* 0x000fe2000782c0ff */
[----:B------:R1:W-:Y:S04]  /*f6f40*/  @P4 STG.E desc[UR32][R68.64], R244 ;  /* 0x000000f444004986 */ /* 0x0003e8000c101920 */
[----:B-1----:R-:W3:Y:S01]  /*f6f50*/  LDL.LU R244, [R1+0x10c8] ;  /* 0x0010c80001f47983 */ /* 0x002ee20000300800 */
[----:B------:R-:W-:-:S07]  /*f6f60*/  LOP3.LUT R41, R41, 0xffffffbf, RZ, 0xc0, !PT ;  /* 0xffffffbf29297812 */ /* 0x000fce00078ec0ff */
[----:B------:R-:W-:Y:S02]  /*f6f70*/  @P1 LOP3.LUT R41, R41, 0x40, RZ, 0xfc, !PT ;  /* 0x0000004029291812 */ /* 0x000fe400078efcff */
[----:B------:R-:W-:Y:S01]  /*f6f80*/  LOP3.LUT P1, RZ, R48, 0x40, RZ, 0xc0, !PT ;  /* 0x0000004030ff7812 */ /* 0x000fe2000782c0ff */
[----:B----4-:R-:W-:-:S05]  /*f6f90*/  IMAD.WIDE R68, R71, 0x4, R18 ;  /* 0x0000000447447825 */ /* 0x010fca00078e0212 */
[----:B------:R1:W-:Y:S02]  /*f6fa0*/  @P5 STG.E desc[UR32][R68.64], R248 ;  /* 0x000000f844005986 */ /* 0x0003e4000c101920 */
[C---:B-1----:R-:W-:Y:S02]  /*f6fb0*/  IMAD.WIDE R68, R71.reuse, 0x4, R16 ;  /* 0x0000000447447825 */ /* 0x042fe400078e0210 */
[----:B------:R-:W4:Y:S04]  /*f6fc0*/  LDL.LU R248, [R1+0xd58] ;  /* 0x000d580001f87983 */ /* 0x000f280000300800 */
[----:B--2---:R1:W-:Y:S02]  /*f6fd0*/  @P6 STG.E desc[UR32][R68.64], R115 ;  /* 0x0000007344006986 */ /* 0x0043e4000c101920 */
[----:B-1----:R-:W-:-:S02]  /*f6fe0*/  IMAD.WIDE R68, R71, 0x4, R14 ;  /* 0x0000000447447825 */ /* 0x002fc400078e020e */
[----:B------:R-:W2:Y:S04]  /*f6ff0*/  LDL.LU R115, [R1+0xb68] ;  /* 0x000b680001737983 */ /* 0x000ea80000300800 */
[----:B---3--:R1:W-:Y:S02]  /*f7000*/  @P0 STG.E desc[UR32][R68.64], R70 ;  /* 0x0000004644000986 */ /* 0x0083e4000c101920 */
[----:B-1----:R-:W-:Y:S02]  /*f7010*/  IMAD.WIDE R68, R71, 0x4, R12 ;  /* 0x0000000447447825 */ /* 0x002fe400078e020c */
[----:B------:R-:W3:Y:S04]  /*f7020*/  LDL.LU R70, [R1+0x968] ;  /* 0x0009680001467983 */ /* 0x000ee80000300800 */
[----:B------:R-:W3:Y:S04]  /*f7030*/  LDL.LU R71, [R1+0x778] ;  /* 0x0007780001477983 */ /* 0x000ee80000300800 */
        /* <DEDUP_REMOVED lines=55> */
[----:B--2---:R3:W-:Y:S02]  /*f73b0*/  @P5 STG.E desc[UR32][R68.64], R115 ;  /* 0x0000007344005986 */ /* 0x0047e4000c101920 */
[----:B---3--:R-:W-:-:S05]  /*f73c0*/  IMAD.WIDE R68, R236, 0x4, R18 ;  /* 0x00000004ec447825 */ /* 0x008fca00078e0212 */
        /* <DEDUP_REMOVED lines=32> */
[C---:B------:R-:W-:Y:S01]  /*f75d0*/  LOP3.LUT P1, RZ, R48.reuse, 0x800000, RZ, 0xc0, !PT ;  /* 0x0080000030ff7812 */ /* 0x040fe2000782c0ff */
[----:B------:R-:W2:Y:S01]  /*f75e0*/  LDL.LU R232, [R1+0x2528] ;  /* 0x0025280001e87983 */ /* 0x000ea20000300800 */
[----:B------:R-:W-:Y:S02]  /*f75f0*/  LOP3.LUT R41, R41, 0xfffffffd, RZ, 0xc0, !PT ;  /* 0xfffffffd29297812 */ /* 0x000fe400078ec0ff */
[C---:B------:R-:W-:Y:S01]  /*f7600*/  LOP3.LUT P5, RZ, R48.reuse, 0x20000, RZ, 0xc0, !PT ;  /* 0x0002000030ff7812 */ /* 0x040fe200078ac0ff */
[----:B------:R-:W2:Y:S01]  /*f7610*/  LDL.LU R241, [R1+0x1370] ;  /* 0x0013700001f17983 */ /* 0x000ea20000300800 */
[----:B------:R-:W-:Y:S01]  /*f7620*/  LOP3.LUT P6, RZ, R48, 0x40000, RZ, 0xc0, !PT ;  /* 0x0004000030ff7812 */ /* 0x000fe200078cc0ff */
[----:B------:R-:W-:Y:S01]  /*f7630*/  IMAD.WIDE R68, R236, 0x4, R12 ;  /* 0x00000004ec447825 */ /* 0x000fe200078e020c */
[----:B------:R-:W-:Y:S01]  /*f7640*/  LOP3.LUT P0, RZ, R48, 0x80000, RZ, 0xc0, !PT ;  /* 0x0008000030ff7812 */ /* 0x000fe2000780c0ff */
[----:B------:R-:W2:Y:S04]  /*f7650*/  LDL.LU R245, [R1+0x10e0] ;  /* 0x0010e00001f57983 */ /* 0x000ea80000300800 */
[----:B------:R-:W-:-:S02]  /*f7660*/  @P1 LOP3.LUT R41, R41, 0x2, RZ, 0xfc, !PT ;  /* 0x0000000229291812 */ /* 0x000fc400078efcff */
[----:B------:R-:W-:Y:S02]  /*f7670*/  LOP3.LUT P1, RZ, R48, 0x400000, RZ, 0xc0, !PT ;  /* 0x0040000030ff7812 */ /* 0x000fe4000782c0ff */
[----:B------:R-:W-:Y:S01]  /*f7680*/  LOP3.LUT R41, R41, 0xfffffffb, RZ, 0xc0, !PT ;  /* 0xfffffffb29297812 */ /* 0x000fe200078ec0ff */
[----:B---3--:R4:W-:Y:S10]  /*f7690*/  @P5 STG.E desc[UR32][R68.64], R240 ;  /* 0x000000f044005986 */ /* 0x0089f4000c101920 */
[----:B------:R-:W-:-:S02]  /*f76a0*/  @P1 LOP3.LUT R41, R41, 0x4, RZ, 0xfc, !PT ;  /* 0x0000000429291812 */ /* 0x000fc400078efcff */
[----:B------:R-:W-:Y:S01]  /*f76b0*/  LOP3.LUT P1, RZ, R48, 0x200000, RZ, 0xc0, !PT ;  /* 0x0020000030ff7812 */ /* 0x000fe2000782c0ff */
[----:B----4-:R-:W-:Y:S01]  /*f76c0*/  IMAD.WIDE R68, R115, 0x4, R18 ;  /* 0x0000000473447825 */ /* 0x010fe200078e0212 */
[----:B------:R-:W-:-:S04]  /*f76d0*/  LOP3.LUT R41, R41, 0xfffffff7, RZ, 0xc0, !PT ;  /* 0xfffffff729297812 */ /* 0x000fc800078ec0ff */
[----:B------:R1:W-:Y:S07]  /*f76e0*/  @P6 STG.E desc[UR32][R68.64], R244 ;  /* 0x000000f444006986 */ /* 0x0003ee000c101920 */
[----:B------:R-:W-:Y:S01]  /*f76f0*/  @P1 LOP3.LUT R41, R41, 0x8, RZ, 0xfc, !PT ;  /* 0x0000000829291812 */ /* 0x000fe200078efcff */
[----:B-1----:R-:W-:Y:S01]  /*f7700*/  IMAD.WIDE R68, R115, 0x4, R16 ;  /* 0x0000000473447825 */ /* 0x002fe200078e0210 */
[----:B------:R-:W-:-:S04]  /*f7710*/  LOP3.LUT P1, RZ, R48, 0x100000, RZ, 0xc0, !PT ;  /* 0x0010000030ff7812 */ /* 0x000fc8000782c0ff */
[----:B------:R1:W-:Y:S04]  /*f7720*/  @P0 STG.E desc[UR32][R68.64], R114 ;  /* 0x0000007244000986 */ /* 0x0003e8000c101920 */
[----:B-1----:R-:W3:Y:S04]  /*f7730*/  LDL.LU R114, [R1+0x252c] ;  /* 0x00252c0001727983 */ /* 0x002ee80000300800 */
[----:B------:R-:W4:Y:S01]  /*f7740*/  LDL.LU R249, [R1+0xd40] ;  /* 0x000d400001f97983 */ /* 0x000f220000300800 */
[----:B------:R-:W-:-:S03]  /*f7750*/  IMAD.WIDE R68, R115, 0x4, R14 ;  /* 0x0000000473447825 */ /* 0x000fc600078e020e */
[----:B------:R-:W3:Y:S04]  /*f7760*/  LDL.LU R236, [R1+0xb50] ;  /* 0x000b500001ec7983 */ /* 0x000ee80000300800 */
[----:B------:R1:W-:Y:S01]  /*f7770*/  @P1 STG.E desc[UR32][R68.64], R248 ;  /* 0x000000f844001986 */ /* 0x0003e2000c101920 */
[----:B------:R-:W-:-:S03]  /*f7780*/  LOP3.LUT P1, RZ, R41, 0x8, RZ, 0xc0, !PT ;  /* 0x0000000829ff7812 */ /* 0x000fc6000782c0ff */
[----:B------:R-:W3:Y:S04]  /*f7790*/  LDL.LU R240, [R1+0x950] ;  /* 0x0009500001f07983 */ /* 0x000ee80000300800 */
[----:B------:R-:W3:Y:S01]  /*f77a0*/  LDL.LU R244, [R1+0x760] ;  /* 0x0007600001f47983 */ /* 0x000ee20000300800 */
[----:B-1----:R-:W-:-:S03]  /*f77b0*/  IMAD.WIDE R68, R115, 0x4, R12 ;  /* 0x0000000473447825 */ /* 0x002fc600078e020c */
[----:B------:R-:W3:Y:S04]  /*f77c0*/  LDL.LU R248, [R1+0x570] ;  /* 0x0005700001f87983 */ /* 0x000ee80000300800 */
[----:B------:R1:W-:Y:S01]  /*f77d0*/  @P1 STG.E desc[UR32][R68.64], R70 ;  /* 0x0000004644001986 */ /* 0x0003e2000c101920 */
[----:B------:R-:W-:-:S03]  /*f77e0*/  LOP3.LUT P1, RZ, R41, 0x4, RZ, 0xc0, !PT ;  /* 0x0000000429ff7812 */ /* 0x000fc6000782c0ff */
[----:B------:R-:W3:Y:S01]  /*f77f0*/  LDL.LU R115, [R1+0x370] ;  /* 0x0003700001737983 */ /* 0x000ee20000300800 */
[----:B-1----:R-:W-:-:S09]  /*f7800*/  IMAD.WIDE R68, R233, 0x4, R18 ;  /* 0x00000004e9447825 */ /* 0x002fd200078e0212 */
[----:B--2---:R1:W-:Y:S04]  /*f7810*/  @P1 STG.E desc[UR32][R68.64], R71 ;  /* 0x0000004744001986 */ /* 0x0043e8000c101920 */
[----:B-1----:R-:W2:Y:S04]  /*f7820*/  LDL.LU R71, [R1+0x1374] ;  /* 0x0013740001477983 */ /* 0x002ea80000300800 */
[----:B------:R-:W2:Y:S01]  /*f7830*/  LDL.LU R70, [R1+0x2530] ;  /* 0x0025300001467983 */ /* 0x000ea20000300800 */
[----:B------:R-:W-:Y:S01]  /*f7840*/  LOP3.LUT P1, RZ, R41, 0x2, RZ, 0xc0, !PT ;  /* 0x0000000229ff7812 */ /* 0x000fe2000782c0ff */
[----:B------:R-:W-:-:S12]  /*f7850*/  IMAD.WIDE R68, R233, 0x4, R16 ;  /* 0x00000004e9447825 */ /* 0x000fd800078e0210 */
[----:B------:R-:W-:Y:S01]  /*f7860*/  @P1 STG.E desc[UR32][R68.64], R246 ;  /* 0x000000f644001986 */ /* 0x000fe2000c101920 */
        /* <DEDUP_REMOVED lines=12> */
[----:B------:R-:W2:Y:S10]  /*f7930*/  LDL.LU R241, [R1+0x2538] ;  /* 0x0025380001f17983 */ /* 0x000eb40000300800 */
[----:B------:R1:W-:Y:S01]  /*f7940*/  @P1 STG.E desc[UR32][R40.64], R245 ;  /* 0x000000f528001986 */ /* 0x0003e2000c101920 */
[----:B------:R-:W-:-:S02]  /*f7950*/  LOP3.LUT P1, RZ, R42, 0x10000000, RZ, 0xc0, !PT ;  /* 0x100000002aff7812 */ /* 0x000fc4000782c0ff */
[----:B------:R-:W-:Y:S01]  /*f7960*/  LOP3.LUT P3, RZ, R48, 0x40000000, RZ, 0xc0, !PT ;  /* 0x4000000030ff7812 */ /* 0x000fe2000786c0ff */
[----:B-1----:R-:W-:-:S10]  /*f7970*/  IMAD.WIDE R40, R232, 0x4, R14 ;  /* 0x00000004e8287825 */ /* 0x002fd400078e020e */
[----:B----4-:R1:W-:Y:S01]  /*f7980*/  @P1 STG.E desc[UR32][R40.64], R249 ;  /* 0x000000f928001986 */ /* 0x0103e2000c101920 */
[----:B------:R-:W-:Y:S01]  /*f7990*/  LOP3.LUT P4, RZ, R48, 0x80000000, RZ, 0xc0, !PT ;  /* 0x8000000030ff7812 */ /* 0x000fe2000788c0ff */
[----:B-1----:R-:W-:-:S05]  /*f79a0*/  IMAD.WIDE R40, R232, 0x4, R12 ;  /* 0x00000004e8287825 */ /* 0x002fca00078e020c */
[----:B---3--:R1:W-:Y:S01]  /*f79b0*/  @P2 STG.E desc[UR32][R40.64], R236 ;  /* 0x000000ec28002986 */ /* 0x0083e2000c101920 */
[----:B------:R-:W-:Y:S01]  /*f79c0*/  LOP3.LUT P5, RZ, R49, 0x1, RZ, 0xc0, !PT ;  /* 0x0000000131ff7812 */ /* 0x000fe200078ac0ff */
[----:B-1----:R-:W-:-:S05]  /*f79d0*/  IMAD.WIDE R40, R114, 0x4, R18 ;  /* 0x0000000472287825 */ /* 0x002fca00078e0212 */
[----:B------:R1:W-:Y:S01]  /*f79e0*/  @P3 STG.E desc[UR32][R40.64], R240 ;  /* 0x000000f028003986 */ /* 0x0003e2000c101920 */
[----:B------:R-:W-:Y:S01]  /*f79f0*/  LOP3.LUT P6, RZ, R49, 0x2, RZ, 0xc0, !PT ;  /* 0x0000000231ff7812 */ /* 0x000fe200078cc0ff */
[----:B-1----:R-:W-:-:S05]  /*f7a00*/  IMAD.WIDE R40, R114, 0x4, R16 ;  /* 0x0000000472287825 */ /* 0x002fca00078e0210 */
[----:B------:R1:W-:Y:S02]  /*f7a10*/  @P4 STG.E desc[UR32][R40.64], R244 ;  /* 0x000000f428004986 */ /* 0x0003e4000c101920 */
[----:B-1----:R-:W-:-:S05]  /*f7a20*/  IMAD.WIDE R40, R114, 0x4, R14 ;  /* 0x0000000472287825 */ /* 0x002fca00078e020e */
[----:B------:R1:W-:Y:S01]  /*f7a30*/  @P5 STG.E desc[UR32][R40.64], R248 ;  /* 0x000000f828005986 */ /* 0x0003e2000c101920 */
[----:B------:R-:W-:Y:S01]  /*f7a40*/  LOP3.LUT P0, RZ, R49, 0x4, RZ, 0xc0, !PT ;  /* 0x0000000431ff7812 */ /* 0x000fe2000780c0ff */
[----:B-1----:R-:W-:Y:S02]  /*f7a50*/  IMAD.WIDE R40, R114, 0x4, R12 ;  /* 0x0000000472287825 */ /* 0x002fe400078e020c */
[----:B------:R-:W3:Y:S04]  /*f7a60*/  LDL.LU R114, [R1+0x10e4] ;  /* 0x0010e40001727983 */ /* 0x000ee80000300800 */
[----:B------:R1:W-:Y:S04]  /*f7a70*/  @P6 STG.E desc[UR32][R40.64], R115 ;  /* 0x0000007328006986 */ /* 0x0003e8000c101920 */
[----:B-1----:R-:W4:Y:S04]  /*f7a80*/  LDL.LU R115, [R1+0xd44] ;  /* 0x000d440001737983 */ /* 0x002f280000300800 */
[----:B------:R-:W4:Y:S04]  /*f7a90*/  LDL.LU R251, [R1+0xb54] ;  /* 0x000b540001fb7983 */ /* 0x000f280000300800 */
[----:B------:R-:W4:Y:S04]  /*f7aa0*/  LDL.LU R234, [R1+0x954] ;  /* 0x0009540001ea7983 */ /* 0x000f280000300800 */
[----:B------:R-:W4:Y:S01]  /*f7ab0*/  LDL.LU R238, [R1+0x764] ;  /* 0x0007640001ee7983 */ /* 0x000f220000300800 */
[----:B--2---:R-:W-:-:S05]  /*f7ac0*/  IMAD.WIDE R40, R70, 0x4, R18 ;  /* 0x0000000446287825 */ /* 0x004fca00078e0212 */
[----:B------:R1:W-:Y:S04]  /*f7ad0*/  @P0 STG.E desc[UR32][R40.64], R71 ;  /* 0x0000004728000986 */ /* 0x0003e8000c101920 */
[----:B-1----:R-:W2:Y:S04]  /*f7ae0*/  LDL.LU R71, [R1+0x2534] ;  /* 0x0025340001477983 */ /* 0x002ea80000300800 */
[----:B------:R-:W2:Y:S01]  /*f7af0*/  LDL.LU R242, [R1+0x574] ;  /* 0x0005740001f27983 */ /* 0x000ea20000300800 */
        /* <DEDUP_REMOVED lines=15> */
[----:B------:R-:W2:Y:S04]  /*f7bf0*/  LDL.LU R236, [R1+0x578] ;  /* 0x0005780001ec7983 */ /* 0x000ea80000300800 */
[----:B------:R-:W2:Y:S01]  /*f7c00*/  LDL.LU R240, [R1+0x253c] ;  /* 0x00253c0001f07983 */ /* 0x000ea20000300800 */
[C---:B------:R-:W-:Y:S02]  /*f7c10*/  LOP3.LUT P4, RZ, R49.reuse, 0x8, RZ, 0xc0, !PT ;  /* 0x0000000831ff7812 */ /* 0x040fe4000788c0ff */
[----:B------:R-:W-:Y:S01]  /*f7c20*/  LOP3.LUT P5, RZ, R49, 0x10, RZ, 0xc0, !PT ;  /* 0x0000001031ff7812 */ /* 0x000fe200078ac0ff */
[----:B------:R-:W-:Y:S01]  /*f7c30*/  IMAD.WIDE R40, R70, 0x4, R16 ;  /* 0x0000000446287825 */ /* 0x000fe200078e0210 */
[----:B------:R-:W2:Y:S01]  /*f7c40*/  LDL.LU R244, [R1+0x378] ;  /* 0x0003780001f47983 */ /* 0x000ea20000300800 */
[----:B------:R-:W-:-:S02]  /*f7c50*/  @P1 LOP3.LUT R42, R42, 0x400000, RZ, 0xfc, !PT ;  /* 0x004000002a2a1812 */ /* 0x000fc400078efcff */
        /* <DEDUP_REMOVED lines=19> */
[----:B---3--:R1:W-:Y:S02]  /*f7d90*/  @P4 STG.E desc[UR32][R40.64], R114 ;  /* 0x0000007228004986 */ /* 0x0083e4000c101920 */
[C---:B-1----:R-:W-:Y:S02]  /*f7da0*/  IMAD.WIDE R40, R70.reuse, 0x4, R14 ;  /* 0x0000000446287825 */ /* 0x042fe400078e020e */
[----:B------:R-:W3:Y:S04]  /*f7db0*/  LDL.LU R114, [R1+0x10ec] ;  /* 0x0010ec0001727983 */ /* 0x000ee80000300800 */
[----:B----4-:R1:W-:Y:S02]  /*f7dc0*/  @P5 STG.E desc[UR32][R40.64], R115 ;  /* 0x0000007328005986 */ /* 0x0103e4000c101920 */
[----:B-1----:R-:W-:-:S02]  /*f7dd0*/  IMAD.WIDE R40, R70, 0x4, R12 ;  /* 0x0000000446287825 */ /* 0x002fc400078e020c */
[----:B------:R-:W4:Y:S04]  /*f7de0*/  LDL.LU R115, [R1+0xd4c] ;  /* 0x000d4c0001737983 */ /* 0x000f280000300800 */
[----:B------:R-:W3:Y:S04]  /*f7df0*/  LDL.LU R70, [R1+0x2540] ;  /* 0x0025400001467983 */ /* 0x000ee80000300800 */
[----:B------:R2:W-:Y:S02]  /*f7e00*/  @P6 STG.E desc[UR32][R40.64], R251 ;  /* 0x000000fb28006986 */ /* 0x0005e4000c101920 */
        /* <DEDUP_REMOVED lines=38> */
[----:B---3--:R-:W-:-:S05]  /*f8070*/  IMAD.WIDE R40, R70, 0x4, R18 ;  /* 0x0000000446287825 */ /* 0x008fca00078e0212 */
[----:B------:R1:W-:Y:S02]  /*f8080*/  @P4 STG.E desc[UR32][R40.64], R248 ;  /* 0x000000f828004986 */ /* 0x0003e4000c101920 */
[C---:B-1----:R-:W-:Y:S02]  /*f8090*/  IMAD.WIDE R40, R70.reuse, 0x4, R16 ;  /* 0x0000000446287825 */ /* 0x042fe400078e0210 */
[----:B------:R-:W3:Y:S04]  /*f80a0*/  LDL.LU R248, [R1+0x95c] ;  /* 0x00095c0001f87983 */ /* 0x000ee80000300800 */
[----:B------:R1:W-:Y:S02]  /*f80b0*/  @P5 STG.E desc[UR32][R40.64], R114 ;  /* 0x0000007228005986 */ /* 0x0003e4000c101920 */
[----:B-1----:R-:W-:-:S02]  /*f80c0*/  IMAD.WIDE R40, R70, 0x4, R14 ;  /* 0x0000000446287825 */ /* 0x002fc400078e020e */
[----:B------:R-:W3:Y:S04]  /*f80d0*/  LDL.LU R114, [R1+0x76c] ;  /* 0x00076c0001727983 */ /* 0x000ee80000300800 */
[----:B----4-:R1:W-:Y:S01]  /*f80e0*/  @P6 STG.E desc[UR32][R40.64], R115 ;  /* 0x0000007328006986 */ /* 0x0103e2000c101920 */
[C---:B------:R-:W-:Y:S01]  /*f80f0*/  LOP3.LUT P0, RZ, R49.reuse, 0x200000, RZ, 0xc0, !PT ;  /* 0x0020000031ff7812 */ /* 0x040fe2000780c0ff */
[----:B-1----:R-:W-:Y:S02]  /*f8100*/  IMAD.WIDE R40, R70, 0x4, R12 ;  /* 0x0000000446287825 */ /* 0x002fe400078e020c */
[----:B------:R-:W4:Y:S04]  /*f8110*/  LDL.LU R115, [R1+0x57c] ;  /* 0x00057c0001737983 */ /* 0x000f280000300800 */
[----:B------:R-:W3:Y:S06]  /*f8120*/  LDL.LU R70, [R1+0x2544] ;  /* 0x0025440001467983 */ /* 0x000eec0000300800 */
[----:B--2---:R1:W-:Y:S04]  /*f8130*/  @P0 STG.E desc[UR32][R40.64], R71 ;  /* 0x0000004728000986 */ /* 0x0043e8000c101920 */
        /* <DEDUP_REMOVED lines=10> */
[----:B------:R-:W-:-:S03]  /*f81e0*/  LOP3.LUT P4, RZ, R49, 0x400000, RZ, 0xc0, !PT ;  /* 0x0040000031ff7812 */ /* 0x000fc6000788c0ff */
[----:B------:R-:W2:Y:S01]  /*f81f0*/  LDL.LU R249, [R1+0x360] ;  /* 0x0003600001f97983 */ /* 0x000ea20000300800 */
[----:B------:R-:W-:-:S03]  /*f8200*/  LOP3.LUT P5, RZ, R49, 0x800000, RZ, 0xc0, !PT ;  /* 0x0080000031ff7812 */ /* 0x000fc600078ac0ff */
[----:B------:R-:W2:Y:S04]  /*f8210*/  LDL.LU R232, [R1+0x1384] ;  /* 0x0013840001e87983 */ /* 0x000ea80000300800 */
[----:B------:R-:W2:Y:S04]  /*f8220*/  LDL.LU R236, [R1+0xf94] ;  /* 0x000f940001ec7983 */ /* 0x000ea80000300800 */
[----:B------:R-:W2:Y:S01]  /*f8230*/  LDL.LU R240, [R1+0xd34] ;  /* 0x000d340001f07983 */ /* 0x000ea20000300800 */
[----:B------:R-:W-:-:S03]  /*f8240*/  LOP3.LUT P6, RZ, R49, 0x1000000, RZ, 0xc0, !PT ;  /* 0x0100000031ff7812 */ /* 0x000fc600078cc0ff */
[----:B------:R-:W2:Y:S01]  /*f8250*/  LDL.LU R244, [R1+0x2550] ;  /* 0x0025500001f47983 */ /* 0x000ea20000300800 */
        /* <DEDUP_REMOVED lines=9> */
[----:B---3--:R-:W-:-:S05]  /*f82f0*/  IMAD.WIDE R40, R70, 0x4, R18 ;  /* 0x0000000446287825 */ /* 0x008fca00078e0212 */
[----:B------:R1:W-:Y:S02]  /*f8300*/  @P4 STG.E desc[UR32][R40.64], R248 ;  /* 0x000000f828004986 */ /* 0x0003e4000c101920 */
[----:B-1----:R-:W-:-:S05]  /*f8310*/  IMAD.WIDE R40, R70, 0x4, R16 ;  /* 0x0000000446287825 */ /* 0x002fca00078e0210 */
[----:B------:R1:W-:Y:S02]  /*f8320*/  @P5 STG.E desc[UR32][R40.64], R114 ;  /* 0x0000007228005986 */ /* 0x0003e4000c101920 */
[C---:B-1----:R-:W-:Y:S02]  /*f8330*/  IMAD.WIDE R40, R70.reuse, 0x4, R14 ;  /* 0x0000000446287825 */ /* 0x042fe400078e020e */
[----:B------:R-:W3:Y:S04]  /*f8340*/  LDL.LU R114, [R1+0xb44] ;  /* 0x000b440001727983 */ /* 0x000ee80000300800 */
[----:B----4-:R1:W-:Y:S02]  /*f8350*/  @P6 STG.E desc[UR32][R40.64], R115 ;  /* 0x0000007328006986 */ /* 0x0103e4000c101920 */
[----:B-1----:R-:W-:-:S02]  /*f8360*/  IMAD.WIDE R40, R70, 0x4, R12 ;  /* 0x0000000446287825 */ /* 0x002fc400078e020c */
[----:B------:R-:W4:Y:S04]  /*f8370*/  LDL.LU R115, [R1+0x944] ;  /* 0x0009440001737983 */ /* 0x000f280000300800 */
[----:B------:R-:W4:Y:S04]  /*f8380*/  LDL.LU R70, [R1+0x754] ;  /* 0x0007540001467983 */ /* 0x000f280000300800 */
[----:B--2---:R1:W-:Y:S04]  /*f8390*/  @P0 STG.E desc[UR32][R40.64], R71 ;  /* 0x0000004728000986 */ /* 0x0043e8000c101920 */
[----:B-1----:R-:W2:Y:S04]  /*f83a0*/  LDL.LU R71, [R1+0x564] ;  /* 0x0005640001477983 */ /* 0x002ea80000300800 */
[----:B------:R-:W4:Y:S01]  /*f83b0*/  LDL.LU R248, [R1+0x2554] ;  /* 0x0025540001f87983 */ /* 0x000f220000300800 */
        /* <DEDUP_REMOVED lines=15> */
[----:B------:R-:W-:-:S10]  /*f84b0*/  IMAD.WIDE R40, R246, 0x4, R18 ;  /* 0x00000004f6287825 */ /* 0x000fd400078e0212 */
        /* <DEDUP_REMOVED lines=37> */
[----:B------:R-:W-:Y:S01]  /*f8710*/  LOP3.LUT P0, RZ, R50, 0x100, RZ, 0xc0, !PT ;  /* 0x0000010032ff7812 */ /* 0x000fe2000780c0ff */
[----:B------:R-:W2:Y:S04]  /*f8720*/  LDL.LU R244, [R1+0x364] ;  /* 0x0003640001f47983 */ /* 0x000ea80000300800 */
[----:B---3--:R1:W-:Y:S04]  /*f8730*/  @P4 STG.E desc[UR32][R40.64], R114 ;  /* 0x0000007228004986 */ /* 0x0083e8000c101920 */
[----:B-1----:R-:W3:Y:S01]  /*f8740*/  LDL.LU R114, [R1+0x1388] ;  /* 0x0013880001727983 */ /* 0x002ee20000300800 */
[----:B----4-:R-:W-:-:S05]  /*f8750*/  IMAD.WIDE R40, R248, 0x4, R18 ;  /* 0x00000004f8287825 */ /* 0x010fca00078e0212 */
        /* <DEDUP_REMOVED lines=24> */
[C---:B------:R-:W-:Y:S02]  /*f88e0*/  LOP3.LUT P5, RZ, R50.reuse, 0x400, RZ, 0xc0, !PT ;  /* 0x0000040032ff7812 */ /* 0x040fe400078ac0ff */
        /* <DEDUP_REMOVED lines=16> */
[----:B------:R1:W-:Y:S04]  /*f89f0*/  @P4 STG.E desc[UR32][R40.64], R244 ;  /* 0x000000f428004986 */ /* 0x0003e8000c101920 */
[----:B-1----:R-:W4:Y:S01]  /*f8a00*/  LDL.LU R244, [R1+0x56c] ;  /* 0x00056c0001f47983 */ /* 0x002f220000300800 */
[----:B--2---:R-:W-:-:S05]  /*f8a10*/  IMAD.WIDE R40, R71, 0x4, R18 ;  /* 0x0000000447287825 */ /* 0x004fca00078e0212 */
[----:B---3--:R1:W-:Y:S02]  /*f8a20*/  @P5 STG.E desc[UR32][R40.64], R114 ;  /* 0x0000007228005986 */ /* 0x0083e4000c101920 */
[C---:B-1----:R-:W-:Y:S02]  /*f8a30*/  IMAD.WIDE R40, R71.reuse, 0x4, R16 ;  /* 0x0000000447287825 */ /* 0x042fe400078e0210 */
[----:B------:R-:W2:Y:S04]  /*f8a40*/  LDL.LU R114, [R1+0x36c] ;  /* 0x00036c0001727983 */ /* 0x000ea80000300800 */
[----:B----4-:R1:W-:Y:S02]  /*f8a50*/  @P6 STG.E desc[UR32][R40.64], R115 ;  /* 0x0000007328006986 */ /* 0x0103e4000c101920 */
[----:B-1----:R-:W-:-:S05]  /*f8a60*/  IMAD.WIDE R40, R71, 0x4, R14 ;  /* 0x0000000447287825 */ /* 0x002fca00078e020e */
[----:B------:R1:W-:Y:S02]  /*f8a70*/  @P0 STG.E desc[UR32][R40.64], R70 ;  /* 0x0000004628000986 */ /* 0x0003e4000c101920 */
[----:B-1----:R-:W-:Y:S02]  /*f8a80*/  IMAD.WIDE R40, R71, 0x4, R12 ;  /* 0x0000000447287825 */ /* 0x002fe400078e020c */
[----:B------:R-:W3:Y:S04]  /*f8a90*/  LDL.LU R70, [R1+0x1390] ;  /* 0x0013900001467983 */ /* 0x000ee80000300800 */
[----:B------:R-:W4:Y:S04]  /*f8aa0*/  LDL.LU R71, [R1+0xf80] ;  /* 0x000f800001477983 */ /* 0x000f280000300800 */
[----:B------:R-:W3:Y:S01]  /*f8ab0*/  LDL.LU R115, [R1+0x2568] ;  /* 0x0025680001737983 */ /* 0x000ee20000300800 */
        /* <DEDUP_REMOVED lines=38> */
[----:B------:R1:W-:Y:S02]  /*f8d20*/  @P1 STG.E desc[UR32][R40.64], R232 ;  /* 0x000000e828001986 */ /* 0x0003e4000c101920 */
[----:B-1----:R-:W-:-:S05]  /*f8d30*/  IMAD.WIDE R40, R248, 0x4, R18 ;  /* 0x00000004f8287825 */ /* 0x002fca00078e0212 */
[----:B------:R1:W-:Y:S02]  /*f8d40*/  @P2 STG.E desc[UR32][R40.64], R236 ;  /* 0x000000ec28002986 */ /* 0x0003e4000c101920 */
[----:B-1----:R-:W-:-:S05]  /*f8d50*/  IMAD.WIDE R40, R248, 0x4, R16 ;  /* 0x00000004f8287825 */ /* 0x002fca00078e0210 */
[----:B------:R1:W-:Y:S04]  /*f8d60*/  @P3 STG.E desc[UR32][R40.64], R240 ;  /* 0x000000f028003986 */ /* 0x0003e8000c101920 */
[----:B-1----:R-:W4:Y:S01]  /*f8d70*/  LDL.LU R240, [R1+0xd20] ;  /* 0x000d200001f07983 */ /* 0x002f220000300800 */
        /* <DEDUP_REMOVED lines=8> */
[----:B--2---:R1:W-:Y:S04]  /*f8e00*/  @P5 STG.E desc[UR32][R40.64], R114 ;  /* 0x0000007228005986 */ /* 0x0043e8000c101920 */
[----:B------:R-:W2:Y:S04]  /*f8e10*/  LDL.LU R248, [R1+0x930] ;  /* 0x0009300001f87983 */ /* 0x000ea80000300800 */
[----:B-1----:R-:W2:Y:S01]  /*f8e20*/  LDL.LU R114, [R1+0x740] ;  /* 0x0007400001727983 */ /* 0x002ea20000300800 */
[----:B---3--:R-:W-:-:S05]  /*f8e30*/  IMAD.WIDE R40, R115, 0x4, R18 ;  /* 0x0000000473287825 */ /* 0x008fca00078e0212 */
[----:B------:R1:W-:Y:S02]  /*f8e40*/  @P6 STG.E desc[UR32][R40.64], R70 ;  /* 0x0000004628006986 */ /* 0x0003e4000c101920 */
[----:B-1----:R-:W-:Y:S02]  /*f8e50*/  IMAD.WIDE R40, R115, 0x4, R16 ;  /* 0x0000000473287825 */ /* 0x002fe400078e0210 */
[----:B------:R-:W3:Y:S04]  /*f8e60*/  LDL.LU R70, [R1+0x550] ;  /* 0x0005500001467983 */ /* 0x000ee80000300800 */
[----:B----4-:R1:W-:Y:S04]  /*f8e70*/  @P0 STG.E desc[UR32][R40.64], R71 ;  /* 0x0000004728000986 */ /* 0x0103e8000c101920 */
[----:B-1----:R-:W4:Y:S01]  /*f8e80*/  LDL.LU R71, [R1+0x256c] ;  /* 0x00256c0001477983 */ /* 0x002f220000300800 */
[----:B------:R-:W-:-:S03]  /*f8e90*/  LOP3.LUT P1, RZ, R51, 0x100, RZ, 0xc0, !PT ;  /* 0x0000010033ff7812 */ /* 0x000fc6000782c0ff */
[----:B------:R-:W3:Y:S01]  /*f8ea0*/  LDL.LU R238, [R1+0x350] ;  /* 0x0003500001ee7983 */ /* 0x000ee20000300800 */
[----:B------:R-:W-:-:S03]  /*f8eb0*/  LOP3.LUT R43, R43, 0xefffffff, RZ, 0xc0, !PT ;  /* 0xefffffff2b2b7812 */ /* 0x000fc600078ec0ff */
[----:B------:R-:W3:Y:S04]  /*f8ec0*/  LDL.LU R242, [R1+0x1394] ;  /* 0x0013940001f27983 */ /* 0x000ee80000300800 */
[----:B------:R-:W3:Y:S02]  /*f8ed0*/  LDL.LU R246, [R1+0xf84] ;  /* 0x000f840001f67983 */ /* 0x000ee40000300800 */
[----:B------:R-:W-:Y:S02]  /*f8ee0*/  @P1 LOP3.LUT R43, R43, 0x10000000, RZ, 0xfc, !PT ;  /* 0x100000002b2b1812 */ /* 0x000fe400078efcff */
[----:B------:R-:W-:Y:S01]  /*f8ef0*/  LOP3.LUT P1, RZ, R51, 0x80, RZ, 0xc0, !PT ;  /* 0x0000008033ff7812 */ /* 0x000fe2000782c0ff */
[----:B------:R-:W3:Y:S01]  /*f8f00*/  LDL.LU R250, [R1+0xd24] ;  /* 0x000d240001fa7983 */ /* 0x000ee20000300800 */
[----:B------:R-:W-:-:S02]  /*f8f10*/  LOP3.LUT R43, R43, 0xdfffffff, RZ, 0xc0, !PT ;  /* 0xdfffffff2b2b7812 */ /* 0x000fc400078ec0ff */
[----:B------:R-:W-:Y:S01]  /*f8f20*/  LOP3.LUT P4, RZ, R50, 0x10000000, RZ, 0xc0, !PT ;  /* 0x1000000032ff7812 */ /* 0x000fe2000788c0ff */
[----:B------:R-:W-:Y:S01]  /*f8f30*/  IMAD.WIDE R40, R115, 0x4, R14 ;  /* 0x0000000473287825 */ /* 0x000fe200078e020e */
[----:B------:R-:W3:Y:S04]  /*f8f40*/  LDL.LU R241, [R1+0x934] ;  /* 0x0009340001f17983 */ /* 0x000ee80000300800 */
[----:B------:R-:W3:Y:S03]  /*f8f50*/  LDL.LU R245, [R1+0x744] ;  /* 0x0007440001f57983 */ /* 0x000ee60000300800 */
[----:B------:R-:W-:Y:S01]  /*f8f60*/  @P1 LOP3.LUT R43, R43, 0x20000000, RZ, 0xfc, !PT ;  /* 0x200000002b2b1812 */ /* 0x000fe200078efcff */
[----:B------:R-:W3:Y:S01]  /*f8f70*/  LDL.LU R249, [R1+0x554] ;  /* 0x0005540001f97983 */ /* 0x000ee20000300800 */
[----:B------:R-:W-:-:S02]  /*f8f80*/  LOP3.LUT P1, RZ, R51, 0x40, RZ, 0xc0, !PT ;  /* 0x0000004033ff7812 */ /* 0x000fc4000782c0ff */
[----:B------:R-:W-:Y:S01]  /*f8f90*/  LOP3.LUT R43, R43, 0xbfffffff, RZ, 0xc0, !PT ;  /* 0xbfffffff2b2b7812 */ /* 0x000fe200078ec0ff */
[----:B------:R-:W3:Y:S04]  /*f8fa0*/  LDL.LU R232, [R1+0x2574] ;  /* 0x0025740001e87983 */ /* 0x000ee80000300800 */
[----:B------:R-:W3:Y:S06]  /*f8fb0*/  LDL.LU R236, [R1+0x354] ;  /* 0x0003540001ec7983 */ /* 0x000eec0000300800 */
        /* <DEDUP_REMOVED lines=12> */
[C---:B------:R-:W-:Y:S02]  /*f9080*/  LOP3.LUT P5, RZ, R50.reuse, 0x20000000, RZ, 0xc0, !PT ;  /* 0x2000000032ff7812 */ /* 0x040fe400078ac0ff */
[----:B------:R-:W-:-:S07]  /*f9090*/  LOP3.LUT P6, RZ, R50, 0x40000000, RZ, 0xc0, !PT ;  /* 0x4000000032ff7812 */ /* 0x000fce00078cc0ff */
[----:B------:R-:W-:Y:S02]  /*f90a0*/  @P1 LOP3.LUT R42, R42, 0x4, RZ, 0xfc, !PT ;  /* 0x000000042a2a1812 */ /* 0x000fe400078efcff */
[----:B------:R-:W-:Y:S02]  /*f90b0*/  LOP3.LUT P1, RZ, R51, 0x2, RZ, 0xc0, !PT ;  /* 0x0000000233ff7812 */ /* 0x000fe4000782c0ff */
[----:B------:R-:W-:Y:S02]  /*f90c0*/  LOP3.LUT P0, RZ, R50, 0x80000000, RZ, 0xc0, !PT ;  /* 0x8000000032ff7812 */ /* 0x000fe4000780c0ff */
[----:B------:R-:W-:-:S09]  /*f90d0*/  LOP3.LUT R42, R42, 0xfffffff7, RZ, 0xc0, !PT ;  /* 0xfffffff72a2a7812 */ /* 0x000fd200078ec0ff */
[----:B------:R-:W-:Y:S02]  /*f90e0*/  @P1 LOP3.LUT R42, R42, 0x8, RZ, 0xfc, !PT ;  /* 0x000000082a2a1812 */ /* 0x000fe400078efcff */
[----:B------:R-:W-:Y:S01]  /*f90f0*/  LOP3.LUT P1, RZ, R51, 0x1, RZ, 0xc0, !PT ;  /* 0x0000000133ff7812 */ /* 0x000fe2000782c0ff */
[----:B------:R1:W-:Y:S02]  /*f9100*/  @P4 STG.E desc[UR32][R40.64], R240 ;  /* 0x000000f028004986 */ /* 0x0003e4000c101920 */
[----:B-1----:R-:W-:Y:S02]  /*f9110*/  IMAD.WIDE R40, R115, 0x4, R12 ;  /* 0x0000000473287825 */ /* 0x002fe400078e020c */
[----:B------:R-:W3:Y:S04]  /*f9120*/  LDL.LU R115, [R1+0x2578] ;  /* 0x0025780001737983 */ /* 0x000ee80000300800 */
[----:B------:R-:W3:Y:S04]  /*f9130*/  LDL.LU R237, [R1+0xb34] ;  /* 0x000b340001ed7983 */ /* 0x000ee80000300800 */
[----:B------:R-:W3:Y:S04]  /*f9140*/  LDL.LU R240, [R1+0x1398] ;  /* 0x0013980001f07983 */ /* 0x000ee80000300800 */
[----:B------:R4:W-:Y:S02]  /*f9150*/  @P5 STG.E desc[UR32][R40.64], R244 ;  /* 0x000000f428005986 */ /* 0x0009e4000c101920 */
[----:B----4-:R-:W-:-:S05]  /*f9160*/  IMAD.WIDE R40, R71, 0x4, R18 ;  /* 0x0000000447287825 */ /* 0x010fca00078e0212 */
[----:B--2---:R1:W-:Y:S02]  /*f9170*/  @P6 STG.E desc[UR32][R40.64], R248 ;  /* 0x000000f828006986 */ /* 0x0043e4000c101920 */
[C---:B-1----:R-:W-:Y:S02]  /*f9180*/  IMAD.WIDE R40, R71.reuse, 0x4, R16 ;  /* 0x0000000447287825 */ /* 0x042fe400078e0210 */
[----:B------:R-:W2:Y:S04]  /*f9190*/  LDL.LU R248, [R1+0xf88] ;  /* 0x000f880001f87983 */ /* 0x000ea80000300800 */
[----:B------:R1:W-:Y:S02]  /*f91a0*/  @P0 STG.E desc[UR32][R40.64], R114 ;  /* 0x0000007228000986 */ /* 0x0003e4000c101920 */
[----:B-1----:R-:W-:-:S02]  /*f91b0*/  IMAD.WIDE R40, R71, 0x4, R14 ;  /* 0x0000000447287825 */ /* 0x002fc400078e020e */
[----:B------:R-:W4:Y:S04]  /*f91c0*/  LDL.LU R114, [R1+0xd28] ;  /* 0x000d280001727983 */ /* 0x000f280000300800 */
[----:B---3--:R1:W-:Y:S02]  /*f91d0*/  @P1 STG.E desc[UR32][R40.64], R70 ;  /* 0x0000004628001986 */ /* 0x0083e4000c101920 */
[----:B-1----:R-:W-:Y:S02]  /*f91e0*/  IMAD.WIDE R40, R71, 0x4, R12 ;  /* 0x0000000447287825 */ /* 0x002fe400078e020c */
[----:B------:R-:W3:Y:S04]  /*f91f0*/  LDL.LU R70, [R1+0xb38] ;  /* 0x000b380001467983 */ /* 0x000ee80000300800 */
[----:B------:R-:W3:Y:S04]  /*f9200*/  LDL.LU R71, [R1+0x938] ;  /* 0x0009380001477983 */ /* 0x000ee80000300800 */
        /* <DEDUP_REMOVED lines=14> */
[C---:B------:R-:W-:Y:S02]  /*f92f0*/  LOP3.LUT P2, RZ, R51.reuse, 0x200, RZ, 0xc0, !PT ;  /* 0x0000020033ff7812 */ /* 0x040fe4000784c0ff */
[C---:B------:R-:W-:Y:S02]  /*f9300*/  LOP3.LUT P3, RZ, R51.reuse, 0x400, RZ, 0xc0, !PT ;  /* 0x0000040033ff7812 */ /* 0x040fe4000786c0ff */
[C---:B------:R-:W-:Y:S02]  /*f9310*/  LOP3.LUT P4, RZ, R51.reuse, 0x800, RZ, 0xc0, !PT ;  /* 0x0000080033ff7812 */ /* 0x040fe4000788c0ff */
[C---:B------:R-:W-:Y:S02]  /*f9320*/  LOP3.LUT P5, RZ, R51.reuse, 0x1000, RZ, 0xc0, !PT ;  /* 0x0000100033ff7812 */ /* 0x040fe400078ac0ff */
[----:B------:R-:W-:-:S02]  /*f9330*/  LOP3.LUT P6, RZ, R51, 0x2000, RZ, 0xc0, !PT ;  /* 0x0000200033ff7812 */ /* 0x000fc400078cc0ff */
[----:B------:R-:W-:Y:S01]  /*f9340*/  LOP3.LUT P0, RZ, R51, 0x4000, RZ, 0xc0, !PT ;  /* 0x0000400033ff7812 */ /* 0x000fe2000780c0ff */
[----:B------:R1:W-:Y:S01]  /*f9350*/  @P1 STG.E desc[UR32][R40.64], R237 ;  /* 0x000000ed28001986 */ /* 0x0003e2000c101920 */
[----:B------:R-:W-:Y:S01]  /*f9360*/  LOP3.LUT P1, RZ, R43, 0x40000000, RZ, 0xc0, !PT ;  /* 0x400000002bff7812 */ /* 0x000fe2000782c0ff */
[----:B-1----:R-:W-:-:S12]  /*f9370*/  IMAD.WIDE R40, R232, 0x4, R18 ;  /* 0x00000004e8287825 */ /* 0x002fd800078e0212 */
[----:B------:R1:W-:Y:S01]  /*f9380*/  @P1 STG.E desc[UR32][R40.64], R241 ;  /* 0x000000f128001986 */ /* 0x0003e2000c101920 */
[C---:B------:R-:W-:Y:S01]  /*f9390*/  LOP3.LUT P1, RZ, R43.reuse, 0x20000000, RZ, 0xc0, !PT ;  /* 0x200000002bff7812 */ /* 0x040fe2000782c0ff */
[C---:B-1----:R-:W-:Y:S02]  /*f93a0*/  IMAD.WIDE R40, R232.reuse, 0x4, R16 ;  /* 0x00000004e8287825 */ /* 0x042fe400078e0210 */
[----:B------:R-:W3:Y:S10]  /*f93b0*/  LDL.LU R241, [R1+0x2584] ;  /* 0x0025840001f17983 */ /* 0x000ef40000300800 */
[----:B------:R1:W-:Y:S01]  /*f93c0*/  @P1 STG.E desc[UR32][R40.64], R245 ;  /* 0x000000f528001986 */ /* 0x0003e2000c101920 */
[----:B------:R-:W-:Y:S01]  /*f93d0*/  LOP3.LUT P1, RZ, R43, 0x10000000, RZ, 0xc0, !PT ;  /* 0x100000002bff7812 */ /* 0x000fe2000782c0ff */
[----:B-1----:R-:W-:-:S12]  /*f93e0*/  IMAD.WIDE R40, R232, 0x4, R14 ;  /* 0x00000004e8287825 */ /* 0x002fd800078e020e */
[----:B------:R1:W-:Y:S02]  /*f93f0*/  @P1 STG.E desc[UR32][R40.64], R249 ;  /* 0x000000f928001986 */ /* 0x0003e4000c101920 */
[----:B-1----:R-:W-:-:S05]  /*f9400*/  IMAD.WIDE R40, R232, 0x4, R12 ;  /* 0x00000004e8287825 */ /* 0x002fca00078e020c */
[----:B------:R1:W-:Y:S02]  /*f9410*/  @P2 STG.E desc[UR32][R40.64], R236 ;  /* 0x000000ec28002986 */ /* 0x0003e4000c101920 */
[----:B-1----:R-:W-:-:S05]  /*f9420*/  IMAD.WIDE R40, R115, 0x4, R18 ;  /* 0x0000000473287825 */ /* 0x002fca00078e0212 */
[----:B------:R1:W-:Y:S02]  /*f9430*/  @P3 STG.E desc[UR32][R40.64], R240 ;  /* 0x000000f028003986 */ /* 0x0003e4000c101920 */
[----:B-1----:R-:W-:-:S05]  /*f9440*/  IMAD.WIDE R40, R115, 0x4, R16 ;  /* 0x0000000473287825 */ /* 0x002fca00078e0210 */
[----:B--2---:R1:W-:Y:S02]  /*f9450*/  @P4 STG.E desc[UR32][R40.64], R248 ;  /* 0x000000f828004986 */ /* 0x0043e4000c101920 */
[----:B-1----:R-:W-:-:S05]  /*f9460*/  IMAD.WIDE R40, R115, 0x4, R14 ;  /* 0x0000000473287825 */ /* 0x002fca00078e020e */
[----:B----4-:R1:W-:Y:S02]  /*f9470*/  @P5 STG.E desc[UR32][R40.64], R114 ;  /* 0x0000007228005986 */ /* 0x0103e4000c101920 */
[----:B-1----:R-:W-:-:S05]  /*f9480*/  IMAD.WIDE R40, R115, 0x4, R12 ;  /* 0x0000000473287825 */ /* 0x002fca00078e020c */
[----:B---3--:R1:W-:Y:S02]  /*f9490*/  @P6 STG.E desc[UR32][R40.64], R70 ;  /* 0x0000004628006986 */ /* 0x0083e4000c101920 */
        /* <DEDUP_REMOVED lines=24> */
[----:B------:R-:W-:Y:S01]  /*f9620*/  LOP3.LUT P1, RZ, R51, 0x800000, RZ, 0xc0, !PT ;  /* 0x0080000033ff7812 */ /* 0x000fe2000782c0ff */
[----:B--2---:R1:W-:Y:S04]  /*f9630*/  @P4 STG.E desc[UR32][R40.64], R71 ;  /* 0x0000004728004986 */ /* 0x0043e8000c101920 */
[----:B-1----:R-:W2:Y:S04]  /*f9640*/  LDL.LU R71, [R1+0xb3c] ;  /* 0x000b3c0001477983 */ /* 0x002ea80000300800 */
[----:B------:R-:W2:Y:S01]  /*f9650*/  LDL.LU R250, [R1+0x93c] ;  /* 0x00093c0001fa7983 */ /* 0x000ea20000300800 */
[----:B------:R-:W-:-:S03]  /*f9660*/  LOP3.LUT R43, R43, 0xfeffffff, RZ, 0xc0, !PT ;  /* 0xfeffffff2b2b7812 */ /* 0x000fc600078ec0ff */
[----:B------:R-:W2:Y:S01]  /*f9670*/  LDL.LU R233, [R1+0x74c] ;  /* 0x00074c0001e97983 */ /* 0x000ea20000300800 */
[----:B------:R-:W-:Y:S01]  /*f9680*/  @P1 LOP3.LUT R43, R43, 0x1000000, RZ, 0xfc, !PT ;  /* 0x010000002b2b1812 */ /* 0x000fe200078efcff */
[----:B------:R-:W-:Y:S01]  /*f9690*/  IMAD.WIDE R40, R244, 0x4, R14 ;  /* 0x00000004f4287825 */ /* 0x000fe200078e020e */
[----:B------:R-:W-:-:S04]  /*f96a0*/  LOP3.LUT P1, RZ, R51, 0x400000, RZ, 0xc0, !PT ;  /* 0x0040000033ff7812 */ /* 0x000fc8000782c0ff */
[----:B---3--:R1:W-:Y:S01]  /*f96b0*/  @P5 STG.E desc[UR32][R40.64], R240 ;  /* 0x000000f028005986 */ /* 0x0083e2000c101920 */
[----:B------:R-:W-:-:S03]  /*f96c0*/  LOP3.LUT R43, R43, 0xfdffffff, RZ, 0xc0, !PT ;  /* 0xfdffffff2b2b7812 */ /* 0x000fc600078ec0ff */
[----:B-1----:R-:W3:Y:S04]  /*f96d0*/  LDL.LU R240, [R1+0x2588] ;  /* 0x0025880001f07983 */ /* 0x002ee80000300800 */
[----:B------:R-:W3:Y:S01]  /*f96e0*/  LDL.LU R237, [R1+0x55c] ;  /* 0x00055c0001ed7983 */ /* 0x000ee20000300800 */
[----:B------:R-:W-:Y:S02]  /*f96f0*/  @P1 LOP3.LUT R43, R43, 0x2000000, RZ, 0xfc, !PT ;  /* 0x020000002b2b1812 */ /* 0x000fe400078efcff */
[----:B------:R-:W-:Y:S01]  /*f9700*/  LOP3.LUT P1, RZ, R51, 0x200000, RZ, 0xc0, !PT ;  /* 0x0020000033ff7812 */ /* 0x000fe2000782c0ff */
[----:B------:R-:W3:Y:S01]  /*f9710*/  LDL.LU R245, [R1+0x35c] ;  /* 0x00035c0001f57983 */ /* 0x000ee20000300800 */
[----:B------:R-:W-:Y:S02]  /*f9720*/  LOP3.LUT R43, R43, 0xfbffffff, RZ, 0xc0, !PT ;  /* 0xfbffffff2b2b7812 */ /* 0x000fe400078ec0ff */
[C---:B------:R-:W-:Y:S01]  /*f9730*/  LOP3.LUT P6, RZ, R51.reuse, 0x20000, RZ, 0xc0, !PT ;  /* 0x0002000033ff7812 */ /* 0x040fe200078cc0ff */
[----:B------:R-:W3:Y:S01]  /*f9740*/  LDL.LU R249, [R1+0x13a0] ;  /* 0x0013a00001f97983 */ /* 0x000ee20000300800 */
[----:B------:R-:W-:Y:S01]  /*f9750*/  LOP3.LUT P0, RZ, R51, 0x40000, RZ, 0xc0, !PT ;  /* 0x0004000033ff7812 */ /* 0x000fe2000780c0ff */
[----:B------:R-:W-:-:S02]  /*f9760*/  IMAD.WIDE R40, R244, 0x4, R12 ;  /* 0x00000004f4287825 */ /* 0x000fc400078e020c */
[----:B------:R-:W3:Y:S04]  /*f9770*/  LDL.LU R232, [R1+0xf70] ;  /* 0x000f700001e87983 */ /* 0x000ee80000300800 */
[----:B------:R-:W-:Y:S02]  /*f9780*/  @P1 LOP3.LUT R43, R43, 0x4000000, RZ, 0xfc, !PT ;  /* 0x040000002b2b1812 */ /* 0x000fe400078efcff */
[----:B------:R-:W-:Y:S02]  /*f9790*/  LOP3.LUT P1, RZ, R51, 0x100000, RZ, 0xc0, !PT ;  /* 0x0010000033ff7812 */ /* 0x000fe4000782c0ff */
[----:B------:R-:W-:Y:S01]  /*f97a0*/  LOP3.LUT R43, R43, 0xf7ffffff, RZ, 0xc0, !PT ;  /* 0xf7ffffff2b2b7812 */ /* 0x000fe200078ec0ff */
[----:B----4-:R1:W-:Y:S10]  /*f97b0*/  @P6 STG.E desc[UR32][R40.64], R248 ;  /* 0x000000f828006986 */ /* 0x0103f4000c101920 */
[----:B------:R-:W-:-:S02]  /*f97c0*/  @P1 LOP3.LUT R43, R43, 0x8000000, RZ, 0xfc, !PT ;  /* 0x080000002b2b1812 */ /* 0x000fc400078efcff */
[----:B------:R-:W-:Y:S01]  /*f97d0*/  LOP3.LUT P1, RZ, R51, 0x80000, RZ, 0xc0, !PT ;  /* 0x0008000033ff7812 */ /* 0x000fe2000782c0ff */
        /* <DEDUP_REMOVED lines=149> */
[----:B-1----:R-:W-:Y:S02]  /*fa130*/  IMAD.WIDE R40, R248, 0x4, R12 ;  /* 0x00000004f8287825 */ /* 0x002fe400078e020c */
[----:B------:R-:W4:Y:S04]  /*fa140*/  LDL.LU R244, [R1+0xb2c] ;  /* 0x000b2c0001f47983 */ /* 0x000f280000300800 */
[----:B------:R-:W4:Y:S04]  /*fa150*/  LDL.LU R248, [R1+0x92c] ;  /* 0x00092c0001f87983 */ /* 0x000f280000300800 */
[----:B--2---:R1:W-:Y:S04]  /*fa160*/  @P4 STG.E desc[UR32][R40.64], R114 ;  /* 0x0000007228004986 */ /* 0x0043e8000c101920 */
[----:B-1----:R-:W2:Y:S01]  /*fa170*/  LDL.LU R114, [R1+0x73c] ;  /* 0x00073c0001727983 */ /* 0x002ea20000300800 */
[----:B---3--:R-:W-:-:S05]  /*fa180*/  IMAD.WIDE R40, R240, 0x4, R18 ;  /* 0x00000004f0287825 */ /* 0x008fca00078e0212 */
[----:B------:R1:W-:Y:S02]  /*fa190*/  @P5 STG.E desc[UR32][R40.64], R115 ;  /* 0x0000007328005986 */ /* 0x0003e4000c101920 */
[----:B-1----:R-:W-:Y:S02]  /*fa1a0*/  IMAD.WIDE R40, R240, 0x4, R16 ;  /* 0x00000004f0287825 */ /* 0x002fe400078e0210 */
[----:B------:R-:W3:Y:S04]  /*fa1b0*/  LDL.LU R115, [R1+0x54c] ;  /* 0x00054c0001737983 */ /* 0x000ee80000300800 */
[----:B----4-:R1:W-:Y:S04]  /*fa1c0*/  @P6 STG.E desc[UR32][R40.64], R70 ;  /* 0x0000004628006986 */ /* 0x0103e8000c101920 */
[----:B-1----:R-:W4:Y:S01]  /*fa1d0*/  LDL.LU R70, [R1+0x25a4] ;  /* 0x0025a40001467983 */ /* 0x002f220000300800 */
[----:B------:R-:W-:Y:S01]  /*fa1e0*/  LOP3.LUT P0, RZ, R52, 0x100000, RZ, 0xc0, !PT ;  /* 0x0010000034ff7812 */ /* 0x000fe2000780c0ff */
[----:B------:R-:W-:-:S12]  /*fa1f0*/  IMAD.WIDE R40, R240, 0x4, R14 ;  /* 0x00000004f0287825 */ /* 0x000fd800078e020e */
[----:B------:R1:W-:Y:S04]  /*fa200*/  @P0 STG.E desc[UR32][R40.64], R71 ;  /* 0x0000004728000986 */ /* 0x0003e8000c101920 */
[----:B-1----:R-:W3:Y:S04]  /*fa210*/  LDL.LU R71, [R1+0x34c] ;  /* 0x00034c0001477983 */ /* 0x002ee80000300800 */
[----:B------:R-:W3:Y:S04]  /*fa220*/  LDL.LU R250, [R1+0x25a8] ;  /* 0x0025a80001fa7983 */ /* 0x000ee80000300800 */
[----:B------:R-:W3:Y:S04]  /*fa230*/  LDL.LU R238, [R1+0x13b0] ;  /* 0x0013b00001ee7983 */ /* 0x000ee80000300800 */
[----:B------:R-:W3:Y:S01]  /*fa240*/  LDL.LU R242, [R1+0xf60] ;  /* 0x000f600001f27983 */ /* 0x000ee20000300800 */
        /* <DEDUP_REMOVED lines=8> */
[----:B------:R-:W-:-:S03]  /*fa2d0*/  LOP3.LUT R43, R43, 0xffffffdf, RZ, 0xc0, !PT ;  /* 0xffffffdf2b2b7812 */ /* 0x000fc600078ec0ff */
[----:B------:R-:W3:Y:S01]  /*fa2e0*/  LDL.LU R241, [R1+0x720] ;  /* 0x0007200001f17983 */ /* 0x000ee20000300800 */
[C---:B------:R-:W-:Y:S02]  /*fa2f0*/  LOP3.LUT P4, RZ, R52.reuse, 0x200000, RZ, 0xc0, !PT ;  /* 0x0020000034ff7812 */ /* 0x040fe4000788c0ff */
[C---:B------:R-:W-:Y:S01]  /*fa300*/  LOP3.LUT P5, RZ, R52.reuse, 0x400000, RZ, 0xc0, !PT ;  /* 0x0040000034ff7812 */ /* 0x040fe200078ac0ff */
[----:B------:R-:W3:Y:S04]  /*fa310*/  LDL.LU R245, [R1+0x530] ;  /* 0x0005300001f57983 */ /* 0x000ee80000300800 */
[----:B------:R-:W-:Y:S02]  /*fa320*/  @P1 LOP3.LUT R43, R43, 0x20, RZ, 0xfc, !PT ;  /* 0x000000202b2b1812 */ /* 0x000fe400078efcff */
[----:B------:R-:W-:-:S02]  /*fa330*/  LOP3.LUT P1, RZ, R52, 0x80000000, RZ, 0xc0, !PT ;  /* 0x8000000034ff7812 */ /* 0x000fc4000782c0ff */
[----:B------:R-:W-:-:S11]  /*fa340*/  LOP3.LUT R43, R43, 0xffffffbf, RZ, 0xc0, !PT ;  /* 0xffffffbf2b2b7812 */ /* 0x000fd600078ec0ff */
[----:B------:R-:W-:Y:S02]  /*fa350*/  @P1 LOP3.LUT R43, R43, 0x40, RZ, 0xfc, !PT ;  /* 0x000000402b2b1812 */ /* 0x000fe400078efcff */
[----:B------:R-:W-:Y:S02]  /*fa360*/  LOP3.LUT P1, RZ, R52, 0x40000000, RZ, 0xc0, !PT ;  /* 0x4000000034ff7812 */ /* 0x000fe4000782c0ff */
[----:B------:R-:W-:Y:S01]  /*fa370*/  LOP3.LUT R43, R43, 0xffffff7f, RZ, 0xc0, !PT ;  /* 0xffffff7f2b2b7812 */ /* 0x000fe200078ec0ff */
[----:B------:R-:W-:-:S10]  /*fa380*/  IMAD.WIDE R40, R240, 0x4, R12 ;  /* 0x00000004f0287825 */ /* 0x000fd400078e020c */
        /* <DEDUP_REMOVED lines=11> */
[C---:B------:R-:W-:Y:S01]  /*fa440*/  LOP3.LUT P1, RZ, R52.reuse, 0x4000000, RZ, 0xc0, !PT ;  /* 0x0400000034ff7812 */ /* 0x040fe2000782c0ff */
[----:B------:R4:W-:Y:S01]  /*fa450*/  @P4 STG.E desc[UR32][R40.64], R244 ;  /* 0x000000f428004986 */ /* 0x0009e2000c101920 */
[----:B------:R-:W-:Y:S02]  /*fa460*/  LOP3.LUT P0, RZ, R52, 0x1000000, RZ, 0xc0, !PT ;  /* 0x0100000034ff7812 */ /* 0x000fe4000780c0ff */
[----:B------:R-:W-:-:S09]  /*fa470*/  LOP3.LUT R43, R43, 0xfffff7ff, RZ, 0xc0, !PT ;  /* 0xfffff7ff2b2b7812 */ /* 0x000fd200078ec0ff */
[----:B------:R-:W-:Y:S02]  /*fa480*/  @P1 LOP3.LUT R43, R43, 0x800, RZ, 0xfc, !PT ;  /* 0x000008002b2b1812 */ /* 0x000fe400078efcff */
[----:B------:R-:W-:Y:S01]  /*fa490*/  LOP3.LUT P1, RZ, R52, 0x2000000, RZ, 0xc0, !PT ;  /* 0x0200000034ff7812 */ /* 0x000fe2000782c0ff */
[----:B----4-:R-:W-:-:S05]  /*fa4a0*/  IMAD.WIDE R40, R70, 0x4, R18 ;  /* 0x0000000446287825 */ /* 0x010fca00078e0212 */
[----:B------:R1:W-:Y:S04]  /*fa4b0*/  @P5 STG.E desc[UR32][R40.64], R248 ;  /* 0x000000f828005986 */ /* 0x0003e8000c101920 */
[----:B-1----:R-:W4:Y:S04]  /*fa4c0*/  LDL.LU R248, [R1+0x25b0] ;  /* 0x0025b00001f87983 */ /* 0x002f280000300800 */
[----:B------:R-:W4:Y:S04]  /*fa4d0*/  LDL.LU R232, [R1+0x330] ;  /* 0x0003300001e87983 */ /* 0x000f280000300800 */
[----:B------:R-:W4:Y:S04]  /*fa4e0*/  LDL.LU R236, [R1+0x13b4] ;  /* 0x0013b40001ec7983 */ /* 0x000f280000300800 */
[----:B------:R-:W4:Y:S01]  /*fa4f0*/  LDL.LU R240, [R1+0xf64] ;  /* 0x000f640001f07983 */ /* 0x000f220000300800 */
[----:B------:R-:W-:-:S03]  /*fa500*/  IMAD.WIDE R40, R70, 0x4, R16 ;  /* 0x0000000446287825 */ /* 0x000fc600078e0210 */
[----:B------:R-:W4:Y:S04]  /*fa510*/  LDL.LU R244, [R1+0xd04] ;  /* 0x000d040001f47983 */ /* 0x000f280000300800 */
[----:B--2---:R1:W-:Y:S02]  /*fa520*/  @P6 STG.E desc[UR32][R40.64], R114 ;  /* 0x0000007228006986 */ /* 0x0043e4000c101920 */
[----:B-1----:R-:W-:-:S05]  /*fa530*/  IMAD.WIDE R40, R70, 0x4, R14 ;  /* 0x0000000446287825 */ /* 0x002fca00078e020e */
[----:B---3--:R1:W-:Y:S02]  /*fa540*/  @P0 STG.E desc[UR32][R40.64], R115 ;  /* 0x0000007328000986 */ /* 0x0083e4000c101920 */
[----:B-1----:R-:W-:Y:S02]  /*fa550*/  IMAD.WIDE R40, R70, 0x4, R12 ;  /* 0x0000000446287825 */ /* 0x002fe400078e020c */
[----:B------:R-:W2:Y:S04]  /*fa560*/  LDL.LU R115, [R1+0xb14] ;  /* 0x000b140001737983 */ /* 0x000ea80000300800 */
[----:B------:R1:W-:Y:S04]  /*fa570*/  @P1 STG.E desc[UR32][R40.64], R71 ;  /* 0x0000004728001986 */ /* 0x0003e8000c101920 */
[----:B------:R-:W3:Y:S04]  /*fa580*/  LDL.LU R70, [R1+0x914] ;  /* 0x0009140001467983 */ /* 0x000ee80000300800 */
[----:B-1----:R-:W3:Y:S04]  /*fa590*/  LDL.LU R71, [R1+0x724] ;  /* 0x0007240001477983 */ /* 0x002ee80000300800 */
[----:B------:R-:W3:Y:S01]  /*fa5a0*/  LDL.LU R114, [R1+0x25b4] ;  /* 0x0025b40001727983 */ /* 0x000ee20000300800 */
        /* <DEDUP_REMOVED lines=25> */
[----:B-1----:R-:W-:Y:S01]  /*fa740*/  IMAD.WIDE R40, R249, 0x4, R12 ;  /* 0x00000004f9287825 */ /* 0x002fe200078e020c */
[C---:B------:R-:W-:Y:S02]  /*fa750*/  LOP3.LUT P4, RZ, R53.reuse, 0x10, RZ, 0xc0, !PT ;  /* 0x0000001035ff7812 */ /* 0x040fe4000788c0ff */
[C---:B------:R-:W-:Y:S02]  /*fa760*/  LOP3.LUT P5, RZ, R53.reuse, 0x20, RZ, 0xc0, !PT ;  /* 0x0000002035ff7812 */ /* 0x040fe400078ac0ff */
[C---:B------:R-:W-:Y:S02]  /*fa770*/  LOP3.LUT P6, RZ, R53.reuse, 0x40, RZ, 0xc0, !PT ;  /* 0x0000004035ff7812 */ /* 0x040fe400078cc0ff */
[----:B------:R-:W-:-:S03]  /*fa780*/  LOP3.LUT P0, RZ, R53, 0x80, RZ, 0xc0, !PT ;  /* 0x0000008035ff7812 */ /* 0x000fc6000780c0ff */
[----:B----4-:R1:W-:Y:S02]  /*fa790*/  @P1 STG.E desc[UR32][R40.64], R232 ;  /* 0x000000e828001986 */ /* 0x0103e4000c101920 */
[----:B-1----:R-:W-:-:S05]  /*fa7a0*/  IMAD.WIDE R40, R248, 0x4, R18 ;  /* 0x00000004f8287825 */ /* 0x002fca00078e0212 */
[----:B------:R1:W-:Y:S02]  /*fa7b0*/  @P2 STG.E desc[UR32][R40.64], R236 ;  /* 0x000000ec28002986 */ /* 0x0003e4000c101920 */
[----:B-1----:R-:W-:-:S05]  /*fa7c0*/  IMAD.WIDE R40, R248, 0x4, R16 ;  /* 0x00000004f8287825 */ /* 0x002fca00078e0210 */
[----:B------:R1:W-:Y:S04]  /*fa7d0*/  @P3 STG.E desc[UR32][R40.64], R240 ;  /* 0x000000f028003986 */ /* 0x0003e8000c101920 */
[----:B-1----:R-:W4:Y:S01]  /*fa7e0*/  LDL.LU R240, [R1+0x534] ;  /* 0x0005340001f07983 */ /* 0x002f220000300800 */
[----:B------:R-:W-:-:S05]  /*fa7f0*/  IMAD.WIDE R40, R248, 0x4, R14 ;  /* 0x00000004f8287825 */ /* 0x000fca00078e020e */
[----:B------:R1:W-:Y:S02]  /*fa800*/  @P4 STG.E desc[UR32][R40.64], R244 ;  /* 0x000000f428004986 */ /* 0x0003e4000c101920 */
[----:B-1----:R-:W-:Y:S02]  /*fa810*/  IMAD.WIDE R40, R248, 0x4, R12 ;  /* 0x00000004f8287825 */ /* 0x002fe400078e020c */
[----:B------:R-:W4:Y:S04]  /*fa820*/  LDL.LU R244, [R1+0x334] ;  /* 0x0003340001f47983 */ /* 0x000f280000300800 */
[----:B--2---:R3:W-:Y:S04]  /*fa830*/  @P5 STG.E desc[UR32][R40.64], R115 ;  /* 0x0000007328005986 */ /* 0x0047e8000c101920 */
[----:B------:R-:W2:Y:S01]  /*fa840*/  LDL.LU R248, [R1+0x13b8] ;  /* 0x0013b80001f87983 */ /* 0x000ea20000300800 */
[----:B---3--:R-:W-:-:S03]  /*fa850*/  IMAD.WIDE R40, R114, 0x4, R18 ;  /* 0x0000000472287825 */ /* 0x008fc600078e0212 */
[----:B------:R-:W3:Y:S04]  /*fa860*/  LDL.LU R115, [R1+0xf68] ;  /* 0x000f680001737983 */ /* 0x000ee80000300800 */
[----:B------:R1:W-:Y:S02]  /*fa870*/  @P6 STG.E desc[UR32][R40.64], R70 ;  /* 0x0000004628006986 */ /* 0x0003e4000c101920 */
[----:B-1----:R-:W-:Y:S02]  /*fa880*/  IMAD.WIDE R40, R114, 0x4, R16 ;  /* 0x0000000472287825 */ /* 0x002fe400078e0210 */
[----:B------:R-:W3:Y:S04]  /*fa890*/  LDL.LU R70, [R1+0xd08] ;  /* 0x000d080001467983 */ /* 0x000ee80000300800 */
[----:B------:R1:W-:Y:S04]  /*fa8a0*/  @P0 STG.E desc[UR32][R40.64], R71 ;  /* 0x0000004728000986 */ /* 0x0003e8000c101920 */
[----:B-1----:R-:W2:Y:S01]  /*fa8b0*/  LDL.LU R71, [R1+0x25b8] ;  /* 0x0025b80001477983 */ /* 0x002ea20000300800 */
        /* <DEDUP_REMOVED lines=9> */
[C---:B------:R-:W-:Y:S01]  /*fa950*/  LOP3.LUT P4, RZ, R53.reuse, 0x100, RZ, 0xc0, !PT ;  /* 0x0000010035ff7812 */ /* 0x040fe2000788c0ff */
        /* <DEDUP_REMOVED lines=24> */
[C---:B------:R-:W-:Y:S02]  /*faae0*/  LOP3.LUT P1, RZ, R53.reuse, 0x2000, RZ, 0xc0, !PT ;  /* 0x0000200035ff7812 */ /* 0x040fe4000782c0ff */
[----:B------:R-:W-:Y:S02]  /*faaf0*/  LOP3.LUT P0, RZ, R53, 0x800, RZ, 0xc0, !PT ;  /* 0x0000080035ff7812 */ /* 0x000fe4000780c0ff */
[----:B------:R-:W-:-:S09]  /*fab00*/  LOP3.LUT R43, R43, 0xfffffff7, RZ, 0xc0, !PT ;  /* 0xfffffff72b2b7812 */ /* 0x000fd200078ec0ff */
[----:B------:R-:W-:Y:S02]  /*fab10*/  @P1 LOP3.LUT R43, R43, 0x8, RZ, 0xfc, !PT ;  /* 0x000000082b2b1812 */ /* 0x000fe400078efcff */
[----:B------:R-:W-:Y:S01]  /*fab20*/  LOP3.LUT P1, RZ, R53, 0x1000, RZ, 0xc0, !PT ;  /* 0x0000100035ff7812 */ /* 0x000fe2000782c0ff */
[----:B----4-:R1:W-:Y:S02]  /*fab30*/  @P4 STG.E desc[UR32][R40.64], R240 ;  /* 0x000000f028004986 */ /* 0x0103e4000c101920 */
[----:B-1----:R-:W-:Y:S02]  /*fab40*/  IMAD.WIDE R40, R114, 0x4, R12 ;  /* 0x0000000472287825 */ /* 0x002fe400078e020c */
[----:B------:R-:W4:Y:S04]  /*fab50*/  LDL.LU R114, [R1+0x25c4] ;  /* 0x0025c40001727983 */ /* 0x000f280000300800 */
[----:B------:R-:W4:Y:S04]  /*fab60*/  LDL.LU R237, [R1+0x338] ;  /* 0x0003380001ed7983 */ /* 0x000f280000300800 */
[----:B------:R1:W-:Y:S04]  /*fab70*/  @P5 STG.E desc[UR32][R40.64], R244 ;  /* 0x000000f428005986 */ /* 0x0003e8000c101920 */
[----:B------:R-:W4:Y:S04]  /*fab80*/  LDL.LU R240, [R1+0x91c] ;  /* 0x00091c0001f07983 */ /* 0x000f280000300800 */
        /* <DEDUP_REMOVED lines=8> */
[----:B------:R1:W-:Y:S02]  /*fac10*/  @P1 STG.E desc[UR32][R40.64], R70 ;  /* 0x0000004628001986 */ /* 0x0003e4000c101920 */
[----:B-1----:R-:W-:Y:S02]  /*fac20*/  IMAD.WIDE R40, R71, 0x4, R12 ;  /* 0x0000000447287825 */ /* 0x002fe400078e020c */
        /* <DEDUP_REMOVED lines=21> */
[----:B----4-:R1:W-:Y:S01]  /*fad80*/  @P1 STG.E desc[UR32][R40.64], R237 ;  /* 0x000000ed28001986 */ /* 0x0103e2000c101920 */
[----:B------:R-:W-:Y:S01]  /*fad90*/  LOP3.LUT P1, RZ, R44, 0x40000000, RZ, 0xc0, !PT ;  /* 0x400000002cff7812 */ /* 0x000fe2000782c0ff */
[----:B-1----:R-:W-:-:S12]  /*fada0*/  IMAD.WIDE R40, R232, 0x4, R18 ;  /* 0x00000004e8287825 */ /* 0x002fd800078e0212 */
[----:B------:R1:W-:Y:S01]  /*fadb0*/  @P1 STG.E desc[UR32][R40.64], R241 ;  /* 0x000000f128001986 */ /* 0x0003e2000c101920 */
[----:B------:R-:W-:Y:S01]  /*fadc0*/  LOP3.LUT P1, RZ, R44, 0x20000000, RZ, 0xc0, !PT ;  /* 0x200000002cff7812 */ /* 0x000fe2000782c0ff */
[----:B-1----:R-:W-:Y:S02]  /*fadd0*/  IMAD.WIDE R40, R232, 0x4, R16 ;  /* 0x00000004e8287825 */ /* 0x002fe400078e0210 */
[----:B------:R-:W4:Y:S10]  /*fade0*/  LDL.LU R241, [R1+0x25d0] ;  /* 0x0025d00001f17983 */ /* 0x000f340000300800 */
        /* <DEDUP_REMOVED lines=9> */
[----:B------:R1:W-:Y:S02]  /*fae80*/  @P4 STG.E desc[UR32][R40.64], R244 ;  /* 0x000000f428004986 */ /* 0x0003e4000c101920 */
[----:B-1----:R-:W-:-:S05]  /*fae90*/  IMAD.WIDE R40, R114, 0x4, R14 ;  /* 0x0000000472287825 */ /* 0x002fca00078e020e */
[----:B--2---:R1:W-:Y:S02]  /*faea0*/  @P5 STG.E desc[UR32][R40.64], R248 ;  /* 0x000000f828005986 */ /* 0x0043e4000c101920 */
[----:B-1----:R-:W-:Y:S02]  /*faeb0*/  IMAD.WIDE R40, R114, 0x4, R12 ;  /* 0x0000000472287825 */ /* 0x002fe400078e020c */
[----:B------:R-:W2:Y:S04]  /*faec0*/  LDL.LU R114, [R1+0xf50] ;  /* 0x000f500001727983 */ /* 0x000ea80000300800 */
[----:B---3--:R1:W-:Y:S04]  /*faed0*/  @P6 STG.E desc[UR32][R40.64], R115 ;  /* 0x0000007328006986 */ /* 0x0083e8000c101920 */
[----:B-1----:R-:W3:Y:S01]  /*faee0*/  LDL.LU R115, [R1+0xcf0] ;  /* 0x000cf00001737983 */ /* 0x002ee20000300800 */
[----:B------:R-:W-:-:S03]  /*faef0*/  IMAD.WIDE R40, R70, 0x4, R18 ;  /* 0x0000000446287825 */ /* 0x000fc600078e0212 */
        /* <DEDUP_REMOVED lines=24> */
[C---:B------:R-:W-:Y:S01]  /*fb080*/  LOP3.LUT P5, RZ, R53.reuse, 0x10000000, RZ, 0xc0, !PT ;  /* 0x1000000035ff7812 */ /* 0x040fe200078ac0ff */
        /* <DEDUP_REMOVED lines=28> */
[----:B----4-:R1:W-:Y:S04]  /*fb250*/  @P6 STG.E desc[UR32][R40.64], R251 ;  /* 0x000000fb28006986 */ /* 0x0103e8000c101920 */
[----:B------:R-:W4:Y:S01]  /*fb260*/  LDL.LU R70, [R1+0x25d8] ;  /* 0x0025d80001467983 */ /* 0x000f220000300800 */
[----:B-1----:R-:W-:-:S05]  /*fb270*/  IMAD.WIDE R40, R71, 0x4, R18 ;  /* 0x0000000447287825 */ /* 0x002fca00078e0212 */
        /* <DEDUP_REMOVED lines=42> */
[----:B--2---:R1:W-:Y:S02]  /*fb520*/  @P5 STG.E desc[UR32][R40.64], R114 ;  /* 0x0000007228005986 */ /* 0x0043e4000c101920 */
[----:B-1----:R-:W-:-:S05]  /*fb530*/  IMAD.WIDE R40, R70, 0x4, R14 ;  /* 0x0000000446287825 */ /* 0x002fca00078e020e */
[----:B---3--:R1:W-:Y:S02]  /*fb540*/  @P6 STG.E desc[UR32][R40.64], R115 ;  /* 0x0000007328006986 */ /* 0x0083e4000c101920 */
[----:B-1----:R-:W-:-:S05]  /*fb550*/  IMAD.WIDE R40, R70, 0x4, R12 ;  /* 0x0000000446287825 */ /* 0x002fca00078e020c */
[----:B------:R1:W-:Y:S04]  /*fb560*/  @P0 STG.E desc[UR32][R40.64], R71 ;  /* 0x0000004728000986 */ /* 0x0003e8000c101920 */
        /* <DEDUP_REMOVED lines=27> */
[----:B------:R-:W2:Y:S01]  /*fb720*/  LDL.LU R233, [R1+0x90c] ;  /* 0x00090c0001e97983 */ /* 0x000ea20000300800 */
[----:B------:R-:W-:-:S02]  /*fb730*/  @P1 LOP3.LUT R44, R44, 0x10000, RZ, 0xfc, !PT ;  /* 0x000100002c2c1812 */ /* 0x000fc400078efcff */
[----:B------:R-:W-:Y:S01]  /*fb740*/  LOP3.LUT P1, RZ, R54, 0x200000, RZ, 0xc0, !PT ;  /* 0x0020000036ff7812 */ /* 0x000fe2000782c0ff */
[----:B------:R-:W2:Y:S01]  /*fb750*/  LDL.LU R237, [R1+0x71c] ;  /* 0x00071c0001ed7983 */ /* 0x000ea20000300800 */
[----:B------:R-:W-:Y:S02]  /*fb760*/  LOP3.LUT R44, R44, 0xfffdffff, RZ, 0xc0, !PT ;  /* 0xfffdffff2c2c7812 */ /* 0x000fe400078ec0ff */
[C---:B------:R-:W-:Y:S01]  /*fb770*/  LOP3.LUT P5, RZ, R54.reuse, 0x8000, RZ, 0xc0, !PT ;  /* 0x0000800036ff7812 */ /* 0x040fe200078ac0ff */
[----:B------:R-:W2:Y:S01]  /*fb780*/  LDL.LU R241, [R1+0x52c] ;  /* 0x00052c0001f17983 */ /* 0x000ea20000300800 */
[----:B------:R-:W-:-:S07]  /*fb790*/  LOP3.LUT P6, RZ, R54, 0x10000, RZ, 0xc0, !PT ;  /* 0x0001000036ff7812 */ /* 0x000fce00078cc0ff */
[----:B------:R-:W-:Y:S02]  /*fb7a0*/  @P1 LOP3.LUT R44, R44, 0x20000, RZ, 0xfc, !PT ;  /* 0x000200002c2c1812 */ /* 0x000fe400078efcff */
[----:B------:R-:W-:Y:S01]  /*fb7b0*/  LOP3.LUT P1, RZ, R54, 0x100000, RZ, 0xc0, !PT ;  /* 0x0010000036ff7812 */ /* 0x000fe2000782c0ff */
[----:B------:R-:W-:Y:S01]  /*fb7c0*/  IMAD.WIDE R40, R248, 0x4, R16 ;  /* 0x00000004f8287825 */ /* 0x000fe200078e0210 */
[----:B------:R-:W-:-:S04]  /*fb7d0*/  LOP3.LUT R44, R44, 0xfffbffff, RZ, 0xc0, !PT ;  /* 0xfffbffff2c2c7812 */ /* 0x000fc800078ec0ff */
[----:B---3--:R1:W-:Y:S07]  /*fb7e0*/  @P5 STG.E desc[UR32][R40.64], R240 ;  /* 0x000000f028005986 */ /* 0x0083ee000c101920 */
[----:B------:R-:W-:Y:S02]  /*fb7f0*/  @P1 LOP3.LUT R44, R44, 0x40000, RZ, 0xfc, !PT ;  /* 0x000400002c2c1812 */ /* 0x000fe400078efcff */
[----:B------:R-:W-:Y:S01]  /*fb800*/  LOP3.LUT P1, RZ, R54, 0x80000, RZ, 0xc0, !PT ;  /* 0x0008000036ff7812 */ /* 0x000fe2000782c0ff */
[----:B-1----:R-:W-:Y:S01]  /*fb810*/  IMAD.WIDE R40, R248, 0x4, R14 ;  /* 0x00000004f8287825 */ /* 0x002fe200078e020e */
[----:B------:R-:W-:-:S04]  /*fb820*/  LOP3.LUT P0, RZ, R54, 0x20000, RZ, 0xc0, !PT ;  /* 0x0002000036ff7812 */ /* 0x000fc8000780c0ff */
[----:B----4-:R1:W-:Y:S01]  /*fb830*/  @P6 STG.E desc[UR32][R40.64], R244 ;  /* 0x000000f428006986 */ /* 0x0103e2000c101920 */
[----:B------:R-:W-:-:S03]  /*fb840*/  LOP3.LUT R44, R44, 0xfff7ffff, RZ, 0xc0, !PT ;  /* 0xfff7ffff2c2c7812 */ /* 0x000fc600078ec0ff */
[----:B-1----:R-:W3:Y:S04]  /*fb850*/  LDL.LU R244, [R1+0x25e8] ;  /* 0x0025e80001f47983 */ /* 0x002ee80000300800 */
[----:B------:R-:W4:Y:S01]  /*fb860*/  LDL.LU R249, [R1+0x32c] ;  /* 0x00032c0001f97983 */ /* 0x000f220000300800 */
[----:B------:R-:W-:Y:S02]  /*fb870*/  @P1 LOP3.LUT R44, R44, 0x80000, RZ, 0xfc, !PT ;  /* 0x000800002c2c1812 */ /* 0x000fe400078efcff */
[----:B------:R-:W-:Y:S01]  /*fb880*/  LOP3.LUT P1, RZ, R54, 0x40000, RZ, 0xc0, !PT ;  /* 0x0004000036ff7812 */ /* 0x000fe2000782c0ff */
[----:B------:R-:W-:Y:S01]  /*fb890*/  IMAD.WIDE R40, R248, 0x4, R12 ;  /* 0x00000004f8287825 */ /* 0x000fe200078e020c */
[----:B------:R-:W3:Y:S04]  /*fb8a0*/  LDL.LU R232, [R1+0x13d0] ;  /* 0x0013d00001e87983 */ /* 0x000ee80000300800 */
[----:B------:R1:W-:Y:S04]  /*fb8b0*/  @P0 STG.E desc[UR32][R40.64], R114 ;  /* 0x0000007228000986 */ /* 0x0003e8000c101920 */
[----:B------:R-:W3:Y:S04]  /*fb8c0*/  LDL.LU R236, [R1+0xf40] ;  /* 0x000f400001ec7983 */ /* 0x000ee80000300800 */
[----:B------:R-:W3:Y:S01]  /*fb8d0*/  LDL.LU R240, [R1+0xce0] ;  /* 0x000ce00001f07983 */ /* 0x000ee20000300800 */
[----:B-1----:R-:W-:-:S03]  /*fb8e0*/  IMAD.WIDE R40, R246, 0x4, R18 ;  /* 0x00000004f6287825 */ /* 0x002fc600078e0212 */
[----:B------:R-:W3:Y:S04]  /*fb8f0*/  LDL.LU R248, [R1+0xaf0] ;  /* 0x000af00001f87983 */ /* 0x000ee80000300800 */
[----:B------:R1:W-:Y:S01]  /*fb900*/  @P1 STG.E desc[UR32][R40.64], R115 ;  /* 0x0000007328001986 */ /* 0x0003e2000c101920 */
[----:B------:R-:W-:-:S03]  /*fb910*/  LOP3.LUT P1, RZ, R44, 0x80000, RZ, 0xc0, !PT ;  /* 0x000800002cff7812 */ /* 0x000fc6000782c0ff */
[----:B------:R-:W3:Y:S01]  /*fb920*/  LDL.LU R114, [R1+0x25ec] ;  /* 0x0025ec0001727983 */ /* 0x000ee20000300800 */
[----:B-1----:R-:W-:-:S03]  /*fb930*/  IMAD.WIDE R40, R246, 0x4, R16 ;  /* 0x00000004f6287825 */ /* 0x002fc600078e0210 */
[----:B------:R-:W3:Y:S06]  /*fb940*/  LDL.LU R115, [R1+0x8f0] ;  /* 0x0008f00001737983 */ /* 0x000eec0000300800 */
[----:B------:R1:W-:Y:S01]  /*fb950*/  @P1 STG.E desc[UR32][R40.64], R70 ;  /* 0x0000004628001986 */ /* 0x0003e2000c101920 */
[----:B------:R-:W-:-:S03]  /*fb960*/  LOP3.LUT P1, RZ, R44, 0x40000, RZ, 0xc0, !PT ;  /* 0x000400002cff7812 */ /* 0x000fc6000782c0ff */
[----:B-1----:R-:W3:Y:S01]  /*fb970*/  LDL.LU R70, [R1+0x700] ;  /* 0x0007000001467983 */ /* 0x002ee20000300800 */
        /* <DEDUP_REMOVED lines=17> */
[----:B----4-:R3:W-:Y:S01]  /*fba90*/  @P1 STG.E desc[UR32][R40.64], R249 ;  /* 0x000000f928001986 */ /* 0x0107e2000c101920 */
[----:B------:R-:W-:Y:S02]  /*fbaa0*/  LOP3.LUT P1, RZ, R44, 0x1000, RZ, 0xc0, !PT ;  /* 0x000010002cff7812 */ /* 0x000fe4000782c0ff */
[C---:B------:R-:W-:Y:S02]  /*fbab0*/  LOP3.LUT P2, RZ, R54.reuse, 0x8000000, RZ, 0xc0, !PT ;  /* 0x0800000036ff7812 */ /* 0x040fe4000784c0ff */
[----:B------:R-:W-:Y:S01]  /*fbac0*/  LOP3.LUT P3, RZ, R54, 0x10000000, RZ, 0xc0, !PT ;  /* 0x1000000036ff7812 */ /* 0x000fe2000786c0ff */
[----:B---3--:R-:W-:-:S08]  /*fbad0*/  IMAD.WIDE R40, R244, 0x4, R18 ;  /* 0x00000004f4287825 */ /* 0x008fd000078e0212 */
        /* <DEDUP_REMOVED lines=39> */
[C---:B------:R-:W-:Y:S02]  /*fbd50*/  LOP3.LUT P0, RZ, R55.reuse, 0x10, RZ, 0xc0, !PT ;  /* 0x0000001037ff7812 */ /* 0x040fe4000780c0ff */
[----:B------:R-:W-:Y:S02]  /*fbd60*/  LOP3.LUT P1, RZ, R55, 0x2000, RZ, 0xc0, !PT ;  /* 0x0000200037ff7812 */ /* 0x000fe4000782c0ff */
[----:B------:R-:W-:Y:S01]  /*fbd70*/  LOP3.LUT R44, R44, 0xffffffef, RZ, 0xc0, !PT ;  /* 0xffffffef2c2c7812 */ /* 0x000fe200078ec0ff */
[----:B---3--:R1:W-:Y:S04]  /*fbd80*/  @P4 STG.E desc[UR32][R40.64], R244 ;  /* 0x000000f428004986 */ /* 0x0083e8000c101920 */
[----:B-1----:R-:W3:Y:S06]  /*fbd90*/  LDL.LU R244, [R1+0x708] ;  /* 0x0007080001f47983 */ /* 0x002eec0000300800 */
        /* <DEDUP_REMOVED lines=10> */
[----:B----4-:R1:W-:Y:S02]  /*fbe40*/  @P5 STG.E desc[UR32][R40.64], R248 ;  /* 0x000000f828005986 */ /* 0x0103e4000c101920 */
        /* <DEDUP_REMOVED lines=58> */
[----:B---3--:R1:W-:Y:S02]  /*fc1f0*/  @P3 STG.E desc[UR32][R40.64], R244 ;  /* 0x000000f428003986 */ /* 0x0083e4000c101920 */
[----:B-1----:R-:W-:-:S02]  /*fc200*/  IMAD.WIDE R40, R114, 0x4, R14 ;  /* 0x0000000472287825 */ /* 0x002fc400078e020e */
[----:B------:R-:W3:Y:S04]  /*fc210*/  LDL.LU R244, [R1+0xafc] ;  /* 0x000afc0001f47983 */ /* 0x000ee80000300800 */
[----:B--2---:R1:W-:Y:S02]  /*fc220*/  @P4 STG.E desc[UR32][R40.64], R248 ;  /* 0x000000f828004986 */ /* 0x0043e4000c101920 */
[----:B-1----:R-:W-:Y:S02]  /*fc230*/  IMAD.WIDE R40, R114, 0x4, R12 ;  /* 0x0000000472287825 */ /* 0x002fe400078e020c */
[----:B------:R-:W2:Y:S04]  /*fc240*/  LDL.LU R248, [R1+0x8fc] ;  /* 0x0008fc0001f87983 */ /* 0x000ea80000300800 */
[----:B----4-:R1:W-:Y:S04]  /*fc250*/  @P5 STG.E desc[UR32][R40.64], R115 ;  /* 0x0000007328005986 */ /* 0x0103e8000c101920 */
[----:B------:R-:W4:Y:S04]  /*fc260*/  LDL.LU R114, [R1+0x70c] ;  /* 0x00070c0001727983 */ /* 0x000f280000300800 */
[----:B-1----:R-:W4:Y:S01]  /*fc270*/  LDL.LU R115, [R1+0x51c] ;  /* 0x00051c0001737983 */ /* 0x002f220000300800 */
[----:B------:R-:W-:-:S05]  /*fc280*/  IMAD.WIDE R40, R240, 0x4, R18 ;  /* 0x00000004f0287825 */ /* 0x000fca00078e0212 */
[----:B------:R1:W-:Y:S04]  /*fc290*/  @P6 STG.E desc[UR32][R40.64], R70 ;  /* 0x0000004628006986 */ /* 0x0003e8000c101920 */
[----:B-1----:R-:W2:Y:S01]  /*fc2a0*/  LDL.LU R70, [R1+0x2604] ;  /* 0x0026040001467983 */ /* 0x002ea20000300800 */
[----:B------:R-:W-:Y:S01]  /*fc2b0*/  LOP3.LUT P0, RZ, R55, 0x80000, RZ, 0xc0, !PT ;  /* 0x0008000037ff7812 */ /* 0x000fe2000780c0ff */
[----:B------:R-:W-:-:S12]  /*fc2c0*/  IMAD.WIDE R40, R240, 0x4, R16 ;  /* 0x00000004f0287825 */ /* 0x000fd800078e0210 */
[----:B------:R1:W-:Y:S04]  /*fc2d0*/  @P0 STG.E desc[UR32][R40.64], R71 ;  /* 0x0000004728000986 */ /* 0x0003e8000c101920 */
[----:B-1----:R-:W4:Y:S01]  /*fc2e0*/  LDL.LU R71, [R1+0x31c] ;  /* 0x00031c0001477983 */ /* 0x002f220000300800 */
[----:B------:R-:W-:Y:S02]  /*fc2f0*/  LOP3.LUT P1, RZ, R56, 0x1, RZ, 0xc0, !PT ;  /* 0x0000000138ff7812 */ /* 0x000fe4000782c0ff */
[----:B------:R-:W-:Y:S01]  /*fc300*/  LOP3.LUT R45, R45, 0xefffffff, RZ, 0xc0, !PT ;  /* 0xefffffff2d2d7812 */ /* 0x000fe200078ec0ff */
[----:B------:R-:W4:Y:S04]  /*fc310*/  LDL.LU R233, [R1+0x2608] ;  /* 0x0026080001e97983 */ /* 0x000f280000300800 */
[----:B------:R-:W4:Y:S04]  /*fc320*/  LDL.LU R242, [R1+0x13e0] ;  /* 0x0013e00001f27983 */ /* 0x000f280000300800 */
[----:B------:R-:W4:Y:S02]  /*fc330*/  LDL.LU R246, [R1+0xf30] ;  /* 0x000f300001f67983 */ /* 0x000f240000300800 */
[----:B------:R-:W-:-:S02]  /*fc340*/  @P1 LOP3.LUT R45, R45, 0x10000000, RZ, 0xfc, !PT ;  /* 0x100000002d2d1812 */ /* 0x000fc400078efcff */
[----:B------:R-:W-:Y:S01]  /*fc350*/  LOP3.LUT P1, RZ, R55, 0x80000000, RZ, 0xc0, !PT ;  /* 0x8000000037ff7812 */ /* 0x000fe2000782c0ff */
[----:B------:R-:W4:Y:S01]  /*fc360*/  LDL.LU R250, [R1+0xcd0] ;  /* 0x000cd00001fa7983 */ /* 0x000f220000300800 */
[----:B------:R-:W-:Y:S02]  /*fc370*/  LOP3.LUT R45, R45, 0xdfffffff, RZ, 0xc0, !PT ;  /* 0xdfffffff2d2d7812 */ /* 0x000fe400078ec0ff */
[----:B------:R-:W-:Y:S01]  /*fc380*/  LOP3.LUT R44, R44, 0xfffffffe, RZ, 0xc0, !PT ;  /* 0xfffffffe2c2c7812 */ /* 0x000fe200078ec0ff */
[----:B------:R-:W4:Y:S01]  /*fc390*/  LDL.LU R237, [R1+0xae0] ;  /* 0x000ae00001ed7983 */ /* 0x000f220000300800 */
[----:B------:R-:W-:-:S03]  /*fc3a0*/  LOP3.LUT P4, RZ, R55, 0x100000, RZ, 0xc0, !PT ;  /* 0x0010000037ff7812 */ /* 0x000fc6000788c0ff */
[----:B------:R-:W4:Y:S04]  /*fc3b0*/  LDL.LU R232, [R1+0x260c] ;  /* 0x00260c0001e87983 */ /* 0x000f280000300800 */
[----:B------:R-:W-:Y:S01]  /*fc3c0*/  @P1 LOP3.LUT R45, R45, 0x20000000, RZ, 0xfc, !PT ;  /* 0x200000002d2d1812 */ /* 0x000fe200078efcff */
[----:B------:R-:W4:Y:S01]  /*fc3d0*/  LDL.LU R241, [R1+0x8e0] ;  /* 0x0008e00001f17983 */ /* 0x000f220000300800 */
[----:B------:R-:W-:Y:S02]  /*fc3e0*/  LOP3.LUT P1, RZ, R55, 0x40000000, RZ, 0xc0, !PT ;  /* 0x4000000037ff7812 */ /* 0x000fe4000782c0ff */
[----:B------:R-:W-:Y:S02]  /*fc3f0*/  LOP3.LUT R45, R45, 0xbfffffff, RZ, 0xc0, !PT ;  /* 0xbfffffff2d2d7812 */ /* 0x000fe400078ec0ff */
[C---:B------:R-:W-:Y:S01]  /*fc400*/  LOP3.LUT P5, RZ, R55.reuse, 0x200000, RZ, 0xc0, !PT ;  /* 0x0020000037ff7812 */ /* 0x040fe200078ac0ff */
[----:B------:R-:W-:Y:S01]  /*fc410*/  IMAD.WIDE R40, R240, 0x4, R14 ;  /* 0x00000004f0287825 */ /* 0x000fe200078e020e */
[----:B------:R-:W-:Y:S01]  /*fc420*/  LOP3.LUT P6, RZ, R55, 0x400000, RZ, 0xc0, !PT ;  /* 0x0040000037ff7812 */ /* 0x000fe200078cc0ff */
[----:B------:R-:W4:Y:S06]  /*fc430*/  LDL.LU R245, [R1+0x6f0] ;  /* 0x0006f00001f57983 */ /* 0x000f2c0000300800 */
[----:B------:R-:W-:-:S02]  /*fc440*/  @P1 LOP3.LUT R45, R45, 0x40000000, RZ, 0xfc, !PT ;  /* 0x400000002d2d1812 */ /* 0x000fc400078efcff */
[----:B------:R-:W-:Y:S02]  /*fc450*/  LOP3.LUT P1, RZ, R55, 0x20000000, RZ, 0xc0, !PT ;  /* 0x2000000037ff7812 */ /* 0x000fe4000782c0ff */
[----:B------:R-:W-:-:S11]  /*fc460*/  LOP3.LUT R45, R45, 0x7fffffff, RZ, 0xc0, !PT ;  /* 0x7fffffff2d2d7812 */ /* 0x000fd600078ec0ff */
[----:B------:R-:W-:Y:S02]  /*fc470*/  @P1 LOP3.LUT R45, R45, 0x80000000, RZ, 0xfc, !PT ;  /* 0x800000002d2d1812 */ /* 0x000fe400078efcff */
[----:B------:R-:W-:-:S13]  /*fc480*/  LOP3.LUT P1, RZ, R55, 0x10000000, RZ, 0xc0, !PT ;  /* 0x1000000037ff7812 */ /* 0x000fda000782c0ff */
[----:B------:R-:W-:Y:S02]  /*fc490*/  @P1 LOP3.LUT R44, R44, 0x1, RZ, 0xfc, !PT ;  /* 0x000000012c2c1812 */ /* 0x000fe400078efcff */
[----:B------:R-:W-:Y:S02]  /*fc4a0*/  LOP3.LUT P1, RZ, R55, 0x8000000, RZ, 0xc0, !PT ;  /* 0x0800000037ff7812 */ /* 0x000fe4000782c0ff */
[----:B------:R-:W-:-:S11]  /*fc4b0*/  LOP3.LUT R44, R44, 0xfffffffd, RZ, 0xc0, !PT ;  /* 0xfffffffd2c2c7812 */ /* 0x000fd600078ec0ff */
[----:B------:R-:W-:Y:S02]  /*fc4c0*/  @P1 LOP3.LUT R44, R44, 0x2, RZ, 0xfc, !PT ;  /* 0x000000022c2c1812 */ /* 0x000fe400078efcff */
[C---:B------:R-:W-:Y:S02]  /*fc4d0*/  LOP3.LUT P1, RZ, R55.reuse, 0x4000000, RZ, 0xc0, !PT ;  /* 0x0400000037ff7812 */ /* 0x040fe4000782c0ff */
[----:B------:R-:W-:Y:S02]  /*fc4e0*/  LOP3.LUT P0, RZ, R55, 0x800000, RZ, 0xc0, !PT ;  /* 0x0080000037ff7812 */ /* 0x000fe4000780c0ff */
[----:B------:R-:W-:-:S09]  /*fc4f0*/  LOP3.LUT R44, R44, 0xfffffffb, RZ, 0xc0, !PT ;  /* 0xfffffffb2c2c7812 */ /* 0x000fd200078ec0ff */
[----:B------:R-:W-:Y:S02]  /*fc500*/  @P1 LOP3.LUT R44, R44, 0x4, RZ, 0xfc, !PT ;  /* 0x000000042c2c1812 */ /* 0x000fe400078efcff */
[----:B------:R-:W-:Y:S02]  /*fc510*/  LOP3.LUT P1, RZ, R55, 0x2000000, RZ, 0xc0, !PT ;  /* 0x0200000037ff7812 */ /* 0x000fe4000782c0ff */
[----:B------:R-:W-:-:S11]  /*fc520*/  LOP3.LUT R44, R44, 0xfffffff7, RZ, 0xc0, !PT ;  /* 0xfffffff72c2c7812 */ /* 0x000fd600078ec0ff */
[----:B------:R-:W-:Y:S02]  /*fc530*/  @P1 LOP3.LUT R44, R44, 0x8, RZ, 0xfc, !PT ;  /* 0x000000082c2c1812 */ /* 0x000fe400078efcff */
[----:B------:R-:W-:Y:S01]  /*fc540*/  LOP3.LUT P1, RZ, R55, 0x1000000, RZ, 0xc0, !PT ;  /* 0x0100000037ff7812 */ /* 0x000fe2000782c0ff */
[----:B------:R1:W-:Y:S02]  /*fc550*/  @P4 STG.E desc[UR32][R40.64], R236 ;  /* 0x000000ec28004986 */ /* 0x0003e4000c101920 */
[----:B-1----:R-:W-:-:S05]  /*fc560*/  IMAD.WIDE R40, R240, 0x4, R12 ;  /* 0x00000004f0287825 */ /* 0x002fca00078e020c */
[----:B---3--:R2:W-:Y:S02]  /*fc570*/  @P5 STG.E desc[UR32][R40.64], R244 ;  /* 0x000000f428005986 */ /* 0x0085e4000c101920 */
[----:B--2---:R-:W-:-:S05]  /*fc580*/  IMAD.WIDE R40, R70, 0x4, R18 ;  /* 0x0000000446287825 */ /* 0x004fca00078e0212 */
[----:B------:R1:W-:Y:S02]  /*fc590*/  @P6 STG.E desc[UR32][R40.64], R248 ;  /* 0x000000f828006986 */ /* 0x0003e4000c101920 */
[----:B-1----:R-:W-:-:S05]  /*fc5a0*/  IMAD.WIDE R40, R70, 0x4, R16 ;  /* 0x0000000446287825 */ /* 0x002fca00078e0210 */
[----:B----4-:R1:W-:Y:S04]  /*fc5b0*/  @P0 STG.E desc[UR32][R40.64], R114 ;  /* 0x0000007228000986 */ /* 0x0103e8000c101920 */
[----:B-1----:R-:W2:Y:S04]  /*fc5c0*/  LDL.LU R114, [R1+0x2610] ;  /* 0x0026100001727983 */ /* 0x002ea80000300800 */
[----:B------:R-:W3:Y:S04]  /*fc5d0*/  LDL.LU R249, [R1+0x500] ;  /* 0x0005000001f97983 */ /* 0x000ee80000300800 */
[----:B------:R-:W4:Y:S01]  /*fc5e0*/  LDL.LU R236, [R1+0x300] ;  /* 0x0003000001ec7983 */ /* 0x000f220000300800 */
[----:B------:R-:W-:-:S03]  /*fc5f0*/  IMAD.WIDE R40, R70, 0x4, R14 ;  /* 0x0000000446287825 */ /* 0x000fc600078e020e */
[----:B------:R-:W2:Y:S04]  /*fc600*/  LDL.LU R240, [R1+0x13e4] ;  /* 0x0013e40001f07983 */ /* 0x000ea80000300800 */
[----:B------:R1:W-:Y:S01]  /*fc610*/  @P1 STG.E desc[UR32][R40.64], R115 ;  /* 0x0000007328001986 */ /* 0x0003e2000c101920 */
[----:B------:R-:W-:-:S03]  /*fc620*/  LOP3.LUT P1, RZ, R44, 0x8, RZ, 0xc0, !PT ;  /* 0x000000082cff7812 */ /* 0x000fc6000782c0ff */
[----:B------:R-:W2:Y:S04]  /*fc630*/  LDL.LU R244, [R1+0xf34] ;  /* 0x000f340001f47983 */ /* 0x000ea80000300800 */
[----:B------:R-:W2:Y:S01]  /*fc640*/  LDL.LU R248, [R1+0xcd4] ;  /* 0x000cd40001f87983 */ /* 0x000ea20000300800 */
[----:B-1----:R-:W-:-:S03]  /*fc650*/  IMAD.WIDE R40, R70, 0x4, R12 ;  /* 0x0000000446287825 */ /* 0x002fc600078e020c */
[----:B------:R-:W2:Y:S04]  /*fc660*/  LDL.LU R115, [R1+0xae4] ;  /* 0x000ae40001737983 */ /* 0x000ea80000300800 */
[----:B------:R1:W-:Y:S04]  /*fc670*/  @P1 STG.E desc[UR32][R40.64], R71 ;  /* 0x0000004728001986 */ /* 0x0003e8000c101920 */
        /* <DEDUP_REMOVED lines=22> */
[----:B------:R-:W-:-:S02]  /*fc7e0*/  LOP3.LUT P1, RZ, R45, 0x10000000, RZ, 0xc0, !PT ;  /* 0x100000002dff7812 */ /* 0x000fc4000782c0ff */
[----:B------:R-:W-:Y:S01]  /*fc7f0*/  LOP3.LUT P3, RZ, R56, 0x4, RZ, 0xc0, !PT ;  /* 0x0000000438ff7812 */ /* 0x000fe2000786c0ff */
[----:B-1----:R-:W-:Y:S01]  /*fc800*/  IMAD.WIDE R40, R232, 0x4, R14 ;  /* 0x00000004e8287825 */ /* 0x002fe200078e020e */
[C---:B------:R-:W-:Y:S02]  /*fc810*/  LOP3.LUT P4, RZ, R56.reuse, 0x8, RZ, 0xc0, !PT ;  /* 0x0000000838ff7812 */ /* 0x040fe4000788c0ff */
[C---:B------:R-:W-:Y:S02]  /*fc820*/  LOP3.LUT P5, RZ, R56.reuse, 0x10, RZ, 0xc0, !PT ;  /* 0x0000001038ff7812 */ /* 0x040fe400078ac0ff */
[C---:B------:R-:W-:Y:S02]  /*fc830*/  LOP3.LUT P6, RZ, R56.reuse, 0x20, RZ, 0xc0, !PT ;  /* 0x0000002038ff7812 */ /* 0x040fe400078cc0ff */
[----:B------:R-:W-:-:S03]  /*fc840*/  LOP3.LUT P0, RZ, R56, 0x40, RZ, 0xc0, !PT ;  /* 0x0000004038ff7812 */ /* 0x000fc6000780c0ff */
[----:B---3--:R1:W-:Y:S02]  /*fc850*/  @P1 STG.E desc[UR32][R40.64], R249 ;  /* 0x000000f928001986 */ /* 0x0083e4000c101920 */
[----:B-1----:R-:W-:-:S05]  /*fc860*/  IMAD.WIDE R40, R232, 0x4, R12 ;  /* 0x00000004e8287825 */ /* 0x002fca00078e020c */
[----:B----4-:R2:W-:Y:S02]  /*fc870*/  @P2 STG.E desc[UR32][R40.64], R236 ;  /* 0x000000ec28002986 */ /* 0x0105e4000c101920 */
[----:B--2---:R-:W-:-:S05]  /*fc880*/  IMAD.WIDE R40, R114, 0x4, R18 ;  /* 0x0000000472287825 */ /* 0x004fca00078e0212 */
[----:B------:R1:W-:Y:S02]  /*fc890*/  @P3 STG.E desc[UR32][R40.64], R240 ;  /* 0x000000f028003986 */ /* 0x0003e4000c101920 */
[----:B-1----:R-:W-:-:S05]  /*fc8a0*/  IMAD.WIDE R40, R114, 0x4, R16 ;  /* 0x0000000472287825 */ /* 0x002fca00078e0210 */
[----:B------:R1:W-:Y:S02]  /*fc8b0*/  @P4 STG.E desc[UR32][R40.64], R244 ;  /* 0x000000f428004986 */ /* 0x0003e4000c101920 */
[----:B-1----:R-:W-:-:S05]  /*fc8c0*/  IMAD.WIDE R40, R114, 0x4, R14 ;  /* 0x0000000472287825 */ /* 0x002fca00078e020e */
[----:B------:R1:W-:Y:S02]  /*fc8d0*/  @P5 STG.E desc[UR32][R40.64], R248 ;  /* 0x000000f828005986 */ /* 0x0003e4000c101920 */
[----:B-1----:R-:W-:Y:S02]  /*fc8e0*/  IMAD.WIDE R40, R114, 0x4, R12 ;  /* 0x0000000472287825 */ /* 0x002fe400078e020c */
[----:B------:R-:W2:Y:S04]  /*fc8f0*/  LDL.LU R114, [R1+0x6f4] ;  /* 0x0006f40001727983 */ /* 0x000ea80000300800 */
[----:B------:R1:W-:Y:S04]  /*fc900*/  @P6 STG.E desc[UR32][R40.64], R115 ;  /* 0x0000007328006986 */ /* 0x0003e8000c101920 */
        /* <DEDUP_REMOVED lines=28> */
[C---:B------:R-:W-:Y:S01]  /*fcad0*/  LOP3.LUT P6, RZ, R56.reuse, 0x200, RZ, 0xc0, !PT ;  /* 0x0000020038ff7812 */ /* 0x040fe200078cc0ff */
        /* <DEDUP_REMOVED lines=71> */
[C---:B-1----:R-:W-:Y:S02]  /*fcf50*/  IMAD.WIDE R40, R70.reuse, 0x4, R14 ;  /* 0x0000000446287825 */ /* 0x042fe400078e020e */
[----:B------:R-:W2:Y:S04]  /*fcf60*/  LDL.LU R114, [R1+0x1430] ;  /* 0x0014300001727983 */ /* 0x000ea80000300800 */
[----:B---3--:R1:W-:Y:S02]  /*fcf70*/  @P6 STG.E desc[UR32][R40.64], R115 ;  /* 0x0000007328006986 */ /* 0x0083e4000c101920 */
        /* <DEDUP_REMOVED lines=42> */
[----:B------:R1:W-:Y:S02]  /*fd220*/  @P4 STG.E desc[UR32][R40.64], R114 ;  /* 0x0000007228004986 */ /* 0x0003e4000c101920 */
[C---:B-1----:R-:W-:Y:S02]  /*fd230*/  IMAD.WIDE R40, R71.reuse, 0x4, R16 ;  /* 0x0000000447287825 */ /* 0x042fe400078e0210 */
[----:B------:R-:W2:Y:S04]  /*fd240*/  LDL.LU R114, [R1+0x2f4] ;  /* 0x0002f40001727983 */ /* 0x000ea80000300800 */
[----:B---3--:R1:W-:Y:S02]  /*fd250*/  @P5 STG.E desc[UR32][R40.64], R115 ;  /* 0x0000007328005986 */ /* 0x0083e4000c101920 */
[----:B-1----:R-:W-:-:S02]  /*fd260*/  IMAD.WIDE R40, R71, 0x4, R14 ;  /* 0x0000000447287825 */ /* 0x002fc400078e020e */
[----:B------:R-:W3:Y:S04]  /*fd270*/  LDL.LU R115, [R1+0x1438] ;  /* 0x0014380001737983 */ /* 0x000ee80000300800 */
[----:B----4-:R1:W-:Y:S02]  /*fd280*/  @P6 STG.E desc[UR32][R40.64], R70 ;  /* 0x0000004628006986 */ /* 0x0103e4000c101920 */
        /* <DEDUP_REMOVED lines=153> */
[C---:B------:R-:W-:Y:S01]  /*fdc20*/  LOP3.LUT P5, RZ, R57.reuse, 0x20000000, RZ, 0xc0, !PT ;  /* 0x2000000039ff7812 */ /* 0x040fe200078ac0ff */
        /* <DEDUP_REMOVED lines=120> */
[----:B------:R-:W-:Y:S01]  /*fe3b0*/  LOP3.LUT P4, RZ, R58, 0x80000, RZ, 0xc0, !PT ;  /* 0x000800003aff7812 */ /* 0x000fe2000788c0ff */
        /* <DEDUP_REMOVED lines=365> */
[C---:B------:R-:W-:Y:S01]  /*ffa90*/  LOP3.LUT P1, RZ, R46.reuse, 0x8, RZ, 0xc0, !PT ;  /* 0x000000082eff7812 */ /* 0x040fe2000782c0ff */
        /* <DEDUP_REMOVED lines=21> */
[C---:B------:R-:W-:Y:S01]  /*ffbf0*/  LOP3.LUT P1, RZ, R35.reuse, 0x20000000, RZ, 0xc0, !PT ;  /* 0x2000000023ff7812 */ /* 0x040fe2000782c0ff */
        /* <DEDUP_REMOVED lines=51> */
[----:B------:R-:W-:Y:S01]  /*fff30*/  LOP3.LUT P6, RZ, R3, 0x8, RZ, 0xc0, !PT ;  /* 0x0000000803ff7812 */ /* 0x000fe200078cc0ff */
        /* <DEDUP_REMOVED lines=623> */
[----:B------:R-:W-:Y:S01]  /*102630*/  LOP3.LUT P6, RZ, R6, 0x200000, RZ, 0xc0, !PT ;  /* 0x0020000006ff7812 */ /* 0x000fe200078cc0ff */
        /* <DEDUP_REMOVED lines=34> */
[C---:B------:R-:W-:Y:S01]  /*102860*/  LOP3.LUT P1, RZ, R3.reuse, 0x800, RZ, 0xc0, !PT ;  /* 0x0000080003ff7812 */ /* 0x040fe2000782c0ff */
        /* <DEDUP_REMOVED lines=61> */
[C---:B------:R-:W-:Y:S01]  /*102c40*/  LOP3.LUT P4, RZ, R7.reuse, 0x40, RZ, 0xc0, !PT ;  /* 0x0000004007ff7812 */ /* 0x040fe2000788c0ff */
        /* <DEDUP_REMOVED lines=437> */
[C---:B------:R-:W-:Y:S01]  /*1047a0*/  LOP3.LUT P6, RZ, R9.reuse, 0x100000, RZ, 0xc0, !PT ;  /* 0x0010000009ff7812 */ /* 0x040fe200078cc0ff */
        /* <DEDUP_REMOVED lines=172> */
[----:B------:R-:W-:Y:S01]  /*105270*/  LOP3.LUT P0, RZ, R10, 0x800000, RZ, 0xc0, !PT ;  /* 0x008000000aff7812 */ /* 0x000fe2000780c0ff */
        /* <DEDUP_REMOVED lines=248> */
[----:B------:R-:W-:Y:S02]  /*106200*/  LOP3.LUT P5, RZ, R11, 0x80000000, RZ, 0xc0, !PT ;  /* 0x800000000bff7812 */ /* 0x000fe400078ac0ff */
[----:B------:R-:W-:-:S07]  /*106210*/  LOP3.LUT P6, RZ, R20, 0x1, RZ, 0xc0, !PT ;  /* 0x0000000114ff7812 */ /* 0x000fce00078cc0ff */
[----:B------:R-:W-:Y:S02]  /*106220*/  @P1 LOP3.LUT R5, R5, 0x4, RZ, 0xfc, !PT ;  /* 0x0000000405051812 */ /* 0x000fe400078efcff */
[C---:B------:R-:W-:Y:S02]  /*106230*/  LOP3.LUT P1, RZ, R20.reuse, 0x8, RZ, 0xc0, !PT ;  /* 0x0000000814ff7812 */ /* 0x040fe4000782c0ff */
        /* <DEDUP_REMOVED lines=29> */
[----:B------:R-:W-:Y:S01]  /*106410*/  @P1 STG.E desc[UR32][R40.64], R246 ;  /* 0x000000f628001986 */ /* 0x000fe2000c101920 */
[----:B------:R-:W-:Y:S01]  /*106420*/  LOP3.LUT P1, RZ, R5, 0x1, RZ, 0xc0, !PT ;  /* 0x0000000105ff7812 */ /* 0x000fe2000782c0ff */
[----:B------:R-:W-:-:S12]  /*106430*/  IMAD.WIDE R4, R233, 0x4, R14 ;  /* 0x00000004e9047825 */ /* 0x000fd800078e020e */
        /* <DEDUP_REMOVED lines=13> */
[----:B------:R-:W-:Y:S01]  /*106510*/  LOP3.LUT P1, RZ, R6, 0x20000000, RZ, 0xc0, !PT ;  /* 0x2000000006ff7812 */ /* 0x000fe2000782c0ff */
[----:B-1----:R-:W-:Y:S02]  /*106520*/  IMAD.WIDE R4, R232, 0x4, R16 ;  /* 0x00000004e8047825 */ /* 0x002fe400078e0210 */
        /* <DEDUP_REMOVED lines=102> */
[C---:B-1----:R-:W-:Y:S01]  /*106b90*/  IMAD.WIDE R4, R240.reuse, 0x4, R16 ;  /* 0x00000004f0047825 */ /* 0x042fe200078e0210 */
[C---:B------:R-:W-:Y:S01]  /*106ba0*/  LOP3.LUT P4, RZ, R21.reuse, 0x1, RZ, 0xc0, !PT ;  /* 0x0000000115ff7812 */ /* 0x040fe2000788c0ff */
[----:B------:R-:W3:Y:S06]  /*106bb0*/  LDL.LU R249, [R1+0x27fc] ;  /* 0x0027fc0001f97983 */ /* 0x000eec0000300800 */
        /* <DEDUP_REMOVED lines=31> */
[----:B------:R-:W3:Y:S04]  /*106db0*/  LDL.LU R236, [R1+0x1488] ;  /* 0x0014880001ec7983 */ /* 0x000ee80000300800 */
[----:B------:R-:W3:Y:S04]  /*106dc0*/  LDL.LU R244, [R1+0x1678] ;  /* 0x0016780001f47983 */ /* 0x000ee80000300800 */
[----:B------:R-:W3:Y:S01]  /*106dd0*/  LDL.LU R248, [R1+0xe38] ;  /* 0x000e380001f87983 */ /* 0x000ee20000300800 */
[----:B------:R-:W-:-:S02]  /*106de0*/  LOP3.LUT P1, RZ, R21, 0x10000, RZ, 0xc0, !PT ;  /* 0x0001000015ff7812 */ /* 0x000fc4000782c0ff */
[----:B------:R-:W-:Y:S02]  /*106df0*/  LOP3.LUT R6, R6, 0xffffefff, RZ, 0xc0, !PT ;  /* 0xffffefff06067812 */ /* 0x000fe400078ec0ff */
[----:B------:R-:W-:-:S09]  /*106e00*/  LOP3.LUT P5, RZ, R21, 0x20, RZ, 0xc0, !PT ;  /* 0x0000002015ff7812 */ /* 0x000fd200078ac0ff */
        /* <DEDUP_REMOVED lines=18> */
[----:B----4-:R1:W-:Y:S04]  /*106f30*/  @P4 STG.E desc[UR32][R4.64], R114 ;  /* 0x0000007204004986 */ /* 0x0103e8000c101920 */
[----:B-1----:R-:W2:Y:S01]  /*106f40*/  LDL.LU R114, [R1+0x2800] ;  /* 0x0028000001727983 */ /* 0x002ea20000300800 */
[----:B------:R-:W-:-:S05]  /*106f50*/  IMAD.WIDE R4, R71, 0x4, R16 ;  /* 0x0000000447047825 */ /* 0x000fca00078e0210 */
[----:B---3--:R1:W-:Y:S02]  /*106f60*/  @P5 STG.E desc[UR32][R4.64], R115 ;  /* 0x0000007304005986 */ /* 0x0083e4000c101920 */
[C---:B-1----:R-:W-:Y:S02]  /*106f70*/  IMAD.WIDE R4, R71.reuse, 0x4, R14 ;  /* 0x0000000447047825 */ /* 0x042fe400078e020e */
[----:B------:R-:W3:Y:S04]  /*106f80*/  LDL.LU R115, [R1+0x1c8c] ;  /* 0x001c8c0001737983 */ /* 0x000ee80000300800 */
[----:B------:R1:W-:Y:S02]  /*106f90*/  @P6 STG.E desc[UR32][R4.64], R70 ;  /* 0x0000004604006986 */ /* 0x0003e4000c101920 */
[----:B-1----:R-:W-:-:S02]  /*106fa0*/  IMAD.WIDE R4, R71, 0x4, R12 ;  /* 0x0000000447047825 */ /* 0x002fc400078e020c */
[----:B------:R-:W4:Y:S04]  /*106fb0*/  LDL.LU R70, [R1+0x1a8c] ;  /* 0x001a8c0001467983 */ /* 0x000f280000300800 */
[----:B------:R-:W4:Y:S04]  /*106fc0*/  LDL.LU R71, [R1+0x188c] ;  /* 0x00188c0001477983 */ /* 0x000f280000300800 */
[----:B------:R-:W3:Y:S01]  /*106fd0*/  LDL.LU R240, [R1+0x2804] ;  /* 0x0028040001f07983 */ /* 0x000ee20000300800 */
[----:B------:R-:W-:Y:S02]  /*106fe0*/  LOP3.LUT P1, RZ, R21, 0x400, RZ, 0xc0, !PT ;  /* 0x0000040015ff7812 */ /* 0x000fe4000782c0ff */
[----:B------:R-:W-:-:S02]  /*106ff0*/  LOP3.LUT R6, R6, 0xfffbffff, RZ, 0xc0, !PT ;  /* 0xfffbffff06067812 */ /* 0x000fc400078ec0ff */
        /* <DEDUP_REMOVED lines=32> */
[C---:B------:R-:W-:Y:S02]  /*107200*/  LOP3.LUT P3, RZ, R21.reuse, 0x40000, RZ, 0xc0, !PT ;  /* 0x0004000015ff7812 */ /* 0x040fe4000786c0ff */
[----:B------:R-:W-:Y:S01]  /*107210*/  LOP3.LUT P4, RZ, R21, 0x80000, RZ, 0xc0, !PT ;  /* 0x0008000015ff7812 */ /* 0x000fe2000788c0ff */
[----:B--2---:R-:W-:-:S06]  /*107220*/  IMAD.WIDE R4, R114, 0x4, R18 ;  /* 0x0000000472047825 */ /* 0x004fcc00078e0212 */
[----:B------:R1:W-:Y:S02]  /*107230*/  @P1 STG.E desc[UR32][R4.64], R236 ;  /* 0x000000ec04001986 */ /* 0x0003e4000c101920 */
[----:B-1----:R-:W-:-:S05]  /*107240*/  IMAD.WIDE R4, R114, 0x4, R16 ;  /* 0x0000000472047825 */ /* 0x002fca00078e0210 */
[----:B------:R1:W-:Y:S02]  /*107250*/  @P2 STG.E desc[UR32][R4.64], R244 ;  /* 0x000000f404002986 */ /* 0x0003e4000c101920 */
[----:B-1----:R-:W-:-:S05]  /*107260*/  IMAD.WIDE R4, R114, 0x4, R14 ;  /* 0x0000000472047825 */ /* 0x002fca00078e020e */
[----:B------:R1:W-:Y:S02]  /*107270*/  @P3 STG.E desc[UR32][R4.64], R248 ;  /* 0x000000f804003986 */ /* 0x0003e4000c101920 */
[----:B-1----:R-:W-:-:S05]  /*107280*/  IMAD.WIDE R4, R114, 0x4, R12 ;  /* 0x0000000472047825 */ /* 0x002fca00078e020c */
[----:B------:R1:W-:Y:S04]  /*107290*/  @P4 STG.E desc[UR32][R4.64], R22 ;  /* 0x0000001604004986 */ /* 0x0003e8000c101920 */
[----:B-1----:R-:W2:Y:S01]  /*1072a0*/  LDL.LU R22, [R1+0x5910] ;  /* 0x0059100001167983 */ /* 0x002ea20000300800 */
[C---:B------:R-:W-:Y:S02]  /*1072b0*/  LOP3.LUT P5, RZ, R21.reuse, 0x100000, RZ, 0xc0, !PT ;  /* 0x0010000015ff7812 */ /* 0x040fe400078ac0ff */
[----:B------:R-:W-:Y:S01]  /*1072c0*/  LOP3.LUT P6, RZ, R21, 0x200000, RZ, 0xc0, !PT ;  /* 0x0020000015ff7812 */ /* 0x000fe200078cc0ff */
[C---:B---3--:R-:W-:Y:S01]  /*1072d0*/  IMAD.WIDE R4, R240.reuse, 0x4, R18 ;  /* 0x00000004f0047825 */ /* 0x048fe200078e0212 */
[----:B------:R-:W3:Y:S04]  /*1072e0*/  LDL.LU R244, [R1+0x168c] ;  /* 0x00168c0001f47983 */ /* 0x000ee80000300800 */
[----:B------:R-:W3:Y:S04]  /*1072f0*/  LDL.LU R248, [R1+0x148c] ;  /* 0x00148c0001f87983 */ /* 0x000ee80000300800 */
[----:B------:R-:W3:Y:S04]  /*107300*/  LDL.LU R114, [R1+0x167c] ;  /* 0x00167c0001727983 */ /* 0x000ee80000300800 */
[----:B------:R1:W-:Y:S02]  /*107310*/  @P5 STG.E desc[UR32][R4.64], R115 ;  /* 0x0000007304005986 */ /* 0x0003e4000c101920 */
[----:B-1----:R-:W-:-:S02]  /*107320*/  IMAD.WIDE R4, R240, 0x4, R16 ;  /* 0x00000004f0047825 */ /* 0x002fc400078e0210 */
[----:B------:R-:W3:Y:S04]  /*107330*/  LDL.LU R115, [R1+0xe3c] ;  /* 0x000e3c0001737983 */ /* 0x000ee80000300800 */
[----:B----4-:R1:W-:Y:S04]  /*107340*/  @P6 STG.E desc[UR32][R4.64], R70 ;  /* 0x0000004604006986 */ /* 0x0103e8000c101920 */
[----:B-1----:R-:W4:Y:S01]  /*107350*/  LDL.LU R70, [R1+0x2808] ;  /* 0x0028080001467983 */ /* 0x002f220000300800 */
[----:B------:R-:W-:Y:S01]  /*107360*/  LOP3.LUT P0, RZ, R21, 0x400000, RZ, 0xc0, !PT ;  /* 0x0040000015ff7812 */ /* 0x000fe2000780c0ff */
[----:B------:R-:W-:-:S12]  /*107370*/  IMAD.WIDE R4, R240, 0x4, R14 ;  /* 0x00000004f0047825 */ /* 0x000fd800078e020e */
[----:B------:R1:W-:Y:S04]  /*107380*/  @P0 STG.E desc[UR32][R4.64], R71 ;  /* 0x0000004704000986 */ /* 0x0003e8000c101920 */
[----:B-1----:R-:W4:Y:S04]  /*107390*/  LDL.LU R71, [R1+0x21c] ;  /* 0x00021c0001477983 */ /* 0x002f280000300800 */
[----:B------:R-:W4:Y:S04]  /*1073a0*/  LDL.LU R250, [R1+0x280c] ;  /* 0x00280c0001fa7983 */ /* 0x000f280000300800 */
[----:B------:R-:W4:Y:S01]  /*1073b0*/  LDL.LU R238, [R1+0x1cb0] ;  /* 0x001cb00001ee7983 */ /* 0x000f220000300800 */
[----:B------:R-:W-:-:S03]  /*1073c0*/  LOP3.LUT R6, R6, 0xffffffef, RZ, 0xc0, !PT ;  /* 0xffffffef06067812 */ /* 0x000fc600078ec0ff */
        /* <DEDUP_REMOVED lines=9> */
[----:B------:R-:W-:Y:S01]  /*107460*/  IMAD.WIDE R4, R240, 0x4, R12 ;  /* 0x00000004f0047825 */ /* 0x000fe200078e020c */
[C---:B------:R-:W-:Y:S02]  /*107470*/  LOP3.LUT P6, RZ, R21.reuse, 0x2000000, RZ, 0xc0, !PT ;  /* 0x0200000015ff7812 */ /* 0x040fe400078cc0ff */
[----:B------:R-:W-:Y:S02]  /*107480*/  LOP3.LUT P0, RZ, R21, 0x4000000, RZ, 0xc0, !PT ;  /* 0x0400000015ff7812 */ /* 0x000fe4000780c0ff */
[----:B--2---:R-:W-:-:S13]  /*107490*/  LOP3.LUT P1, RZ, R22, 0x8, RZ, 0xc0, !PT ;  /* 0x0000000816ff7812 */ /* 0x004fda000782c0ff */
        /* <DEDUP_REMOVED lines=17> */
[----:B---3--:R4:W-:Y:S01]  /*1075b0*/  @P4 STG.E desc[UR32][R4.64], R244 ;  /* 0x000000f404004986 */ /* 0x0089e2000c101920 */
[----:B------:R-:W-:Y:S01]  /*1075c0*/  LOP3.LUT R6, R6, 0xfffffbff, RZ, 0xc0, !PT ;  /* 0xfffffbff06067812 */ /* 0x000fe200078ec0ff */
[----:B----4-:R-:W-:-:S10]  /*1075d0*/  IMAD.WIDE R4, R70, 0x4, R18 ;  /* 0x0000000446047825 */ /* 0x010fd400078e0212 */
[----:B------:R-:W-:Y:S02]  /*1075e0*/  @P1 LOP3.LUT R6, R6, 0x400, RZ, 0xfc, !PT ;  /* 0x0000040006061812 */ /* 0x000fe400078efcff */
[----:B------:R-:W-:Y:S01]  /*1075f0*/  LOP3.LUT P1, RZ, R21, 0x10000000, RZ, 0xc0, !PT ;  /* 0x1000000015ff7812 */ /* 0x000fe2000782c0ff */
[----:B------:R1:W-:Y:S01]  /*107600*/  @P5 STG.E desc[UR32][R4.64], R248 ;  /* 0x000000f804005986 */ /* 0x0003e2000c101920 */
[----:B------:R-:W-:-:S03]  /*107610*/  LOP3.LUT R6, R6, 0xfffff7ff, RZ, 0xc0, !PT ;  /* 0xfffff7ff06067812 */ /* 0x000fc600078ec0ff */
[----:B-1----:R-:W2:Y:S04]  /*107620*/  LDL.LU R248, [R1+0x2814] ;  /* 0x0028140001f87983 */ /* 0x002ea80000300800 */
[----:B------:R-:W3:Y:S01]  /*107630*/  LDL.LU R232, [R1+0x200] ;  /* 0x0002000001e87983 */ /* 0x000ee20000300800 */
[----:B------:R-:W-:-:S03]  /*107640*/  IMAD.WIDE R4, R70, 0x4, R16 ;  /* 0x0000000446047825 */ /* 0x000fc600078e0210 */
[----:B------:R-:W4:Y:S01]  /*107650*/  LDL.LU R236, [R1+0x1cb4] ;  /* 0x001cb40001ec7983 */ /* 0x000f220000300800 */
[----:B------:R-:W-:Y:S02]  /*107660*/  @P1 LOP3.LUT R6, R6, 0x800, RZ, 0xfc, !PT ;  /* 0x0000080006061812 */ /* 0x000fe400078efcff */
[----:B------:R-:W-:Y:S01]  /*107670*/  LOP3.LUT P1, RZ, R21, 0x8000000, RZ, 0xc0, !PT ;  /* 0x0800000015ff7812 */ /* 0x000fe2000782c0ff */
[----:B------:R1:W-:Y:S04]  /*107680*/  @P6 STG.E desc[UR32][R4.64], R114 ;  /* 0x0000007204006986 */ /* 0x0003e8000c101920 */
[----:B------:R-:W4:Y:S04]  /*107690*/  LDL.LU R240, [R1+0x1c74] ;  /* 0x001c740001f07983 */ /* 0x000f280000300800 */
[----:B------:R-:W4:Y:S01]  /*1076a0*/  LDL.LU R244, [R1+0x1a74] ;  /* 0x001a740001f47983 */ /* 0x000f220000300800 */
[----:B-1----:R-:W-:-:S03]  /*1076b0*/  IMAD.WIDE R4, R70, 0x4, R14 ;  /* 0x0000000446047825 */ /* 0x002fc600078e020e */
[----:B------:R-:W4:Y:S04]  /*1076c0*/  LDL.LU R114, [R1+0x1874] ;  /* 0x0018740001727983 */ /* 0x000f280000300800 */
[----:B------:R1:W-:Y:S02]  /*1076d0*/  @P0 STG.E desc[UR32][R4.64], R115 ;  /* 0x0000007304000986 */ /* 0x0003e4000c101920 */
[----:B-1----:R-:W-:Y:S02]  /*1076e0*/  IMAD.WIDE R4, R70, 0x4, R12 ;  /* 0x0000000446047825 */ /* 0x002fe400078e020c */
[----:B------:R-:W4:Y:S04]  /*1076f0*/  LDL.LU R70, [R1+0x1864] ;  /* 0x0018640001467983 */ /* 0x000f280000300800 */
[----:B------:R1:W-:Y:S04]  /*107700*/  @P1 STG.E desc[UR32][R4.64], R71 ;  /* 0x0000004704001986 */ /* 0x0003e8000c101920 */
[----:B-1----:R-:W4:Y:S04]  /*107710*/  LDL.LU R71, [R1+0x12a4] ;  /* 0x0012a40001477983 */ /* 0x002f280000300800 */
[----:B------:R-:W4:Y:S01]  /*107720*/  LDL.LU R115, [R1+0x2818] ;  /* 0x0028180001737983 */ /* 0x000f220000300800 */
        /* <DEDUP_REMOVED lines=23> */
[----:B------:R-:W-:Y:S02]  /*1078a0*/  LOP3.LUT P1, RZ, R6, 0x10, RZ, 0xc0, !PT ;  /* 0x0000001006ff7812 */ /* 0x000fe4000782c0ff */
[C---:B------:R-:W-:Y:S01]  /*1078b0*/  LOP3.LUT P3, RZ, R22.reuse, 0x20, RZ, 0xc0, !PT ;  /* 0x0000002016ff7812 */ /* 0x040fe2000786c0ff */
[----:B-1----:R-:W-:Y:S01]  /*1078c0*/  IMAD.WIDE R4, R249, 0x4, R12 ;  /* 0x00000004f9047825 */ /* 0x002fe200078e020c */
[C---:B------:R-:W-:Y:S02]  /*1078d0*/  LOP3.LUT P4, RZ, R22.reuse, 0x40, RZ, 0xc0, !PT ;  /* 0x0000004016ff7812 */ /* 0x040fe4000788c0ff */
[C---:B------:R-:W-:Y:S02]  /*1078e0*/  LOP3.LUT P5, RZ, R22.reuse, 0x80, RZ, 0xc0, !PT ;  /* 0x0000008016ff7812 */ /* 0x040fe400078ac0ff */
[C---:B------:R-:W-:Y:S02]  /*1078f0*/  LOP3.LUT P6, RZ, R22.reuse, 0x100, RZ, 0xc0, !PT ;  /* 0x0000010016ff7812 */ /* 0x040fe400078cc0ff */
[----:B------:R-:W-:-:S03]  /*107900*/  LOP3.LUT P0, RZ, R22, 0x200, RZ, 0xc0, !PT ;  /* 0x0000020016ff7812 */ /* 0x000fc6000780c0ff */
[----:B---3--:R2:W-:Y:S02]  /*107910*/  @P1 STG.E desc[UR32][R4.64], R232 ;  /* 0x000000e804001986 */ /* 0x0085e4000c101920 */
[----:B--2---:R-:W-:-:S05]  /*107920*/  IMAD.WIDE R4, R248, 0x4, R18 ;  /* 0x00000004f8047825 */ /* 0x004fca00078e0212 */
[----:B----4-:R1:W-:Y:S02]  /*107930*/  @P2 STG.E desc[UR32][R4.64], R236 ;  /* 0x000000ec04002986 */ /* 0x0103e4000c101920 */
[----:B-1----:R-:W-:-:S05]  /*107940*/  IMAD.WIDE R4, R248, 0x4, R16 ;  /* 0x00000004f8047825 */ /* 0x002fca00078e0210 */
[----:B------:R1:W-:Y:S02]  /*107950*/  @P3 STG.E desc[UR32][R4.64], R240 ;  /* 0x000000f004003986 */ /* 0x0003e4000c101920 */
[----:B-1----:R-:W-:-:S05]  /*107960*/  IMAD.WIDE R4, R248, 0x4, R14 ;  /* 0x00000004f8047825 */ /* 0x002fca00078e020e */
[----:B------:R1:W-:Y:S02]  /*107970*/  @P4 STG.E desc[UR32][R4.64], R244 ;  /* 0x000000f404004986 */ /* 0x0003e4000c101920 */
[----:B-1----:R-:W-:Y:S02]  /*107980*/  IMAD.WIDE R4, R248, 0x4, R12 ;  /* 0x00000004f8047825 */ /* 0x002fe400078e020c */
[----:B------:R-:W2:Y:S04]  /*107990*/  LDL.LU R244, [R1+0x1294] ;  /* 0x0012940001f47983 */ /* 0x000ea80000300800 */
[----:B------:R1:W-:Y:S04]  /*1079a0*/  @P5 STG.E desc[UR32][R4.64], R114 ;  /* 0x0000007204005986 */ /* 0x0003e8000c101920 */
[----:B------:R-:W3:Y:S04]  /*1079b0*/  LDL.LU R238, [R1+0x204] ;  /* 0x0002040001ee7983 */ /* 0x000ee80000300800 */
        /* <DEDUP_REMOVED lines=19> */
[----:B------:R-:W-:Y:S01]  /*107af0*/  IMAD.WIDE R4, R115, 0x4, R14 ;  /* 0x0000000473047825 */ /* 0x000fe200078e020e */
[C---:B------:R-:W-:Y:S01]  /*107b00*/  LOP3.LUT P6, RZ, R22.reuse, 0x1000, RZ, 0xc0, !PT ;  /* 0x0000100016ff7812 */ /* 0x040fe200078cc0ff */
[----:B------:R-:W4:Y:S01]  /*107b10*/  LDL.LU R240, [R1+0x187c] ;  /* 0x00187c0001f07983 */ /* 0x000f220000300800 */
        /* <DEDUP_REMOVED lines=24> */
[----:B-1----:R-:W-:Y:S02]  /*107ca0*/  IMAD.WIDE R4, R115, 0x4, R12 ;  /* 0x0000000473047825 */ /* 0x002fe400078e020c */
[----:B------:R-:W2:Y:S04]  /*107cb0*/  LDL.LU R244, [R1+0x186c] ;  /* 0x00186c0001f47983 */ /* 0x000ea80000300800 */
[----:B------:R-:W2:Y:S04]  /*107cc0*/  LDL.LU R115, [R1+0x2828] ;  /* 0x0028280001737983 */ /* 0x000ea80000300800 */
[----:B---3--:R4:W-:Y:S02]  /*107cd0*/  @P5 STG.E desc[UR32][R4.64], R238 ;  /* 0x000000ee04005986 */ /* 0x0089e4000c101920 */
[----:B----4-:R-:W-:-:S05]  /*107ce0*/  IMAD.WIDE R4, R71, 0x4, R18 ;  /* 0x0000000447047825 */ /* 0x010fca00078e0212 */
[----:B------:R1:W-:Y:S02]  /*107cf0*/  @P6 STG.E desc[UR32][R4.64], R248 ;  /* 0x000000f804006986 */ /* 0x0003e4000c101920 */
[----:B-1----:R-:W-:Y:S02]  /*107d00*/  IMAD.WIDE R4, R71, 0x4, R16 ;  /* 0x0000000447047825 */ /* 0x002fe400078e0210 */
[----:B------:R-:W3:Y:S04]  /*107d10*/  LDL.LU R248, [R1+0x12ac] ;  /* 0x0012ac0001f87983 */ /* 0x000ee80000300800 */
[----:B------:R1:W-:Y:S04]  /*107d20*/  @P0 STG.E desc[UR32][R4.64], R114 ;  /* 0x0000007204000986 */ /* 0x0003e8000c101920 */
[----:B-1----:R-:W4:Y:S01]  /*107d30*/  LDL.LU R114, [R1+0x129c] ;  /* 0x00129c0001727983 */ /* 0x002f220000300800 */
[----:B------:R-:W-:-:S04]  /*107d40*/  LOP3.LUT R6, R6, 0xfffffff7, RZ, 0xc0, !PT ;  /* 0xfffffff706067812 */ /* 0x000fc800078ec0ff */
[----:B------:R-:W-:Y:S02]  /*107d50*/  @P1 LOP3.LUT R6, R6, 0x8, RZ, 0xfc, !PT ;  /* 0x0000000806061812 */ /* 0x000fe400078efcff */
[----:B------:R-:W-:Y:S01]  /*107d60*/  LOP3.LUT P1, RZ, R22, 0x4000, RZ, 0xc0, !PT ;  /* 0x0000400016ff7812 */ /* 0x000fe2000782c0ff */
[----:B------:R-:W-:-:S12]  /*107d70*/  IMAD.WIDE R4, R71, 0x4, R14 ;  /* 0x0000000447047825 */ /* 0x000fd800078e020e */
[----:B------:R1:W-:Y:S02]  /*107d80*/  @P1 STG.E desc[UR32][R4.64], R70 ;  /* 0x0000004604001986 */ /* 0x0003e4000c101920 */
        /* <DEDUP_REMOVED lines=36> */
[----:B---3--:R1:W-:Y:S02]  /*107fd0*/  @P4 STG.E desc[UR32][R4.64], R248 ;  /* 0x000000f804004986 */ /* 0x0083e4000c101920 */
[----:B-1----:R-:W-:-:S05]  /*107fe0*/  IMAD.WIDE R4, R115, 0x4, R14 ;  /* 0x0000000473047825 */ /* 0x002fca00078e020e */
[----:B----4-:R1:W-:Y:S02]  /*107ff0*/  @P5 STG.E desc[UR32][R4.64], R114 ;  /* 0x0000007204005986 */ /* 0x0103e4000c101920 */
[----:B-1----:R-:W-:-:S05]  /*108000*/  IMAD.WIDE R4, R115, 0x4, R12 ;  /* 0x0000000473047825 */ /* 0x002fca00078e020c */
[----:B------:R1:W-:Y:S04]  /*108010*/  @P6 STG.E desc[UR32][R4.64], R23 ;  /* 0x0000001704006986 */ /* 0x0003e8000c101920 */
[----:B-1----:R-:W2:Y:S01]  /*108020*/  LDL.LU R23, [R1+0x590c] ;  /* 0x00590c0001177983 */ /* 0x002ea20000300800 */
[----:B------:R-:W-:-:S03]  /*108030*/  LOP3.LUT P0, RZ, R22, 0x10000000, RZ, 0xc0, !PT ;  /* 0x1000000016ff7812 */ /* 0x000fc6000780c0ff */
[----:B------:R-:W3:Y:S01]  /*108040*/  LDL.LU R249, [R1+0x2834] ;  /* 0x0028340001f97983 */ /* 0x000ee20000300800 */
[----:B------:R-:W-:-:S03]  /*108050*/  IMAD.WIDE R4, R71, 0x4, R18 ;  /* 0x0000000447047825 */ /* 0x000fc600078e0212 */
[----:B------:R-:W4:Y:S06]  /*108060*/  LDL.LU R115, [R1+0x1e70] ;  /* 0x001e700001737983 */ /* 0x000f2c0000300800 */
[----:B------:R1:W-:Y:S04]  /*108070*/  @P0 STG.E desc[UR32][R4.64], R70 ;  /* 0x0000004604000986 */ /* 0x0003e8000c101920 */
[----:B-1----:R-:W3:Y:S04]  /*108080*/  LDL.LU R70, [R1+0x1c60] ;  /* 0x001c600001467983 */ /* 0x002ee80000300800 */
[----:B------:R-:W3:Y:S04]  /*108090*/  LDL.LU R238, [R1+0x1a60] ;  /* 0x001a600001ee7983 */ /* 0x000ee80000300800 */
[----:B------:R-:W3:Y:S04]  /*1080a0*/  LDL.LU R242, [R1+0x1660] ;  /* 0x0016600001f27983 */ /* 0x000ee80000300800 */
[----:B------:R-:W3:Y:S04]  /*1080b0*/  LDL.LU R246, [R1+0x1650] ;  /* 0x0016500001f67983 */ /* 0x000ee80000300800 */
[----:B------:R-:W3:Y:S04]  /*1080c0*/  LDL.LU R250, [R1+0x1280] ;  /* 0x0012800001fa7983 */ /* 0x000ee80000300800 */
[----:B------:R-:W3:Y:S01]  /*1080d0*/  LDL.LU R233, [R1+0x2830] ;  /* 0x0028300001e97983 */ /* 0x000ee20000300800 */
[----:B------:R-:W-:-:S03]  /*1080e0*/  LOP3.LUT R7, R7, 0xffefffff, RZ, 0xc0, !PT ;  /* 0xffefffff07077812 */ /* 0x000fc600078ec0ff */
[----:B------:R-:W3:Y:S01]  /*1080f0*/  LDL.LU R237, [R1+0x1e84] ;  /* 0x001e840001ed7983 */ /* 0x000ee20000300800 */
[----:B------:R-:W-:-:S03]  /*108100*/  LOP3.LUT P4, RZ, R22, 0x20000000, RZ, 0xc0, !PT ;  /* 0x2000000016ff7812 */ /* 0x000fc6000788c0ff */
[----:B------:R-:W3:Y:S01]  /*108110*/  LDL.LU R241, [R1+0x1e74] ;  /* 0x001e740001f17983 */ /* 0x000ee20000300800 */
[C---:B------:R-:W-:Y:S01]  /*108120*/  LOP3.LUT P5, RZ, R22.reuse, 0x40000000, RZ, 0xc0, !PT ;  /* 0x4000000016ff7812 */ /* 0x040fe200078ac0ff */
[----:B------:R-:W-:Y:S01]  /*108130*/  IMAD.WIDE R4, R71, 0x4, R16 ;  /* 0x0000000447047825 */ /* 0x000fe200078e0210 */
[----:B------:R-:W-:Y:S01]  /*108140*/  LOP3.LUT P6, RZ, R22, 0x80000000, RZ, 0xc0, !PT ;  /* 0x8000000016ff7812 */ /* 0x000fe200078cc0ff */
[----:B------:R-:W3:Y:S04]  /*108150*/  LDL.LU R245, [R1+0x1c64] ;  /* 0x001c640001f57983 */ /* 0x000ee80000300800 */
[----:B------:R-:W3:Y:S04]  /*108160*/  LDL.LU R232, [R1+0x1a64] ;  /* 0x001a640001e87983 */ /* 0x000ee80000300800 */
[----:B------:R-:W3:Y:S04]  /*108170*/  LDL.LU R236, [R1+0x1664] ;  /* 0x0016640001ec7983 */ /* 0x000ee80000300800 */
[----:B------:R-:W3:Y:S04]  /*108180*/  LDL.LU R240, [R1+0x1654] ;  /* 0x0016540001f07983 */ /* 0x000ee80000300800 */
[----:B------:R-:W3:Y:S04]  /*108190*/  LDL.LU R244, [R1+0x2838] ;  /* 0x0028380001f47983 */ /* 0x000ee80000300800 */
[----:B------:R-:W3:Y:S04]  /*1081a0*/  LDL.LU R248, [R1+0x1f4] ;  /* 0x0001f40001f87983 */ /* 0x000ee80000300800 */
[----:B------:R-:W3:Y:S01]  /*1081b0*/  LDL.LU R114, [R1+0x1e88] ;  /* 0x001e880001727983 */ /* 0x000ee20000300800 */
        /* <DEDUP_REMOVED lines=19> */
[----:B----4-:R1:W-:Y:S01]  /*1082f0*/  @P4 STG.E desc[UR32][R4.64], R115 ;  /* 0x0000007304004986 */ /* 0x0103e2000c101920 */
[----:B------:R-:W-:-:S09]  /*108300*/  LOP3.LUT P0, RZ, R23, 0x1, RZ, 0xc0, !PT ;  /* 0x0000000117ff7812 */ /* 0x000fd2000780c0ff */
[----:B------:R-:W-:Y:S02]  /*108310*/  @P1 LOP3.LUT R7, R7, 0x4000000, RZ, 0xfc, !PT ;  /* 0x0400000007071812 */ /* 0x000fe400078efcff */
[----:B------:R-:W-:Y:S01]  /*108320*/  LOP3.LUT P1, RZ, R23, 0x4, RZ, 0xc0, !PT ;  /* 0x0000000417ff7812 */ /* 0x000fe2000782c0ff */
[----:B-1----:R-:W-:Y:S01]  /*108330*/  IMAD.WIDE R4, R71, 0x4, R14 ;  /* 0x0000000447047825 */ /* 0x002fe200078e020e */
[----:B------:R-:W-:Y:S01]  /*108340*/  LOP3.LUT R7, R7, 0xf7ffffff, RZ, 0xc0, !PT ;  /* 0xf7ffffff07077812 */ /* 0x000fe200078ec0ff */
[----:B------:R-:W2:Y:S04]  /*108350*/  LDL.LU R115, [R1+0x1e78] ;  /* 0x001e780001737983 */ /* 0x000ea80000300800 */
[----:B---3--:R1:W-:Y:S06]  /*108360*/  @P5 STG.E desc[UR32][R4.64], R70 ;  /* 0x0000004604005986 */ /* 0x0083ec000c101920 */
[----:B------:R-:W-:-:S02]  /*108370*/  @P1 LOP3.LUT R7, R7, 0x8000000, RZ, 0xfc, !PT ;  /* 0x0800000007071812 */ /* 0x000fc400078efcff */
[----:B------:R-:W-:Y:S01]  /*108380*/  LOP3.LUT P1, RZ, R23, 0x2, RZ, 0xc0, !PT ;  /* 0x0000000217ff7812 */ /* 0x000fe2000782c0ff */
[----:B-1----:R-:W-:Y:S01]  /*108390*/  IMAD.WIDE R4, R71, 0x4, R12 ;  /* 0x0000000447047825 */ /* 0x002fe200078e020c */
[----:B------:R-:W3:Y:S04]  /*1083a0*/  LDL.LU R70, [R1+0x1c68] ;  /* 0x001c680001467983 */ /* 0x000ee80000300800 */
[----:B------:R1:W-:Y:S04]  /*1083b0*/  @P6 STG.E desc[UR32][R4.64], R238 ;  /* 0x000000ee04006986 */ /* 0x0003e8000c101920 */
[----:B------:R-:W4:Y:S01]  /*1083c0*/  LDL.LU R71, [R1+0x283c] ;  /* 0x00283c0001477983 */ /* 0x000f220000300800 */
[----:B-1----:R-:W-:-:S05]  /*1083d0*/  IMAD.WIDE R4, R233, 0x4, R18 ;  /* 0x00000004e9047825 */ /* 0x002fca00078e0212 */
[----:B------:R1:W-:Y:S02]  /*1083e0*/  @P0 STG.E desc[UR32][R4.64], R242 ;  /* 0x000000f204000986 */ /* 0x0003e4000c101920 */
[----:B-1----:R-:W-:-:S05]  /*1083f0*/  IMAD.WIDE R4, R233, 0x4, R16 ;  /* 0x00000004e9047825 */ /* 0x002fca00078e0210 */
[----:B------:R1:W-:Y:S01]  /*108400*/  @P1 STG.E desc[UR32][R4.64], R246 ;  /* 0x000000f604001986 */ /* 0x0003e2000c101920 */
[----:B------:R-:W-:Y:S01]  /*108410*/  LOP3.LUT P1, RZ, R7, 0x8000000, RZ, 0xc0, !PT ;  /* 0x0800000007ff7812 */ /* 0x000fe2000782c0ff */
[----:B-1----:R-:W-:-:S12]  /*108420*/  IMAD.WIDE R4, R233, 0x4, R14 ;  /* 0x00000004e9047825 */ /* 0x002fd800078e020e */
[----:B------:R1:W-:Y:S01]  /*108430*/  @P1 STG.E desc[UR32][R4.64], R250 ;  /* 0x000000fa04001986 */ /* 0x0003e2000c101920 */
[----:B------:R-:W-:Y:S01]  /*108440*/  LOP3.LUT P1, RZ, R7, 0x4000000, RZ, 0xc0, !PT ;  /* 0x0400000007ff7812 */ /* 0x000fe2000782c0ff */
[----:B-1----:R-:W-:-:S12]  /*108450*/  IMAD.WIDE R4, R233, 0x4, R12 ;  /* 0x00000004e9047825 */ /* 0x002fd800078e020c */
[----:B------:R1:W-:Y:S04]  /*108460*/  @P1 STG.E desc[UR32][R4.64], R24 ;  /* 0x0000001804001986 */ /* 0x0003e8000c101920 */
        /* <DEDUP_REMOVED lines=21> */
[----:B--2---:R1:W-:Y:S04]  /*1085c0*/  @P2 STG.E desc[UR32][R4.64], R24 ;  /* 0x0000001804002986 */ /* 0x0043e8000c101920 */
[----:B-1----:R-:W2:Y:S01]  /*1085d0*/  LDL.LU R24, [R1+0x5904] ;  /* 0x0059040001187983 */ /* 0x002ea20000300800 */
[C---:B------:R-:W-:Y:S02]  /*1085e0*/  LOP3.LUT P3, RZ, R23.reuse, 0x800, RZ, 0xc0, !PT ;  /* 0x0000080017ff7812 */ /* 0x040fe4000786c0ff */
[C---:B------:R-:W-:Y:S01]  /*1085f0*/  LOP3.LUT P4, RZ, R23.reuse, 0x1000, RZ, 0xc0, !PT ;  /* 0x0000100017ff7812 */ /* 0x040fe2000788c0ff */
[----:B------:R-:W-:Y:S01]  /*108600*/  IMAD.WIDE R4, R244, 0x4, R12 ;  /* 0x00000004f4047825 */ /* 0x000fe200078e020c */
[C---:B------:R-:W-:Y:S01]  /*108610*/  LOP3.LUT P5, RZ, R23.reuse, 0x2000, RZ, 0xc0, !PT ;  /* 0x0000200017ff7812 */ /* 0x040fe200078ac0ff */
[----:B------:R-:W2:Y:S01]  /*108620*/  LDL.LU R245, [R1+0x2848] ;  /* 0x0028480001f57983 */ /* 0x000ea20000300800 */
[----:B------:R-:W-:-:S07]  /*108630*/  LOP3.LUT P6, RZ, R23, 0x4000, RZ, 0xc0, !PT ;  /* 0x0000400017ff7812 */ /* 0x000fce00078cc0ff */
[----:B------:R4:W-:Y:S01]  /*108640*/  @P3 STG.E desc[UR32][R4.64], R248 ;  /* 0x000000f804003986 */ /* 0x0009e2000c101920 */
[----:B------:R-:W-:Y:S01]  /*108650*/  LOP3.LUT P0, RZ, R23, 0x8000, RZ, 0xc0, !PT ;  /* 0x0000800017ff7812 */ /* 0x000fe2000780c0ff */
[----:B----4-:R-:W-:-:S05]  /*108660*/  IMAD.WIDE R4, R71, 0x4, R18 ;  /* 0x0000000447047825 */ /* 0x010fca00078e0212 */
[----:B------:R1:W-:Y:S02]  /*108670*/  @P4 STG.E desc[UR32][R4.64], R114 ;  /* 0x0000007204004986 */ /* 0x0003e4000c101920 */
        /* <DEDUP_REMOVED lines=10> */
[----:B------:R-:W3:Y:S04]  /*108720*/  LDL.LU R248, [R1+0x2840] ;  /* 0x0028400001f87983 */ /* 0x000ee80000300800 */
[----:B------:R-:W2:Y:S04]  /*108730*/  LDL.LU R114, [R1+0x1f8] ;  /* 0x0001f80001727983 */ /* 0x000ea80000300800 */
[----:B------:R-:W2:Y:S04]  /*108740*/  LDL.LU R115, [R1+0x1e8c] ;  /* 0x001e8c0001737983 */ /* 0x000ea80000300800 */
[----:B------:R-:W2:Y:S04]  /*108750*/  LDL.LU R70, [R1+0x1e7c] ;  /* 0x001e7c0001467983 */ /* 0x000ea80000300800 */
[----:B------:R-:W2:Y:S01]  /*108760*/  LDL.LU R246, [R1+0x2844] ;  /* 0x0028440001f67983 */ /* 0x000ea20000300800 */
        /* <DEDUP_REMOVED lines=16> */
[----:B------:R1:W-:Y:S04]  /*108870*/  @P4 STG.E desc[UR32][R4.64], R71 ;  /* 0x0000004704004986 */ /* 0x0003e8000c101920 */
[----:B-1----:R-:W3:Y:S04]  /*108880*/  LDL.LU R71, [R1+0x1c6c] ;  /* 0x001c6c0001477983 */ /* 0x002ee80000300800 */
[----:B------:R-:W3:Y:S04]  /*108890*/  LDL.LU R250, [R1+0x1a6c] ;  /* 0x001a6c0001fa7983 */ /* 0x000ee80000300800 */
[----:B------:R-:W3:Y:S01]  /*1088a0*/  LDL.LU R233, [R1+0x166c] ;  /* 0x00166c0001e97983 */ /* 0x000ee20000300800 */
[----:B------:R-:W-:-:S02]  /*1088b0*/  @P1 LOP3.LUT R7, R7, 0x10000, RZ, 0xfc, !PT ;  /* 0x0001000007071812 */ /* 0x000fc400078efcff */
[----:B------:R-:W-:Y:S01]  /*1088c0*/  LOP3.LUT P1, RZ, R23, 0x800000, RZ, 0xc0, !PT ;  /* 0x0080000017ff7812 */ /* 0x000fe2000782c0ff */
[----:B------:R-:W3:Y:S01]  /*1088d0*/  LDL.LU R237, [R1+0x165c] ;  /* 0x00165c0001ed7983 */ /* 0x000ee20000300800 */
[----:B------:R-:W-:Y:S02]  /*1088e0*/  LOP3.LUT R7, R7, 0xfffdffff, RZ, 0xc0, !PT ;  /* 0xfffdffff07077812 */ /* 0x000fe400078ec0ff */
[C---:B------:R-:W-:Y:S01]  /*1088f0*/  LOP3.LUT P5, RZ, R23.reuse, 0x20000, RZ, 0xc0, !PT ;  /* 0x0002000017ff7812 */ /* 0x040fe200078ac0ff */
[----:B------:R-:W3:Y:S01]  /*108900*/  LDL.LU R241, [R1+0x128c] ;  /* 0x00128c0001f17983 */ /* 0x000ee20000300800 */
[----:B------:R-:W-:-:S07]  /*108910*/  LOP3.LUT P6, RZ, R23, 0x40000, RZ, 0xc0, !PT ;  /* 0x0004000017ff7812 */ /* 0x000fce00078cc0ff */
[----:B------:R-:W-:Y:S02]  /*108920*/  @P1 LOP3.LUT R7, R7, 0x20000, RZ, 0xfc, !PT ;  /* 0x0002000007071812 */ /* 0x000fe400078efcff */
[----:B------:R-:W-:Y:S01]  /*108930*/  LOP3.LUT P1, RZ, R23, 0x400000, RZ, 0xc0, !PT ;  /* 0x0040000017ff7812 */ /* 0x000fe2000782c0ff */
[----:B------:R-:W-:Y:S01]  /*108940*/  IMAD.WIDE R4, R248, 0x4, R16 ;  /* 0x00000004f8047825 */ /* 0x000fe200078e0210 */
[----:B------:R-:W-:-:S04]  /*108950*/  LOP3.LUT R7, R7, 0xfffbffff, RZ, 0xc0, !PT ;  /* 0xfffbffff07077812 */ /* 0x000fc800078ec0ff */
[----:B----4-:R1:W-:Y:S07]  /*108960*/  @P5 STG.E desc[UR32][R4.64], R240 ;  /* 0x000000f004005986 */ /* 0x0103ee000c101920 */
[----:B------:R-:W-:Y:S02]  /*108970*/  @P1 LOP3.LUT R7, R7, 0x40000, RZ, 0xfc, !PT ;  /* 0x0004000007071812 */ /* 0x000fe400078efcff */
[C---:B------:R-:W-:Y:S01]  /*108980*/  LOP3.LUT P1, RZ, R23.reuse, 0x200000, RZ, 0xc0, !PT ;  /* 0x0020000017ff7812 */ /* 0x040fe2000782c0ff */
[----:B-1----:R-:W-:Y:S01]  /*108990*/  IMAD.WIDE R4, R248, 0x4, R14 ;  /* 0x00000004f8047825 */ /* 0x002fe200078e020e */
[----:B------:R-:W-:-:S04]  /*1089a0*/  LOP3.LUT P0, RZ, R23, 0x80000, RZ, 0xc0, !PT ;  /* 0x0008000017ff7812 */ /* 0x000fc8000780c0ff */
[----:B--2---:R1:W-:Y:S01]  /*1089b0*/  @P6 STG.E desc[UR32][R4.64], R244 ;  /* 0x000000f404006986 */ /* 0x0043e2000c101920 */
[----:B------:R-:W-:-:S03]  /*1089c0*/  LOP3.LUT R7, R7, 0xfff7ffff, RZ, 0xc0, !PT ;  /* 0xfff7ffff07077812 */ /* 0x000fc600078ec0ff */
[----:B-1----:R-:W2:Y:S04]  /*1089d0*/  LDL.LU R244, [R1+0x284c] ;  /* 0x00284c0001f47983 */ /* 0x002ea80000300800 */
[----:B------:R-:W4:Y:S01]  /*1089e0*/  LDL.LU R249, [R1+0x1fc] ;  /* 0x0001fc0001f97983 */ /* 0x000f220000300800 */
[----:B------:R-:W-:Y:S02]  /*1089f0*/  @P1 LOP3.LUT R7, R7, 0x80000, RZ, 0xfc, !PT ;  /* 0x0008000007071812 */ /* 0x000fe400078efcff */
[----:B------:R-:W-:Y:S01]  /*108a00*/  LOP3.LUT P1, RZ, R23, 0x100000, RZ, 0xc0, !PT ;  /* 0x0010000017ff7812 */ /* 0x000fe2000782c0ff */
[----:B------:R-:W-:Y:S01]  /*108a10*/  IMAD.WIDE R4, R248, 0x4, R12 ;  /* 0x00000004f8047825 */ /* 0x000fe200078e020c */
[----:B------:R-:W2:Y:S04]  /*108a20*/  LDL.LU R232, [R1+0x1e90] ;  /* 0x001e900001e87983 */ /* 0x000ea80000300800 */
[----:B------:R1:W-:Y:S04]  /*108a30*/  @P0 STG.E desc[UR32][R4.64], R114 ;  /* 0x0000007204000986 */ /* 0x0003e8000c101920 */
[----:B------:R-:W2:Y:S04]  /*108a40*/  LDL.LU R236, [R1+0x1c50] ;  /* 0x001c500001ec7983 */ /* 0x000ea80000300800 */
[----:B------:R-:W2:Y:S01]  /*108a50*/  LDL.LU R240, [R1+0x1a50] ;  /* 0x001a500001f07983 */ /* 0x000ea20000300800 */
[----:B-1----:R-:W-:-:S05]  /*108a60*/  IMAD.WIDE R4, R246, 0x4, R18 ;  /* 0x00000004f6047825 */ /* 0x002fca00078e0212 */
[----:B------:R1:W-:Y:S01]  /*108a70*/  @P1 STG.E desc[UR32][R4.64], R115 ;  /* 0x0000007304001986 */ /* 0x0003e2000c101920 */
[C---:B------:R-:W-:Y:S01]  /*108a80*/  LOP3.LUT P1, RZ, R7.reuse, 0x80000, RZ, 0xc0, !PT ;  /* 0x0008000007ff7812 */ /* 0x040fe2000782c0ff */
[----:B-1----:R-:W-:Y:S02]  /*108a90*/  IMAD.WIDE R4, R246, 0x4, R16 ;  /* 0x00000004f6047825 */ /* 0x002fe400078e0210 */
[----:B------:R-:W2:Y:S04]  /*108aa0*/  LDL.LU R115, [R1+0x2850] ;  /* 0x0028500001737983 */ /* 0x000ea80000300800 */
[----:B------:R-:W2:Y:S06]  /*108ab0*/  LDL.LU R248, [R1+0x1850] ;  /* 0x0018500001f87983 */ /* 0x000eac0000300800 */
[----:B------:R1:W-:Y:S01]  /*108ac0*/  @P1 STG.E desc[UR32][R4.64], R70 ;  /* 0x0000004604001986 */ /* 0x0003e2000c101920 */
[----:B------:R-:W-:-:S03]  /*108ad0*/  LOP3.LUT P1, RZ, R7, 0x40000, RZ, 0xc0, !PT ;  /* 0x0004000007ff7812 */ /* 0x000fc6000782c0ff */
[----:B------:R-:W2:Y:S04]  /*108ae0*/  LDL.LU R114, [R1+0x1840] ;  /* 0x0018400001727983 */ /* 0x000ea80000300800 */
[----:B-1----:R-:W2:Y:S01]  /*108af0*/  LDL.LU R70, [R1+0x1640] ;  /* 0x0016400001467983 */ /* 0x002ea20000300800 */
[----:B------:R-:W-:-:S05]  /*108b00*/  IMAD.WIDE R4, R246, 0x4, R14 ;  /* 0x00000004f6047825 */ /* 0x000fca00078e020e */
[----:B---3--:R1:W-:Y:S04]  /*108b10*/  @P1 STG.E desc[UR32][R4.64], R71 ;  /* 0x0000004704001986 */ /* 0x0083e8000c101920 */
[----:B-1----:R-:W3:Y:S01]  /*108b20*/  LDL.LU R71, [R1+0x1270] ;  /* 0x0012700001477983 */ /* 0x002ee20000300800 */
        /* <DEDUP_REMOVED lines=16> */
[----:B----4-:R2:W-:Y:S01]  /*108c30*/  @P1 STG.E desc[UR32][R4.64], R249 ;  /* 0x000000f904001986 */ /* 0x0105e2000c101920 */
[----:B------:R-:W-:-:S02]  /*108c40*/  LOP3.LUT P1, RZ, R7, 0x1000, RZ, 0xc0, !PT ;  /* 0x0000100007ff7812 */ /* 0x000fc4000782c0ff */
[----:B------:R-:W-:Y:S01]  /*108c50*/  LOP3.LUT P3, RZ, R23, 0x40000000, RZ, 0xc0, !PT ;  /* 0x4000000017ff7812 */ /* 0x000fe2000786c0ff */
[----:B--2---:R-:W-:-:S10]  /*108c60*/  IMAD.WIDE R4, R244, 0x4, R18 ;  /* 0x00000004f4047825 */ /* 0x004fd400078e0212 */
        /* <DEDUP_REMOVED lines=20> */
[----:B---3--:R1:W-:Y:S04]  /*108db0*/  @P0 STG.E desc[UR32][R4.64], R71 ;  /* 0x0000004704000986 */ /* 0x0083e8000c101920 */
[----:B-1----:R-:W3:Y:S04]  /*108dc0*/  LDL.LU R71, [R1+0x2854] ;  /* 0x0028540001477983 */ /* 0x002ee80000300800 */
[----:B------:R-:W4:Y:S04]  /*108dd0*/  LDL.LU R246, [R1+0x1854] ;  /* 0x0018540001f67983 */ /* 0x000f280000300800 */
[----:B------:R-:W4:Y:S04]  /*108de0*/  LDL.LU R250, [R1+0x1844] ;  /* 0x0018440001fa7983 */ /* 0x000f280000300800 */
[----:B------:R-:W4:Y:S04]  /*108df0*/  LDL.LU R233, [R1+0x1644] ;  /* 0x0016440001e97983 */ /* 0x000f280000300800 */
[----:B------:R-:W4:Y:S01]  /*108e00*/  LDL.LU R237, [R1+0x1274] ;  /* 0x0012740001ed7983 */ /* 0x000f220000300800 */
[----:B------:R-:W-:-:S02]  /*108e10*/  LOP3.LUT P1, RZ, R24, 0x8000, RZ, 0xc0, !PT ;  /* 0x0000800018ff7812 */ /* 0x000fc4000782c0ff */
[----:B------:R-:W-:Y:S02]  /*108e20*/  LOP3.LUT R7, R7, 0xffffffef, RZ, 0xc0, !PT ;  /* 0xffffffef07077812 */ /* 0x000fe400078ec0ff */
[C---:B------:R-:W-:Y:S02]  /*108e30*/  LOP3.LUT P4, RZ, R24.reuse, 0x8, RZ, 0xc0, !PT ;  /* 0x0000000818ff7812 */ /* 0x040fe4000788c0ff */
[C---:B------:R-:W-:Y:S01]  /*108e40*/  LOP3.LUT P5, RZ, R24.reuse, 0x10, RZ, 0xc0, !PT ;  /* 0x0000001018ff7812 */ /* 0x040fe200078ac0ff */
[----:B------:R-:W-:Y:S01]  /*108e50*/  IMAD.WIDE R4, R115, 0x4, R12 ;  /* 0x0000000473047825 */ /* 0x000fe200078e020c */
[C---:B------:R-:W-:Y:S01]  /*108e60*/  LOP3.LUT P6, RZ, R24.reuse, 0x20, RZ, 0xc0, !PT ;  /* 0x0000002018ff7812 */ /* 0x040fe200078cc0ff */
        /* <DEDUP_REMOVED lines=28> */
[----:B--2---:R3:W-:Y:S10]  /*109030*/  @P4 STG.E desc[UR32][R4.64], R240 ;  /* 0x000000f004004986 */ /* 0x0047f4000c101920 */
[----:B------:R-:W-:-:S02]  /*109040*/  @P1 LOP3.LUT R7, R7, 0x800, RZ, 0xfc, !PT ;  /* 0x0000080007071812 */ /* 0x000fc400078efcff */
[----:B------:R-:W-:Y:S01]  /*109050*/  LOP3.LUT P1, RZ, R24, 0x80, RZ, 0xc0, !PT ;  /* 0x0000008018ff7812 */ /* 0x000fe2000782c0ff */
[----:B---3--:R-:W-:-:S05]  /*109060*/  IMAD.WIDE R4, R71, 0x4, R18 ;  /* 0x0000000447047825 */ /* 0x008fca00078e0212 */
        /* <DEDUP_REMOVED lines=9> */
[----:B------:R1:W-:Y:S01]  /*109100*/  @P1 STG.E desc[UR32][R4.64], R246 ;  /* 0x000000f604001986 */ /* 0x0003e2000c101920 */
[----:B------:R-:W-:-:S03]  /*109110*/  LOP3.LUT P1, RZ, R7, 0x800, RZ, 0xc0, !PT ;  /* 0x0000080007ff7812 */ /* 0x000fc6000782c0ff */
[----:B------:R-:W4:Y:S04]  /*109120*/  LDL.LU R71, [R1+0x1e9c] ;  /* 0x001e9c0001477983 */ /* 0x000f280000300800 */
[----:B------:R-:W4:Y:S01]  /*109130*/  LDL.LU R240, [R1+0x2864] ;  /* 0x0028640001f07983 */ /* 0x000f220000300800 */
[----:B-1----:R-:W-:-:S05]  /*109140*/  IMAD.WIDE R4, R241, 0x4, R18 ;  /* 0x00000004f1047825 */ /* 0x002fca00078e0212 */
        /* <DEDUP_REMOVED lines=30> */
[C---:B------:R-:W-:Y:S02]  /*109330*/  LOP3.LUT P5, RZ, R24.reuse, 0x80000, RZ, 0xc0, !PT ;  /* 0x0008000018ff7812 */ /* 0x040fe400078ac0ff */
[----:B------:R-:W-:-:S07]  /*109340*/  LOP3.LUT P6, RZ, R24, 0x100000, RZ, 0xc0, !PT ;  /* 0x0010000018ff7812 */ /* 0x000fce00078cc0ff */
[----:B------:R1:W-:Y:S01]  /*109350*/  @P3 STG.E desc[UR32][R4.64], R248 ;  /* 0x000000f804003986 */ /* 0x0003e2000c101920 */
[----:B------:R-:W-:Y:S01]  /*109360*/  LOP3.LUT P0, RZ, R24, 0x200000, RZ, 0xc0, !PT ;  /* 0x0020000018ff7812 */ /* 0x000fe2000780c0ff */
[----:B-1----:R-:W-:-:S05]  /*109370*/  IMAD.WIDE R4, R115, 0x4, R14 ;  /* 0x0000000473047825 */ /* 0x002fca00078e020e */
[----:B---3--:R1:W-:Y:S02]  /*109380*/  @P4 STG.E desc[UR32][R4.64], R114 ;  /* 0x0000007204004986 */ /* 0x0083e4000c101920 */
[----:B-1----:R-:W-:-:S05]  /*109390*/  IMAD.WIDE R4, R115, 0x4, R12 ;  /* 0x0000000473047825 */ /* 0x002fca00078e020c */
[----:B----4-:R1:W-:Y:S02]  /*1093a0*/  @P5 STG.E desc[UR32][R4.64], R70 ;  /* 0x0000004604005986 */ /* 0x0103e4000c101920 */
[----:B-1----:R-:W-:-:S05]  /*1093b0*/  IMAD.WIDE R4, R240, 0x4, R18 ;  /* 0x00000004f0047825 */ /* 0x002fca00078e0212 */
[----:B------:R1:W-:Y:S02]  /*1093c0*/  @P6 STG.E desc[UR32][R4.64], R71 ;  /* 0x0000004704006986 */ /* 0x0003e4000c101920 */
[----:B-1----:R-:W-:-:S05]  /*1093d0*/  IMAD.WIDE R4, R240, 0x4, R16 ;  /* 0x00000004f0047825 */ /* 0x002fca00078e0210 */
[----:B--2---:R1:W-:Y:S04]  /*1093e0*/  @P0 STG.E desc[UR32][R4.64], R25 ;  /* 0x0000001904000986 */ /* 0x0043e8000c101920 */
[----:B-1----:R-:W2:Y:S04]  /*1093f0*/  LDL.LU R25, [R1+0x58f4] ;  /* 0x0058f40001197983 */ /* 0x002ea80000300800 */
[----:B------:R-:W3:Y:S04]  /*109400*/  LDL.LU R236, [R1+0x1a5c] ;  /* 0x001a5c0001ec7983 */ /* 0x000ee80000300800 */
[----:B------:R-:W4:Y:S04]  /*109410*/  LDL.LU R244, [R1+0x185c] ;  /* 0x00185c0001f47983 */ /* 0x000f280000300800 */
[----:B------:R-:W4:Y:S04]  /*109420*/  LDL.LU R248, [R1+0x184c] ;  /* 0x00184c0001f87983 */ /* 0x000f280000300800 */
[----:B------:R-:W4:Y:S04]  /*109430*/  LDL.LU R114, [R1+0x164c] ;  /* 0x00164c0001727983 */ /* 0x000f280000300800 */
[----:B------:R-:W4:Y:S04]  /*109440*/  LDL.LU R115, [R1+0x127c] ;  /* 0x00127c0001737983 */ /* 0x000f280000300800 */
[----:B------:R-:W4:Y:S04]  /*109450*/  LDL.LU R70, [R1+0x2868] ;  /* 0x0028680001467983 */ /* 0x000f280000300800 */
[----:B------:R-:W4:Y:S01]  /*109460*/  LDL.LU R71, [R1+0x1ec] ;  /* 0x0001ec0001477983 */ /* 0x000f220000300800 */
[----:B------:R-:W-:-:S03]  /*109470*/  LOP3.LUT R8, R8, 0xefffffff, RZ, 0xc0, !PT ;  /* 0xefffffff08087812 */ /* 0x000fc600078ec0ff */
[----:B------:R-:W4:Y:S04]  /*109480*/  LDL.LU R233, [R1+0x286c] ;  /* 0x00286c0001e97983 */ /* 0x000f280000300800 */
[----:B------:R-:W4:Y:S04]  /*109490*/  LDL.LU R242, [R1+0x1eb0] ;  /* 0x001eb00001f27983 */ /* 0x000f280000300800 */
[----:B------:R-:W4:Y:S04]  /*1094a0*/  LDL.LU R246, [R1+0x1ea0] ;  /* 0x001ea00001f67983 */ /* 0x000f280000300800 */
[----:B------:R-:W4:Y:S01]  /*1094b0*/  LDL.LU R250, [R1+0x1c40] ;  /* 0x001c400001fa7983 */ /* 0x000f220000300800 */
[----:B------:R-:W-:-:S03]  /*1094c0*/  LOP3.LUT R7, R7, 0xfffffffe, RZ, 0xc0, !PT ;  /* 0xfffffffe07077812 */ /* 0x000fc600078ec0ff */
[----:B------:R-:W4:Y:S01]  /*1094d0*/  LDL.LU R237, [R1+0x1a40] ;  /* 0x001a400001ed7983 */ /* 0x000f220000300800 */
[----:B------:R-:W-:-:S03]  /*1094e0*/  LOP3.LUT P4, RZ, R24, 0x400000, RZ, 0xc0, !PT ;  /* 0x0040000018ff7812 */ /* 0x000fc6000788c0ff */
[----:B------:R-:W4:Y:S01]  /*1094f0*/  LDL.LU R232, [R1+0x2870] ;  /* 0x0028700001e87983 */ /* 0x000f220000300800 */
[----:B------:R-:W-:-:S03]  /*109500*/  LOP3.LUT P5, RZ, R24, 0x800000, RZ, 0xc0, !PT ;  /* 0x0080000018ff7812 */ /* 0x000fc600078ac0ff */
[----:B------:R-:W4:Y:S01]  /*109510*/  LDL.LU R241, [R1+0x1830] ;  /* 0x0018300001f17983 */ /* 0x000f220000300800 */
[----:B------:R-:W-:Y:S01]  /*109520*/  IMAD.WIDE R4, R240, 0x4, R14 ;  /* 0x00000004f0047825 */ /* 0x000fe200078e020e */
[C---:B------:R-:W-:Y:S02]  /*109530*/  LOP3.LUT P6, RZ, R24.reuse, 0x1000000, RZ, 0xc0, !PT ;  /* 0x0100000018ff7812 */ /* 0x040fe400078cc0ff */
[----:B------:R-:W-:Y:S01]  /*109540*/  LOP3.LUT P0, RZ, R24, 0x2000000, RZ, 0xc0, !PT ;  /* 0x0200000018ff7812 */ /* 0x000fe2000780c0ff */
[----:B------:R-:W4:Y:S01]  /*109550*/  LDL.LU R245, [R1+0x1460] ;  /* 0x0014600001f57983 */ /* 0x000f220000300800 */
        /* <DEDUP_REMOVED lines=12> */
[----:B------:R-:W-:Y:S02]  /*109620*/  @P1 LOP3.LUT R7, R7, 0x1, RZ, 0xfc, !PT ;  /* 0x0000000107071812 */ /* 0x000fe400078efcff */
[----:B------:R-:W-:Y:S02]  /*109630*/  LOP3.LUT P1, RZ, R24, 0x20000000, RZ, 0xc0, !PT ;  /* 0x2000000018ff7812 */ /* 0x000fe4000782c0ff */
[----:B------:R-:W-:Y:S01]  /*109640*/  LOP3.LUT R7, R7, 0xfffffffd, RZ, 0xc0, !PT ;  /* 0xfffffffd07077812 */ /* 0x000fe200078ec0ff */
[----:B---3--:R1:W-:Y:S10]  /*109650*/  @P4 STG.E desc[UR32][R4.64], R236 ;  /* 0x000000ec04004986 */ /* 0x0083f4000c101920 */
[----:B------:R-:W-:-:S02]  /*109660*/  @P1 LOP3.LUT R7, R7, 0x2, RZ, 0xfc, !PT ;  /* 0x0000000207071812 */ /* 0x000fc400078efcff */
[----:B------:R-:W-:Y:S01]  /*109670*/  LOP3.LUT P1, RZ, R24, 0x10000000, RZ, 0xc0, !PT ;  /* 0x1000000018ff7812 */ /* 0x000fe2000782c0ff */
[----:B-1----:R-:W-:Y:S01]  /*109680*/  IMAD.WIDE R4, R240, 0x4, R12 ;  /* 0x00000004f0047825 */ /* 0x002fe200078e020c */
[----:B------:R-:W-:-:S04]  /*109690*/  LOP3.LUT R7, R7, 0xfffffffb, RZ, 0xc0, !PT ;  /* 0xfffffffb07077812 */ /* 0x000fc800078ec0ff */
[----:B----4-:R1:W-:Y:S07]  /*1096a0*/  @P5 STG.E desc[UR32][R4.64], R244 ;  /* 0x000000f404005986 */ /* 0x0103ee000c101920 */
[----:B------:R-:W-:Y:S02]  /*1096b0*/  @P1 LOP3.LUT R7, R7, 0x4, RZ, 0xfc, !PT ;  /* 0x0000000407071812 */ /* 0x000fe400078efcff */
[----:B------:R-:W-:Y:S01]  /*1096c0*/  LOP3.LUT P1, RZ, R24, 0x8000000, RZ, 0xc0, !PT ;  /* 0x0800000018ff7812 */ /* 0x000fe2000782c0ff */
[----:B-1----:R-:W-:-:S05]  /*1096d0*/  IMAD.WIDE R4, R70, 0x4, R18 ;  /* 0x0000000446047825 */ /* 0x002fca00078e0212 */
[----:B------:R1:W-:Y:S01]  /*1096e0*/  @P6 STG.E desc[UR32][R4.64], R248 ;  /* 0x000000f804006986 */ /* 0x0003e2000c101920 */
[----:B------:R-:W-:Y:S01]  /*1096f0*/  LOP3.LUT R7, R7, 0xfffffff7, RZ, 0xc0, !PT ;  /* 0xfffffff707077812 */ /* 0x000fe200078ec0ff */
[----:B-1----:R-:W-:-:S05]  /*109700*/  IMAD.WIDE R4, R70, 0x4, R16 ;  /* 0x0000000446047825 */ /* 0x002fca00078e0210 */
[----:B------:R-:W-:Y:S01]  /*109710*/  @P1 LOP3.LUT R7, R7, 0x8, RZ, 0xfc, !PT ;  /* 0x0000000807071812 */ /* 0x000fe200078efcff */
[----:B------:R1:W-:Y:S01]  /*109720*/  @P0 STG.E desc[UR32][R4.64], R114 ;  /* 0x0000007204000986 */ /* 0x0003e2000c101920 */
[----:B------:R-:W-:-:S03]  /*109730*/  LOP3.LUT P1, RZ, R24, 0x4000000, RZ, 0xc0, !PT ;  /* 0x0400000018ff7812 */ /* 0x000fc6000782c0ff */
        /* <DEDUP_REMOVED lines=12> */
[----:B------:R-:W2:Y:S04]  /*109800*/  LDL.LU R70, [R1+0x1834] ;  /* 0x0018340001467983 */ /* 0x000ea80000300800 */
        /* <DEDUP_REMOVED lines=21> */
[C---:B------:R-:W-:Y:S01]  /*109960*/  LOP3.LUT P3, RZ, R25.reuse, 0x10, RZ, 0xc0, !PT ;  /* 0x0000001019ff7812 */ /* 0x040fe2000786c0ff */
[----:B-1----:R-:W-:Y:S01]  /*109970*/  IMAD.WIDE R4, R232, 0x4, R14 ;  /* 0x00000004e8047825 */ /* 0x002fe200078e020e */
[C---:B------:R-:W-:Y:S01]  /*109980*/  LOP3.LUT P4, RZ, R25.reuse, 0x20, RZ, 0xc0, !PT ;  /* 0x0000002019ff7812 */ /* 0x040fe2000788c0ff */
[----:B------:R-:W2:Y:S01]  /*109990*/  LDL.LU R245, [R1+0x2880] ;  /* 0x0028800001f57983 */ /* 0x000ea20000300800 */
[C---:B------:R-:W-:Y:S02]  /*1099a0*/  LOP3.LUT P5, RZ, R25.reuse, 0x40, RZ, 0xc0, !PT ;  /* 0x0000004019ff7812 */ /* 0x040fe400078ac0ff */
[----:B------:R-:W-:-:S02]  /*1099b0*/  LOP3.LUT P6, RZ, R25, 0x80, RZ, 0xc0, !PT ;  /* 0x0000008019ff7812 */ /* 0x000fc400078cc0ff */
[----:B------:R-:W-:Y:S01]  /*1099c0*/  LOP3.LUT P0, RZ, R25, 0x100, RZ, 0xc0, !PT ;  /* 0x0000010019ff7812 */ /* 0x000fe2000780c0ff */
        /* <DEDUP_REMOVED lines=14> */
[----:B-1----:R-:W3:Y:S04]  /*109ab0*/  LDL.LU R70, [R1+0x1264] ;  /* 0x0012640001467983 */ /* 0x002ee80000300800 */
        /* <DEDUP_REMOVED lines=15> */
[----:B------:R-:W-:Y:S01]  /*109bb0*/  LOP3.LUT P5, RZ, R25, 0x400, RZ, 0xc0, !PT ;  /* 0x0000040019ff7812 */ /* 0x000fe200078ac0ff */
[----:B------:R-:W-:Y:S01]  /*109bc0*/  IMAD.WIDE R4, R71, 0x4, R16 ;  /* 0x0000000447047825 */ /* 0x000fe200078e0210 */
        /* <DEDUP_REMOVED lines=19> */
[----:B--2---:R1:W-:Y:S02]  /*109d00*/  @P4 STG.E desc[UR32][R4.64], R115 ;  /* 0x0000007304004986 */ /* 0x0043e4000c101920 */
[C---:B-1----:R-:W-:Y:S02]  /*109d10*/  IMAD.WIDE R4, R71.reuse, 0x4, R14 ;  /* 0x0000000447047825 */ /* 0x042fe400078e020e */
[----:B------:R-:W2:Y:S04]  /*109d20*/  LDL.LU R115, [R1+0x146c] ;  /* 0x00146c0001737983 */ /* 0x000ea80000300800 */
[----:B---3--:R1:W-:Y:S02]  /*109d30*/  @P5 STG.E desc[UR32][R4.64], R70 ;  /* 0x0000004604005986 */ /* 0x0083e4000c101920 */
[----:B-1----:R-:W-:-:S02]  /*109d40*/  IMAD.WIDE R4, R71, 0x4, R12 ;  /* 0x0000000447047825 */ /* 0x002fc400078e020c */
[----:B------:R-:W3:Y:S04]  /*109d50*/  LDL.LU R70, [R1+0x126c] ;  /* 0x00126c0001467983 */ /* 0x000ee80000300800 */
[----:B------:R-:W2:Y:S01]  /*109d60*/  LDL.LU R71, [R1+0x2888] ;  /* 0x0028880001477983 */ /* 0x000ea20000300800 */
[----:B------:R-:W-:Y:S02]  /*109d70*/  @P1 LOP3.LUT R8, R8, 0x2000000, RZ, 0xfc, !PT ;  /* 0x0200000008081812 */ /* 0x000fe400078efcff */
[C---:B------:R-:W-:Y:S02]  /*109d80*/  LOP3.LUT P1, RZ, R25.reuse, 0x8000, RZ, 0xc0, !PT ;  /* 0x0000800019ff7812 */ /* 0x040fe4000782c0ff */
[----:B------:R-:W-:Y:S02]  /*109d90*/  LOP3.LUT R8, R8, 0xfbffffff, RZ, 0xc0, !PT ;  /* 0xfbffffff08087812 */ /* 0x000fe400078ec0ff */
[----:B------:R-:W-:-:S09]  /*109da0*/  LOP3.LUT P6, RZ, R25, 0x800, RZ, 0xc0, !PT ;  /* 0x0000080019ff7812 */ /* 0x000fd200078cc0ff */
[----:B------:R-:W-:Y:S02]  /*109db0*/  @P1 LOP3.LUT R8, R8, 0x4000000, RZ, 0xfc, !PT ;  /* 0x0400000008081812 */ /* 0x000fe400078efcff */
[C---:B------:R-:W-:Y:S02]  /*109dc0*/  LOP3.LUT P1, RZ, R25.reuse, 0x4000, RZ, 0xc0, !PT ;  /* 0x0000400019ff7812 */ /* 0x040fe4000782c0ff */
[----:B------:R-:W-:Y:S02]  /*109dd0*/  LOP3.LUT P0, RZ, R25, 0x1000, RZ, 0xc0, !PT ;  /* 0x0000100019ff7812 */ /* 0x000fe4000780c0ff */
[----:B------:R-:W-:Y:S01]  /*109de0*/  LOP3.LUT R8, R8, 0xf7ffffff, RZ, 0xc0, !PT ;  /* 0xf7ffffff08087812 */ /* 0x000fe200078ec0ff */
[----:B----4-:R1:W-:Y:S08]  /*109df0*/  @P6 STG.E desc[UR32][R4.64], R251 ;  /* 0x000000fb04006986 */ /* 0x0103f0000c101920 */
[----:B------:R-:W-:-:S02]  /*109e00*/  @P1 LOP3.LUT R8, R8, 0x8000000, RZ, 0xfc, !PT ;  /* 0x0800000008081812 */ /* 0x000fc400078efcff */
[----:B------:R-:W-:Y:S01]  /*109e10*/  LOP3.LUT P1, RZ, R25, 0x2000, RZ, 0xc0, !PT ;  /* 0x0000200019ff7812 */ /* 0x000fe2000782c0ff */
        /* <DEDUP_REMOVED lines=66> */
[----:B------:R-:W-:-:S02]  /*10a240*/  LOP3.LUT R8, R8, 0xffffefff, RZ, 0xc0, !PT ;  /* 0xffffefff08087812 */ /* 0x000fc400078ec0ff */
[C---:B------:R-:W-:Y:S02]  /*10a250*/  LOP3.LUT P4, RZ, R25.reuse, 0x10000000, RZ, 0xc0, !PT ;  /* 0x1000000019ff7812 */ /* 0x040fe4000788c0ff */
[C---:B------:R-:W-:Y:S02]  /*10a260*/  LOP3.LUT P5, RZ, R25.reuse, 0x20000000, RZ, 0xc0, !PT ;  /* 0x2000000019ff7812 */ /* 0x040fe400078ac0ff */
        /* <DEDUP_REMOVED lines=22> */
[----:B------:R1:W-:Y:S05]  /*10a3d0*/  @P4 STG.E desc[UR32][R4.64], R114 ;  /* 0x0000007204004986 */ /* 0x0003ea000c101920 */
[----:B------:R-:W-:Y:S02]  /*10a3e0*/  @P1 LOP3.LUT R8, R8, 0x40000, RZ, 0xfc, !PT ;  /* 0x0004000008081812 */ /* 0x000fe400078efcff */
[----:B------:R-:W-:Y:S01]  /*10a3f0*/  LOP3.LUT P1, RZ, R26, 0x2, RZ, 0xc0, !PT ;  /* 0x000000021aff7812 */ /* 0x000fe2000782c0ff */
[----:B-1----:R-:W-:Y:S01]  /*10a400*/  IMAD.WIDE R4, R71, 0x4, R16 ;  /* 0x0000000447047825 */ /* 0x002fe200078e0210 */
[----:B------:R-:W-:Y:S01]  /*10a410*/  LOP3.LUT R8, R8, 0xfff7ffff, RZ, 0xc0, !PT ;  /* 0xfff7ffff08087812 */ /* 0x000fe200078ec0ff */
[----:B------:R-:W2:Y:S04]  /*10a420*/  LDL.LU R114, [R1+0x1ec8] ;  /* 0x001ec80001727983 */ /* 0x000ea80000300800 */
[----:B----4-:R1:W-:Y:S06]  /*10a430*/  @P5 STG.E desc[UR32][R4.64], R115 ;  /* 0x0000007304005986 */ /* 0x0103ec000c101920 */
[----:B------:R-:W-:-:S02]  /*10a440*/  @P1 LOP3.LUT R8, R8, 0x80000, RZ, 0xfc, !PT ;  /* 0x0008000008081812 */ /* 0x000fc400078efcff */
[----:B------:R-:W-:Y:S01]  /*10a450*/  LOP3.LUT P1, RZ, R26, 0x1, RZ, 0xc0, !PT ;  /* 0x000000011aff7812 */ /* 0x000fe2000782c0ff */
[C---:B-1----:R-:W-:Y:S01]  /*10a460*/  IMAD.WIDE R4, R71.reuse, 0x4, R14 ;  /* 0x0000000447047825 */ /* 0x042fe200078e020e */
[----:B------:R-:W3:Y:S04]  /*10a470*/  LDL.LU R115, [R1+0x1e68] ;  /* 0x001e680001737983 */ /* 0x000ee80000300800 */
[----:B------:R1:W-:Y:S02]  /*10a480*/  @P6 STG.E desc[UR32][R4.64], R70 ;  /* 0x0000004604006986 */ /* 0x0003e4000c101920 */
[----:B-1----:R-:W-:Y:S02]  /*10a490*/  IMAD.WIDE R4, R71, 0x4, R12 ;  /* 0x0000000447047825 */ /* 0x002fe400078e020c */
[----:B------:R-:W4:Y:S04]  /*10a4a0*/  LDL.LU R70, [R1+0x1c38] ;  /* 0x001c380001467983 */ /* 0x000f280000300800 */
[----:B------:R1:W-:Y:S04]  /*10a4b0*/  @P0 STG.E desc[UR32][R4.64], R234 ;  /* 0x000000ea04000986 */ /* 0x0003e8000c101920 */
[----:B------:R-:W2:Y:S01]  /*10a4c0*/  LDL.LU R71, [R1+0x289c] ;  /* 0x00289c0001477983 */ /* 0x000ea20000300800 */
        /* <DEDUP_REMOVED lines=31> */
[----:B------:R1:W-:Y:S02]  /*10a6c0*/  @P2 STG.E desc[UR32][R4.64], R240 ;  /* 0x000000f004002986 */ /* 0x0003e4000c101920 */
[----:B-1----:R-:W-:-:S05]  /*10a6d0*/  IMAD.WIDE R4, R248, 0x4, R14 ;  /* 0x00000004f8047825 */ /* 0x002fca00078e020e */
[----:B------:R1:W-:Y:S02]  /*10a6e0*/  @P3 STG.E desc[UR32][R4.64], R244 ;  /* 0x000000f404003986 */ /* 0x0003e4000c101920 */
[----:B-1----:R-:W-:-:S05]  /*10a6f0*/  IMAD.WIDE R4, R248, 0x4, R12 ;  /* 0x00000004f8047825 */ /* 0x002fca00078e020c */
[----:B------:R1:W-:Y:S04]  /*10a700*/  @P4 STG.E desc[UR32][R4.64], R27 ;  /* 0x0000001b04004986 */ /* 0x0003e8000c101920 */
[----:B-1----:R-:W4:Y:S01]  /*10a710*/  LDL.LU R27, [R1+0x58ec] ;  /* 0x0058ec00011b7983 */ /* 0x002f220000300800 */
[----:B------:R-:W-:-:S03]  /*10a720*/  LOP3.LUT P5, RZ, R26, 0x1000, RZ, 0xc0, !PT ;  /* 0x000010001aff7812 */ /* 0x000fc600078ac0ff */
[----:B------:R-:W4:Y:S04]  /*10a730*/  LDL.LU R236, [R1+0x1638] ;  /* 0x0016380001ec7983 */ /* 0x000f280000300800 */
[----:B------:R-:W4:Y:S04]  /*10a740*/  LDL.LU R240, [R1+0x1628] ;  /* 0x0016280001f07983 */ /* 0x000f280000300800 */
[----:B------:R-:W4:Y:S01]  /*10a750*/  LDL.LU R244, [R1+0x1258] ;  /* 0x0012580001f47983 */ /* 0x000f220000300800 */
[C---:B------:R-:W-:Y:S02]  /*10a760*/  LOP3.LUT P6, RZ, R26.reuse, 0x2000, RZ, 0xc0, !PT ;  /* 0x000020001aff7812 */ /* 0x040fe400078cc0ff */
[----:B------:R-:W-:-:S02]  /*10a770*/  LOP3.LUT P0, RZ, R26, 0x4000, RZ, 0xc0, !PT ;  /* 0x000040001aff7812 */ /* 0x000fc4000780c0ff */
[----:B------:R-:W-:Y:S01]  /*10a780*/  LOP3.LUT P4, RZ, R26, 0x8000, RZ, 0xc0, !PT ;  /* 0x000080001aff7812 */ /* 0x000fe2000788c0ff */
[----:B--2---:R-:W-:-:S05]  /*10a790*/  IMAD.WIDE R4, R71, 0x4, R18 ;  /* 0x0000000447047825 */ /* 0x004fca00078e0212 */
[----:B------:R1:W-:Y:S04]  /*10a7a0*/  @P5 STG.E desc[UR32][R4.64], R114 ;  /* 0x0000007204005986 */ /* 0x0003e8000c101920 */
[----:B-1----:R-:W2:Y:S01]  /*10a7b0*/  LDL.LU R114, [R1+0x28a0] ;  /* 0x0028a00001727983 */ /* 0x002ea20000300800 */
[----:B------:R-:W-:-:S05]  /*10a7c0*/  IMAD.WIDE R4, R71, 0x4, R16 ;  /* 0x0000000447047825 */ /* 0x000fca00078e0210 */
[----:B---3--:R1:W-:Y:S04]  /*10a7d0*/  @P6 STG.E desc[UR32][R4.64], R115 ;  /* 0x0000007304006986 */ /* 0x0083e8000c101920 */
[----:B-1----:R-:W3:Y:S01]  /*10a7e0*/  LDL.LU R115, [R1+0x1c8] ;  /* 0x0001c80001737983 */ /* 0x002ee20000300800 */
[----:B------:R-:W-:-:S05]  /*10a7f0*/  IMAD.WIDE R4, R71, 0x4, R14 ;  /* 0x0000000447047825 */ /* 0x000fca00078e020e */
[----:B----4-:R1:W-:Y:S04]  /*10a800*/  @P0 STG.E desc[UR32][R4.64], R70 ;  /* 0x0000004604000986 */ /* 0x0103e8000c101920 */
[----:B-1----:R-:W4:Y:S01]  /*10a810*/  LDL.LU R70, [R1+0x1ecc] ;  /* 0x001ecc0001467983 */ /* 0x002f220000300800 */
[----:B------:R-:W-:-:S03]  /*10a820*/  IMAD.WIDE R4, R71, 0x4, R12 ;  /* 0x0000000447047825 */ /* 0x000fc600078e020c */
[----:B------:R-:W4:Y:S04]  /*10a830*/  LDL.LU R249, [R1+0x28a8] ;  /* 0x0028a80001f97983 */ /* 0x000f280000300800 */
[----:B------:R-:W4:Y:S01]  /*10a840*/  LDL.LU R248, [R1+0x28ac] ;  /* 0x0028ac0001f87983 */ /* 0x000f220000300800 */
[----:B------:R-:W-:-:S03]  /*10a850*/  LOP3.LUT P1, RZ, R26, 0x8000000, RZ, 0xc0, !PT ;  /* 0x080000001aff7812 */ /* 0x000fc6000782c0ff */
[----:B------:R1:W-:Y:S04]  /*10a860*/  @P4 STG.E desc[UR32][R4.64], R27 ;  /* 0x0000001b04004986 */ /* 0x0003e8000c101920 */
[----:B-1----:R-:W4:Y:S04]  /*10a870*/  LDL.LU R27, [R1+0x58e8] ;  /* 0x0058e800011b7983 */ /* 0x002f280000300800 */
[----:B------:R-:W4:Y:S01]  /*10a880*/  LDL.LU R71, [R1+0x1e6c] ;  /* 0x001e6c0001477983 */ /* 0x000f220000300800 */
[----:B------:R-:W-:-:S03]  /*10a890*/  LOP3.LUT R8, R8, 0xffffffef, RZ, 0xc0, !PT ;  /* 0xffffffef08087812 */ /* 0x000fc600078ec0ff */
[----:B------:R-:W4:Y:S01]  /*10a8a0*/  LDL.LU R246, [R1+0x1c3c] ;  /* 0x001c3c0001f67983 */ /* 0x000f220000300800 */
        /* <DEDUP_REMOVED lines=10> */
[----:B------:R-:W4:Y:S10]  /*10a950*/  LDL.LU R232, [R1+0x1cc] ;  /* 0x0001cc0001e87983 */ /* 0x000f340000300800 */
        /* <DEDUP_REMOVED lines=13> */
[----:B------:R-:W-:Y:S01]  /*10aa30*/  LOP3.LUT P6, RZ, R26, 0x20000, RZ, 0xc0, !PT ;  /* 0x000200001aff7812 */ /* 0x000fe200078cc0ff */
[----:B--2---:R-:W-:-:S06]  /*10aa40*/  IMAD.WIDE R4, R114, 0x4, R18 ;  /* 0x0000000472047825 */ /* 0x004fcc00078e0212 */
[----:B------:R-:W-:Y:S02]  /*10aa50*/  @P1 LOP3.LUT R8, R8, 0x400, RZ, 0xfc, !PT ;  /* 0x0000040008081812 */ /* 0x000fe400078efcff */
[C---:B------:R-:W-:Y:S02]  /*10aa60*/  LOP3.LUT P1, RZ, R26.reuse, 0x100000, RZ, 0xc0, !PT ;  /* 0x001000001aff7812 */ /* 0x040fe4000782c0ff */
[----:B------:R-:W-:Y:S01]  /*10aa70*/  LOP3.LUT P0, RZ, R26, 0x40000, RZ, 0xc0, !PT ;  /* 0x000400001aff7812 */ /* 0x000fe2000780c0ff */
[----:B------:R1:W-:Y:S01]  /*10aa80*/  @P5 STG.E desc[UR32][R4.64], R236 ;  /* 0x000000ec04005986 */ /* 0x0003e2000c101920 */
[----:B------:R-:W-:Y:S01]  /*10aa90*/  LOP3.LUT R8, R8, 0xfffff7ff, RZ, 0xc0, !PT ;  /* 0xfffff7ff08087812 */ /* 0x000fe200078ec0ff */
[----:B-1----:R-:W-:-:S08]  /*10aaa0*/  IMAD.WIDE R4, R114, 0x4, R16 ;  /* 0x0000000472047825 */ /* 0x002fd000078e0210 */
[----:B------:R-:W-:Y:S01]  /*10aab0*/  @P1 LOP3.LUT R8, R8, 0x800, RZ, 0xfc, !PT ;  /* 0x0000080008081812 */ /* 0x000fe200078efcff */
[----:B------:R-:W2:Y:S01]  /*10aac0*/  LDL.LU R236, [R1+0x1e50] ;  /* 0x001e500001ec7983 */ /* 0x000ea20000300800 */
[----:B------:R-:W-:-:S03]  /*10aad0*/  LOP3.LUT P1, RZ, R26, 0x80000, RZ, 0xc0, !PT ;  /* 0x000800001aff7812 */ /* 0x000fc6000782c0ff */
[----:B------:R1:W-:Y:S02]  /*10aae0*/  @P6 STG.E desc[UR32][R4.64], R240 ;  /* 0x000000f004006986 */ /* 0x0003e4000c101920 */
[C---:B-1----:R-:W-:Y:S02]  /*10aaf0*/  IMAD.WIDE R4, R114.reuse, 0x4, R14 ;  /* 0x0000000472047825 */ /* 0x042fe400078e020e */
[----:B------:R-:W2:Y:S04]  /*10ab00*/  LDL.LU R240, [R1+0x1c20] ;  /* 0x001c200001f07983 */ /* 0x000ea80000300800 */
[----:B------:R1:W-:Y:S02]  /*10ab10*/  @P0 STG.E desc[UR32][R4.64], R244 ;  /* 0x000000f404000986 */ /* 0x0003e4000c101920 */
[----:B-1----:R-:W-:-:S02]  /*10ab20*/  IMAD.WIDE R4, R114, 0x4, R12 ;  /* 0x0000000472047825 */ /* 0x002fc400078e020c */
[----:B------:R-:W2:Y:S04]  /*10ab30*/  LDL.LU R244, [R1+0x1a20] ;  /* 0x001a200001f47983 */ /* 0x000ea80000300800 */
[----:B---3--:R1:W-:Y:S01]  /*10ab40*/  @P1 STG.E desc[UR32][R4.64], R115 ;  /* 0x0000007304001986 */ /* 0x0083e2000c101920 */
[----:B------:R-:W-:-:S03]  /*10ab50*/  LOP3.LUT P1, RZ, R8, 0x800, RZ, 0xc0, !PT ;  /* 0x0000080008ff7812 */ /* 0x000fc6000782c0ff */
[----:B------:R-:W3:Y:S01]  /*10ab60*/  LDL.LU R114, [R1+0x1820] ;  /* 0x0018200001727983 */ /* 0x000ee20000300800 */
[----:B-1----:R-:W-:-:S03]  /*10ab70*/  IMAD.WIDE R4, R250, 0x4, R18 ;  /* 0x00000004fa047825 */ /* 0x002fc600078e0212 */
[----:B------:R-:W3:Y:S06]  /*10ab80*/  LDL.LU R115, [R1+0x1810] ;  /* 0x0018100001737983 */ /* 0x000eec0000300800 */
[----:B----4-:R1:W-:Y:S01]  /*10ab90*/  @P1 STG.E desc[UR32][R4.64], R70 ;  /* 0x0000004604001986 */ /* 0x0103e2000c101920 */
[----:B------:R-:W-:-:S03]  /*10aba0*/  LOP3.LUT P1, RZ, R8, 0x400, RZ, 0xc0, !PT ;  /* 0x0000040008ff7812 */ /* 0x000fc6000782c0ff */
[----:B-1----:R-:W4:Y:S01]  /*10abb0*/  LDL.LU R70, [R1+0x28b0] ;  /* 0x0028b00001467983 */ /* 0x002f220000300800 */
[----:B------:R-:W-:-:S09]  /*10abc0*/  IMAD.WIDE R4, R250, 0x4, R16 ;  /* 0x00000004fa047825 */ /* 0x000fd200078e0210 */
[----:B------:R1:W-:Y:S04]  /*10abd0*/  @P1 STG.E desc[UR32][R4.64], R71 ;  /* 0x0000004704001986 */ /* 0x0003e8000c101920 */
[----:B-1----:R-:W4:Y:S01]  /*10abe0*/  LDL.LU R71, [R1+0x1610] ;  /* 0x0016100001477983 */ /* 0x002f220000300800 */
        /* <DEDUP_REMOVED lines=20> */
[----:B------:R-:W4:Y:S06]  /*10ad30*/  LDL.LU R245, [R1+0x28b8] ;  /* 0x0028b80001f57983 */ /* 0x000f2c0000300800 */
[----:B------:R1:W-:Y:S01]  /*10ad40*/  @P1 STG.E desc[UR32][R4.64], R232 ;  /* 0x000000e804001986 */ /* 0x0003e2000c101920 */
[----:B------:R-:W-:Y:S01]  /*10ad50*/  LOP3.LUT P5, RZ, R26, 0x80000000, RZ, 0xc0, !PT ;  /* 0x800000001aff7812 */ /* 0x000fe200078ac0ff */
[----:B-1----:R-:W-:-:S05]  /*10ad60*/  IMAD.WIDE R4, R248, 0x4, R18 ;  /* 0x00000004f8047825 */ /* 0x002fca00078e0212 */
[----:B--2---:R1:W-:Y:S01]  /*10ad70*/  @P2 STG.E desc[UR32][R4.64], R236 ;  /* 0x000000ec04002986 */ /* 0x0043e2000c101920 */
[----:B------:R-:W-:Y:S01]  /*10ad80*/  LOP3.LUT P6, RZ, R27, 0x1, RZ, 0xc0, !PT ;  /* 0x000000011bff7812 */ /* 0x000fe200078cc0ff */
[----:B-1----:R-:W-:-:S05]  /*10ad90*/  IMAD.WIDE R4, R248, 0x4, R16 ;  /* 0x00000004f8047825 */ /* 0x002fca00078e0210 */
[----:B------:R1:W-:Y:S01]  /*10ada0*/  @P3 STG.E desc[UR32][R4.64], R240 ;  /* 0x000000f004003986 */ /* 0x0003e2000c101920 */
[----:B------:R-:W-:Y:S01]  /*10adb0*/  LOP3.LUT P0, RZ, R27, 0x2, RZ, 0xc0, !PT ;  /* 0x000000021bff7812 */ /* 0x000fe2000780c0ff */
[----:B-1----:R-:W-:-:S05]  /*10adc0*/  IMAD.WIDE R4, R248, 0x4, R14 ;  /* 0x00000004f8047825 */ /* 0x002fca00078e020e */
[----:B------:R1:W-:Y:S02]  /*10add0*/  @P4 STG.E desc[UR32][R4.64], R244 ;  /* 0x000000f404004986 */ /* 0x0003e4000c101920 */
[----:B-1----:R-:W-:Y:S02]  /*10ade0*/  IMAD.WIDE R4, R248, 0x4, R12 ;  /* 0x00000004f8047825 */ /* 0x002fe400078e020c */
[----:B------:R-:W2:Y:S04]  /*10adf0*/  LDL.LU R248, [R1+0x1440] ;  /* 0x0014400001f87983 */ /* 0x000ea80000300800 */
[----:B---3--:R4:W-:Y:S04]  /*10ae00*/  @P5 STG.E desc[UR32][R4.64], R114 ;  /* 0x0000007204005986 */ /* 0x0089e8000c101920 */
[----:B------:R-:W3:Y:S04]  /*10ae10*/  LDL.LU R246, [R1+0x1b0] ;  /* 0x0001b00001f67983 */ /* 0x000ee80000300800 */
[----:B------:R-:W3:Y:S01]  /*10ae20*/  LDL.LU R244, [R1+0x1e54] ;  /* 0x001e540001f47983 */ /* 0x000ee20000300800 */
[----:B----4-:R-:W-:-:S03]  /*10ae30*/  IMAD.WIDE R4, R70, 0x4, R18 ;  /* 0x0000000446047825 */ /* 0x010fc600078e0212 */
        /* <DEDUP_REMOVED lines=9> */
[----:B------:R-:W4:Y:S01]  /*10aed0*/  LDL.LU R241, [R1+0x1444] ;  /* 0x0014440001f17983 */ /* 0x000f220000300800 */
[----:B------:R-:W-:-:S02]  /*10aee0*/  LOP3.LUT P1, RZ, R27, 0x4000, RZ, 0xc0, !PT ;  /* 0x000040001bff7812 */ /* 0x000fc4000782c0ff */
[----:B------:R-:W-:Y:S02]  /*10aef0*/  LOP3.LUT R9, R9, 0xefffffff, RZ, 0xc0, !PT ;  /* 0xefffffff09097812 */ /* 0x000fe400078ec0ff */
[----:B------:R-:W-:Y:S02]  /*10af00*/  LOP3.LUT R8, R8, 0xfffffffe, RZ, 0xc0, !PT ;  /* 0xfffffffe08087812 */ /* 0x000fe400078ec0ff */
[C---:B------:R-:W-:Y:S02]  /*10af10*/  LOP3.LUT P4, RZ, R27.reuse, 0x4, RZ, 0xc0, !PT ;  /* 0x000000041bff7812 */ /* 0x040fe4000788c0ff */
[C---:B------:R-:W-:Y:S01]  /*10af20*/  LOP3.LUT P5, RZ, R27.reuse, 0x8, RZ, 0xc0, !PT ;  /* 0x000000081bff7812 */ /* 0x040fe200078ac0ff */
[----:B------:R-:W-:Y:S01]  /*10af30*/  IMAD.WIDE R4, R70, 0x4, R14 ;  /* 0x0000000446047825 */ /* 0x000fe200078e020e */
[----:B------:R-:W-:Y:S01]  /*10af40*/  LOP3.LUT P6, RZ, R27, 0x10, RZ, 0xc0, !PT ;  /* 0x000000101bff7812 */ /* 0x000fe200078cc0ff */
[----:B------:R-:W4:Y:S02]  /*10af50*/  LDL.LU R249, [R1+0x1e58] ;  /* 0x001e580001f97983 */ /* 0x000f240000300800 */
[----:B------:R-:W-:-:S02]  /*10af60*/  @P1 LOP3.LUT R9, R9, 0x10000000, RZ, 0xfc, !PT ;  /* 0x1000000009091812 */ /* 0x000fc400078efcff */
[----:B------:R-:W-:Y:S01]  /*10af70*/  LOP3.LUT P1, RZ, R27, 0x2000, RZ, 0xc0, !PT ;  /* 0x000020001bff7812 */ /* 0x000fe2000782c0ff */
[----:B------:R-:W4:Y:S01]  /*10af80*/  LDL.LU R232, [R1+0x1c28] ;  /* 0x001c280001e87983 */ /* 0x000f220000300800 */
[----:B------:R-:W-:Y:S02]  /*10af90*/  LOP3.LUT R9, R9, 0xdfffffff, RZ, 0xc0, !PT ;  /* 0xdfffffff09097812 */ /* 0x000fe400078ec0ff */
[----:B------:R-:W-:Y:S01]  /*10afa0*/  LOP3.LUT P0, RZ, R27, 0x20, RZ, 0xc0, !PT ;  /* 0x000000201bff7812 */ /* 0x000fe2000780c0ff */
[----:B------:R-:W4:Y:S04]  /*10afb0*/  LDL.LU R236, [R1+0x1a28] ;  /* 0x001a280001ec7983 */ /* 0x000f280000300800 */
[----:B------:R-:W4:Y:S04]  /*10afc0*/  LDL.LU R240, [R1+0x28bc] ;  /* 0x0028bc0001f07983 */ /* 0x000f280000300800 */
[----:B------:R-:W-:-:S02]  /*10afd0*/  @P1 LOP3.LUT R9, R9, 0x20000000, RZ, 0xfc, !PT ;  /* 0x2000000009091812 */ /* 0x000fc400078efcff */
        /* <DEDUP_REMOVED lines=21> */
[----:B---3--:R4:W-:Y:S04]  /*10b130*/  @P5 STG.E desc[UR32][R4.64], R246 ;  /* 0x000000f604005986 */ /* 0x0089e8000c101920 */
[----:B------:R-:W3:Y:S01]  /*10b140*/  LDL.LU R70, [R1+0x28c0] ;  /* 0x0028c00001467983 */ /* 0x000ee20000300800 */
[----:B----4-:R-:W-:-:S05]  /*10b150*/  IMAD.WIDE R4, R71, 0x4, R18 ;  /* 0x0000000447047825 */ /* 0x010fca00078e0212 */
[----:B------:R1:W-:Y:S02]  /*10b160*/  @P6 STG.E desc[UR32][R4.64], R244 ;  /* 0x000000f404006986 */ /* 0x0003e4000c101920 */
[----:B-1----:R-:W-:-:S05]  /*10b170*/  IMAD.WIDE R4, R71, 0x4, R16 ;  /* 0x0000000447047825 */ /* 0x002fca00078e0210 */
[----:B------:R1:W-:Y:S02]  /*10b180*/  @P0 STG.E desc[UR32][R4.64], R114 ;  /* 0x0000007204000986 */ /* 0x0003e4000c101920 */
[C---:B-1----:R-:W-:Y:S02]  /*10b190*/  IMAD.WIDE R4, R71.reuse, 0x4, R14 ;  /* 0x0000000447047825 */ /* 0x042fe400078e020e */
[----:B------:R-:W4:Y:S04]  /*10b1a0*/  LDL.LU R114, [R1+0x1618] ;  /* 0x0016180001727983 */ /* 0x000f280000300800 */
[----:B------:R1:W-:Y:S01]  /*10b1b0*/  @P1 STG.E desc[UR32][R4.64], R115 ;  /* 0x0000007304001986 */ /* 0x0003e2000c101920 */
[----:B------:R-:W-:Y:S01]  /*10b1c0*/  LOP3.LUT P1, RZ, R8, 0x8, RZ, 0xc0, !PT ;  /* 0x0000000808ff7812 */ /* 0x000fe2000782c0ff */
[----:B-1----:R-:W-:-:S02]  /*10b1d0*/  IMAD.WIDE R4, R71, 0x4, R12 ;  /* 0x0000000447047825 */ /* 0x002fc400078e020c */
[----:B------:R-:W4:Y:S10]  /*10b1e0*/  LDL.LU R115, [R1+0x1448] ;  /* 0x0014480001737983 */ /* 0x000f340000300800 */
        /* <DEDUP_REMOVED lines=31> */
[----:B---3--:R-:W-:Y:S01]  /*10b3e0*/  IMAD.WIDE R4, R70, 0x4, R18 ;  /* 0x0000000446047825 */ /* 0x008fe200078e0212 */
[C---:B------:R-:W-:Y:S02]  /*10b3f0*/  LOP3.LUT P5, RZ, R27.reuse, 0x40000, RZ, 0xc0, !PT ;  /* 0x000400001bff7812 */ /* 0x040fe400078ac0ff */
[----:B------:R-:W-:-:S07]  /*10b400*/  LOP3.LUT P6, RZ, R27, 0x80000, RZ, 0xc0, !PT ;  /* 0x000800001bff7812 */ /* 0x000fce00078cc0ff */
[----:B------:R1:W-:Y:S01]  /*10b410*/  @P3 STG.E desc[UR32][R4.64], R248 ;  /* 0x000000f804003986 */ /* 0x0003e2000c101920 */
[----:B------:R-:W-:Y:S01]  /*10b420*/  LOP3.LUT P0, RZ, R27, 0x100000, RZ, 0xc0, !PT ;  /* 0x001000001bff7812 */ /* 0x000fe2000780c0ff */
[----:B-1----:R-:W-:-:S05]  /*10b430*/  IMAD.WIDE R4, R70, 0x4, R16 ;  /* 0x0000000446047825 */ /* 0x002fca00078e0210 */
[----:B----4-:R1:W-:Y:S02]  /*10b440*/  @P4 STG.E desc[UR32][R4.64], R114 ;  /* 0x0000007204004986 */ /* 0x0103e4000c101920 */
        /* <DEDUP_REMOVED lines=14> */
[----:B------:R-:W-:Y:S01]  /*10b530*/  LOP3.LUT P4, RZ, R27, 0x200000, RZ, 0xc0, !PT ;  /* 0x002000001bff7812 */ /* 0x000fe2000788c0ff */
[----:B------:R-:W-:Y:S01]  /*10b540*/  IMAD.WIDE R4, R244, 0x4, R16 ;  /* 0x00000004f4047825 */ /* 0x000fe200078e0210 */
[----:B------:R-:W-:-:S02]  /*10b550*/  LOP3.LUT R9, R9, 0xffefffff, RZ, 0xc0, !PT ;  /* 0xffefffff09097812 */ /* 0x000fc400078ec0ff */
[C---:B------:R-:W-:Y:S02]  /*10b560*/  LOP3.LUT P5, RZ, R27.reuse, 0x400000, RZ, 0xc0, !PT ;  /* 0x004000001bff7812 */ /* 0x040fe400078ac0ff */
[C---:B------:R-:W-:Y:S02]  /*10b570*/  LOP3.LUT P6, RZ, R27.reuse, 0x800000, RZ, 0xc0, !PT ;  /* 0x008000001bff7812 */ /* 0x040fe400078cc0ff */
[----:B------:R-:W-:-:S05]  /*10b580*/  LOP3.LUT P0, RZ, R27, 0x1000000, RZ, 0xc0, !PT ;  /* 0x010000001bff7812 */ /* 0x000fca000780c0ff */
[----:B---3--:R1:W-:Y:S04]  /*10b590*/  @P4 STG.E desc[UR32][R4.64], R71 ;  /* 0x0000004704004986 */ /* 0x0083e8000c101920 */
[----:B-1----:R-:W3:Y:S01]  /*10b5a0*/  LDL.LU R71, [R1+0x1bc] ;  /* 0x0001bc0001477983 */ /* 0x002ee20000300800 */
[----:B--2---:R-:W-:-:S03]  /*10b5b0*/  LOP3.LUT P1, RZ, R28, 0x2, RZ, 0xc0, !PT ;  /* 0x000000021cff7812 */ /* 0x004fc6000782c0ff */
[----:B------:R-:W2:Y:S04]  /*10b5c0*/  LDL.LU R241, [R1+0x28cc] ;  /* 0x0028cc0001f17983 */ /* 0x000ea80000300800 */
[----:B------:R-:W2:Y:S04]  /*10b5d0*/  LDL.LU R250, [R1+0x1ed0] ;  /* 0x001ed00001fa7983 */ /* 0x000ea80000300800 */
[----:B------:R-:W2:Y:S02]  /*10b5e0*/  LDL.LU R233, [R1+0x1e40] ;  /* 0x001e400001e97983 */ /* 0x000ea40000300800 */
[----:B------:R-:W-:-:S02]  /*10b5f0*/  @P1 LOP3.LUT R9, R9, 0x100000, RZ, 0xfc, !PT ;  /* 0x0010000009091812 */ /* 0x000fc400078efcff */
[----:B------:R-:W-:Y:S01]  /*10b600*/  LOP3.LUT P1, RZ, R28, 0x1, RZ, 0xc0, !PT ;  /* 0x000000011cff7812 */ /* 0x000fe2000782c0ff */
[----:B------:R-:W2:Y:S01]  /*10b610*/  LDL.LU R237, [R1+0x1c10] ;  /* 0x001c100001ed7983 */ /* 0x000ea20000300800 */
[----:B------:R-:W-:-:S03]  /*10b620*/  LOP3.LUT R9, R9, 0xffdfffff, RZ, 0xc0, !PT ;  /* 0xffdfffff09097812 */ /* 0x000fc600078ec0ff */
[----:B------:R-:W2:Y:S08]  /*10b630*/  LDL.LU R245, [R1+0x1a10] ;  /* 0x001a100001f57983 */ /* 0x000eb00000300800 */
[----:B------:R-:W-:Y:S02]  /*10b640*/  @P1 LOP3.LUT R9, R9, 0x200000, RZ, 0xfc, !PT ;  /* 0x0020000009091812 */ /* 0x000fe400078efcff */
        /* <DEDUP_REMOVED lines=13> */
[----:B------:R-:W-:Y:S02]  /*10b720*/  LOP3.LUT P1, RZ, R27, 0x8000000, RZ, 0xc0, !PT ;  /* 0x080000001bff7812 */ /* 0x000fe4000782c0ff */
[----:B------:R-:W-:Y:S01]  /*10b730*/  LOP3.LUT R9, R9, 0xfbffffff, RZ, 0xc0, !PT ;  /* 0xfbffffff09097812 */ /* 0x000fe200078ec0ff */
[----:B----4-:R1:W-:Y:S10]  /*10b740*/  @P5 STG.E desc[UR32][R4.64], R240 ;  /* 0x000000f004005986 */ /* 0x0103f4000c101920 */
[----:B------:R-:W-:-:S02]  /*10b750*/  @P1 LOP3.LUT R9, R9, 0x4000000, RZ, 0xfc, !PT ;  /* 0x0400000009091812 */ /* 0x000fc400078efcff */
[----:B------:R-:W-:Y:S01]  /*10b760*/  LOP3.LUT P1, RZ, R27, 0x4000000, RZ, 0xc0, !PT ;  /* 0x040000001bff7812 */ /* 0x000fe2000782c0ff */
[----:B-1----:R-:W4:Y:S01]  /*10b770*/  LDL.LU R240, [R1+0x28d0] ;  /* 0x0028d00001f07983 */ /* 0x002f220000300800 */
[----:B------:R-:W-:-:S03]  /*10b780*/  LOP3.LUT R9, R9, 0xf7ffffff, RZ, 0xc0, !PT ;  /* 0xf7ffffff09097812 */ /* 0x000fc600078ec0ff */
[----:B------:R-:W4:Y:S01]  /*10b790*/  LDL.LU R249, [R1+0x1a00] ;  /* 0x001a000001f97983 */ /* 0x000f220000300800 */
[----:B------:R-:W-:-:S03]  /*10b7a0*/  IMAD.WIDE R4, R244, 0x4, R12 ;  /* 0x00000004f4047825 */ /* 0x000fc600078e020c */
[----:B------:R-:W4:Y:S04]  /*10b7b0*/  LDL.LU R232, [R1+0x1800] ;  /* 0x0018000001e87983 */ /* 0x000f280000300800 */
[----:B------:R-:W-:Y:S01]  /*10b7c0*/  @P1 LOP3.LUT R9, R9, 0x8000000, RZ, 0xfc, !PT ;  /* 0x0800000009091812 */ /* 0x000fe200078efcff */
[----:B------:R1:W-:Y:S01]  /*10b7d0*/  @P6 STG.E desc[UR32][R4.64], R248 ;  /* 0x000000f804006986 */ /* 0x0003e2000c101920 */
        /* <DEDUP_REMOVED lines=16> */
[----:B---3--:R1:W-:Y:S04]  /*10b8e0*/  @P1 STG.E desc[UR32][R4.64], R71 ;  /* 0x0000004704001986 */ /* 0x0083e8000c101920 */
[----:B-1----:R-:W3:Y:S01]  /*10b8f0*/  LDL.LU R71, [R1+0x1a14] ;  /* 0x001a140001477983 */ /* 0x002ee20000300800 */
[----:B------:R-:W-:Y:S01]  /*10b900*/  LOP3.LUT P1, RZ, R9, 0x2000000, RZ, 0xc0, !PT ;  /* 0x0200000009ff7812 */ /* 0x000fe2000782c0ff */
[----:B--2---:R-:W-:-:S12]  /*10b910*/  IMAD.WIDE R4, R241, 0x4, R18 ;  /* 0x00000004f1047825 */ /* 0x004fd800078e0212 */
        /* <DEDUP_REMOVED lines=13> */
[----:B----4-:R-:W-:-:S08]  /*10b9f0*/  IMAD.WIDE R4, R240, 0x4, R18 ;  /* 0x00000004f0047825 */ /* 0x010fd000078e0212 */
[----:B------:R1:W-:Y:S01]  /*10ba00*/  @P1 STG.E desc[UR32][R4.64], R249 ;  /* 0x000000f904001986 */ /* 0x0003e2000c101920 */
[----:B------:R-:W-:Y:S01]  /*10ba10*/  LOP3.LUT P1, RZ, R9, 0x100000, RZ, 0xc0, !PT ;  /* 0x0010000009ff7812 */ /* 0x000fe2000782c0ff */
[----:B-1----:R-:W-:-:S12]  /*10ba20*/  IMAD.WIDE R4, R240, 0x4, R16 ;  /* 0x00000004f0047825 */ /* 0x002fd800078e0210 */
[----:B------:R1:W-:Y:S01]  /*10ba30*/  @P1 STG.E desc[UR32][R4.64], R232 ;  /* 0x000000e804001986 */ /* 0x0003e2000c101920 */
[----:B------:R-:W-:Y:S01]  /*10ba40*/  LOP3.LUT P4, RZ, R28, 0x10, RZ, 0xc0, !PT ;  /* 0x000000101cff7812 */ /* 0x000fe2000788c0ff */
[----:B-1----:R-:W-:Y:S01]  /*10ba50*/  IMAD.WIDE R4, R240, 0x4, R14 ;  /* 0x00000004f0047825 */ /* 0x002fe200078e020e */
[C---:B------:R-:W-:Y:S01]  /*10ba60*/  LOP3.LUT P5, RZ, R28.reuse, 0x20, RZ, 0xc0, !PT ;  /* 0x000000201cff7812 */ /* 0x040fe200078ac0ff */
[----:B------:R-:W2:Y:S04]  /*10ba70*/  LDL.LU R232, [R1+0x28e0] ;  /* 0x0028e00001e87983 */ /* 0x000ea80000300800 */
        /* <DEDUP_REMOVED lines=13> */
[----:B------:R-:W2:Y:S04]  /*10bb50*/  LDL.LU R115, [R1+0x1804] ;  /* 0x0018040001737983 */ /* 0x000ea80000300800 */
[----:B------:R-:W2:Y:S04]  /*10bb60*/  LDL.LU R70, [R1+0x1604] ;  /* 0x0016040001467983 */ /* 0x000ea80000300800 */
[----:B---3--:R1:W-:Y:S04]  /*10bb70*/  @P0 STG.E desc[UR32][R4.64], R71 ;  /* 0x0000004704000986 */ /* 0x0083e8000c101920 */
[----:B-1----:R-:W3:Y:S04]  /*10bb80*/  LDL.LU R71, [R1+0x28d8] ;  /* 0x0028d80001477983 */ /* 0x002ee80000300800 */
        /* <DEDUP_REMOVED lines=9> */
[----:B------:R-:W-:-:S02]  /*10bc20*/  LOP3.LUT P1, RZ, R28, 0x100000, RZ, 0xc0, !PT ;  /* 0x001000001cff7812 */ /* 0x000fc4000782c0ff */
[----:B------:R-:W-:Y:S01]  /*10bc30*/  LOP3.LUT R9, R9, 0xffffefff, RZ, 0xc0, !PT ;  /* 0xffffefff09097812 */ /* 0x000fe200078ec0ff */
[----:B------:R-:W2:Y:S01]  /*10bc40*/  LDL.LU R236, [R1+0x1edc] ;  /* 0x001edc0001ec7983 */ /* 0x000ea20000300800 */
[C---:B------:R-:W-:Y:S02]  /*10bc50*/  LOP3.LUT P4, RZ, R28.reuse, 0x100, RZ, 0xc0, !PT ;  /* 0x000001001cff7812 */ /* 0x040fe4000788c0ff */
[C---:B------:R-:W-:Y:S01]  /*10bc60*/  LOP3.LUT P5, RZ, R28.reuse, 0x200, RZ, 0xc0, !PT ;  /* 0x000002001cff7812 */ /* 0x040fe200078ac0ff */
[----:B------:R-:W2:Y:S01]  /*10bc70*/  LDL.LU R240, [R1+0x1e4c] ;  /* 0x001e4c0001f07983 */ /* 0x000ea20000300800 */
[C---:B------:R-:W-:Y:S02]  /*10bc80*/  LOP3.LUT P6, RZ, R28.reuse, 0x400, RZ, 0xc0, !PT ;  /* 0x000004001cff7812 */ /* 0x040fe400078cc0ff */
[----:B------:R-:W-:Y:S01]  /*10bc90*/  LOP3.LUT P0, RZ, R28, 0x800, RZ, 0xc0, !PT ;  /* 0x000008001cff7812 */ /* 0x000fe2000780c0ff */
[----:B------:R-:W2:Y:S02]  /*10bca0*/  LDL.LU R248, [R1+0x1c1c] ;  /* 0x001c1c0001f87983 */ /* 0x000ea40000300800 */
        /* <DEDUP_REMOVED lines=23> */
[----:B---3--:R-:W-:-:S05]  /*10be20*/  IMAD.WIDE R4, R71, 0x4, R18 ;  /* 0x0000000447047825 */ /* 0x008fca00078e0212 */
[----:B----4-:R1:W-:Y:S02]  /*10be30*/  @P4 STG.E desc[UR32][R4.64], R114 ;  /* 0x0000007204004986 */ /* 0x0103e4000c101920 */
[C---:B-1----:R-:W-:Y:S02]  /*10be40*/  IMAD.WIDE R4, R71.reuse, 0x4, R16 ;  /* 0x0000000447047825 */ /* 0x042fe400078e0210 */
[----:B------:R-:W3:Y:S04]  /*10be50*/  LDL.LU R114, [R1+0x28e4] ;  /* 0x0028e40001727983 */ /* 0x000ee80000300800 */
[----:B--2---:R1:W-:Y:S02]  /*10be60*/  @P5 STG.E desc[UR32][R4.64], R115 ;  /* 0x0000007304005986 */ /* 0x0043e4000c101920 */
[----:B-1----:R-:W-:-:S02]  /*10be70*/  IMAD.WIDE R4, R71, 0x4, R14 ;  /* 0x0000000447047825 */ /* 0x002fc400078e020e */
[----:B------:R-:W2:Y:S04]  /*10be80*/  LDL.LU R115, [R1+0x1a1c] ;  /* 0x001a1c0001737983 */ /* 0x000ea80000300800 */
[----:B------:R1:W-:Y:S02]  /*10be90*/  @P6 STG.E desc[UR32][R4.64], R70 ;  /* 0x0000004604006986 */ /* 0x0003e4000c101920 */
[----:B-1----:R-:W-:Y:S02]  /*10bea0*/  IMAD.WIDE R4, R71, 0x4, R12 ;  /* 0x0000000447047825 */ /* 0x002fe400078e020c */
[----:B------:R-:W4:Y:S04]  /*10beb0*/  LDL.LU R70, [R1+0x1a0c] ;  /* 0x001a0c0001467983 */ /* 0x000f280000300800 */
[----:B------:R1:W-:Y:S04]  /*10bec0*/  @P0 STG.E desc[UR32][R4.64], R238 ;  /* 0x000000ee04000986 */ /* 0x0003e8000c101920 */
        /* <DEDUP_REMOVED lines=25> */
[----:B-1----:R-:W4:Y:S01]  /*10c060*/  LDL.LU R29, [R1+0x58d8] ;  /* 0x0058d800011d7983 */ /* 0x002f220000300800 */
[----:B------:R-:W-:Y:S02]  /*10c070*/  LOP3.LUT P1, RZ, R9, 0x1000, RZ, 0xc0, !PT ;  /* 0x0000100009ff7812 */ /* 0x000fe4000782c0ff */
[C---:B------:R-:W-:Y:S02]  /*10c080*/  LOP3.LUT P2, RZ, R28.reuse, 0x200000, RZ, 0xc0, !PT ;  /* 0x002000001cff7812 */ /* 0x040fe4000784c0ff */
[C---:B------:R-:W-:Y:S02]  /*10c090*/  LOP3.LUT P3, RZ, R28.reuse, 0x400000, RZ, 0xc0, !PT ;  /* 0x004000001cff7812 */ /* 0x040fe4000786c0ff */
[----:B------:R-:W-:-:S02]  /*10c0a0*/  LOP3.LUT P4, RZ, R28, 0x800000, RZ, 0xc0, !PT ;  /* 0x008000001cff7812 */ /* 0x000fc4000788c0ff */
[C---:B------:R-:W-:Y:S02]  /*10c0b0*/  LOP3.LUT P5, RZ, R28.reuse, 0x1000000, RZ, 0xc0, !PT ;  /* 0x010000001cff7812 */ /* 0x040fe400078ac0ff */
[C---:B------:R-:W-:Y:S02]  /*10c0c0*/  LOP3.LUT P6, RZ, R28.reuse, 0x2000000, RZ, 0xc0, !PT ;  /* 0x020000001cff7812 */ /* 0x040fe400078cc0ff */
[----:B------:R-:W-:Y:S01]  /*10c0d0*/  LOP3.LUT P0, RZ, R28, 0x4000000, RZ, 0xc0, !PT ;  /* 0x040000001cff7812 */ /* 0x000fe2000780c0ff */
[----:B---3--:R-:W-:-:S05]  /*10c0e0*/  IMAD.WIDE R4, R114, 0x4, R18 ;  /* 0x0000000472047825 */ /* 0x008fca00078e0212 */
[----:B------:R1:W-:Y:S02]  /*10c0f0*/  @P1 STG.E desc[UR32][R4.64], R236 ;  /* 0x000000ec04001986 */ /* 0x0003e4000c101920 */
[----:B-1----:R-:W-:-:S05]  /*10c100*/  IMAD.WIDE R4, R114, 0x4, R16 ;  /* 0x0000000472047825 */ /* 0x002fca00078e0210 */
[----:B------:R1:W-:Y:S02]  /*10c110*/  @P2 STG.E desc[UR32][R4.64], R240 ;  /* 0x000000f004002986 */ /* 0x0003e4000c101920 */
[----:B-1----:R-:W-:-:S05]  /*10c120*/  IMAD.WIDE R4, R114, 0x4, R14 ;  /* 0x0000000472047825 */ /* 0x002fca00078e020e */
[----:B------:R1:W-:Y:S02]  /*10c130*/  @P3 STG.E desc[UR32][R4.64], R248 ;  /* 0x000000f804003986 */ /* 0x0003e4000c101920 */
[----:B-1----:R-:W-:-:S05]  /*10c140*/  IMAD.WIDE R4, R114, 0x4, R12 ;  /* 0x0000000472047825 */ /* 0x002fca00078e020c */
[----:B--2---:R4:W-:Y:S02]  /*10c150*/  @P4 STG.E desc[UR32][R4.64], R115 ;  /* 0x0000007304004986 */ /* 0x0049e4000c101920 */
[----:B----4-:R-:W-:-:S05]  /*10c160*/  IMAD.WIDE R4, R244, 0x4, R18 ;  /* 0x00000004f4047825 */ /* 0x010fca00078e0212 */
[----:B------:R1:W-:Y:S02]  /*10c170*/  @P5 STG.E desc[UR32][R4.64], R70 ;  /* 0x0000004604005986 */ /* 0x0003e4000c101920 */
[----:B-1----:R-:W-:-:S05]  /*10c180*/  IMAD.WIDE R4, R244, 0x4, R16 ;  /* 0x00000004f4047825 */ /* 0x002fca00078e0210 */
[----:B------:R1:W-:Y:S04]  /*10c190*/  @P6 STG.E desc[UR32][R4.64], R29 ;  /* 0x0000001d04006986 */ /* 0x0003e8000c101920 */
[----:B-1----:R-:W2:Y:S04]  /*10c1a0*/  LDL.LU R29, [R1+0x58d4] ;  /* 0x0058d400011d7983 */ /* 0x002ea80000300800 */
[----:B------:R-:W3:Y:S01]  /*10c1b0*/  LDL.LU R115, [R1+0x1ac] ;  /* 0x0001ac0001737983 */ /* 0x000ee20000300800 */
[----:B------:R-:W-:-:S03]  /*10c1c0*/  IMAD.WIDE R4, R244, 0x4, R14 ;  /* 0x00000004f4047825 */ /* 0x000fc600078e020e */
[----:B------:R-:W4:Y:S04]  /*10c1d0*/  LDL.LU R248, [R1+0x1ee0] ;  /* 0x001ee00001f87983 */ /* 0x000f280000300800 */
[----:B------:R-:W2:Y:S04]  /*10c1e0*/  LDL.LU R114, [R1+0x1e30] ;  /* 0x001e300001727983 */ /* 0x000ea80000300800 */
[----:B------:R1:W-:Y:S04]  /*10c1f0*/  @P0 STG.E desc[UR32][R4.64], R71 ;  /* 0x0000004704000986 */ /* 0x0003e8000c101920 */
[----:B------:R-:W2:Y:S04]  /*10c200*/  LDL.LU R70, [R1+0x1c00] ;  /* 0x001c000001467983 */ /* 0x000ea80000300800 */
[----:B-1----:R-:W4:Y:S04]  /*10c210*/  LDL.LU R71, [R1+0x28ec] ;  /* 0x0028ec0001477983 */ /* 0x002f280000300800 */
[----:B------:R-:W2:Y:S04]  /*10c220*/  LDL.LU R233, [R1+0x28f0] ;  /* 0x0028f00001e97983 */ /* 0x000ea80000300800 */
[----:B------:R-:W2:Y:S04]  /*10c230*/  LDL.LU R238, [R1+0x1bf0] ;  /* 0x001bf00001ee7983 */ /* 0x000ea80000300800 */
[----:B------:R-:W2:Y:S04]  /*10c240*/  LDL.LU R242, [R1+0x17f0] ;  /* 0x0017f00001f27983 */ /* 0x000ea80000300800 */
[----:B------:R-:W2:Y:S01]  /*10c250*/  LDL.LU R246, [R1+0x15f0] ;  /* 0x0015f00001f67983 */ /* 0x000ea20000300800 */
[----:B------:R-:W-:-:S03]  /*10c260*/  LOP3.LUT P4, RZ, R28, 0x8000000, RZ, 0xc0, !PT ;  /* 0x080000001cff7812 */ /* 0x000fc6000788c0ff */
[----:B------:R-:W2:Y:S01]  /*10c270*/  LDL.LU R250, [R1+0x1420] ;  /* 0x0014200001fa7983 */ /* 0x000ea20000300800 */
[----:B------:R-:W-:-:S03]  /*10c280*/  IMAD.WIDE R4, R244, 0x4, R12 ;  /* 0x00000004f4047825 */ /* 0x000fc600078e020c */
[----:B------:R-:W2:Y:S01]  /*10c290*/  LDL.LU R232, [R1+0x28f4] ;  /* 0x0028f40001e87983 */ /* 0x000ea20000300800 */
[C---:B------:R-:W-:Y:S02]  /*10c2a0*/  LOP3.LUT P5, RZ, R28.reuse, 0x10000000, RZ, 0xc0, !PT ;  /* 0x100000001cff7812 */ /* 0x040fe400078ac0ff */
[----:B------:R-:W-:Y:S02]  /*10c2b0*/  LOP3.LUT R9, R9, 0xffffffef, RZ, 0xc0, !PT ;  /* 0xffffffef09097812 */ /* 0x000fe400078ec0ff */
[C---:B------:R-:W-:Y:S02]  /*10c2c0*/  LOP3.LUT P6, RZ, R28.reuse, 0x20000000, RZ, 0xc0, !PT ;  /* 0x200000001cff7812 */ /* 0x040fe400078cc0ff */
[----:B------:R-:W-:Y:S01]  /*10c2d0*/  LOP3.LUT P0, RZ, R28, 0x40000000, RZ, 0xc0, !PT ;  /* 0x400000001cff7812 */ /* 0x000fe2000780c0ff */
[----:B---3--:R1:W-:Y:S04]  /*10c2e0*/  @P4 STG.E desc[UR32][R4.64], R115 ;  /* 0x0000007304004986 */ /* 0x0083e8000c101920 */
[----:B-1----:R-:W3:Y:S04]  /*10c2f0*/  LDL.LU R115, [R1+0x28f8] ;  /* 0x0028f80001737983 */ /* 0x002ee80000300800 */
[----:B------:R-:W3:Y:S04]  /*10c300*/  LDL.LU R237, [R1+0x190] ;  /* 0x0001900001ed7983 */ /* 0x000ee80000300800 */
[----:B------:R-:W3:Y:S04]  /*10c310*/  LDL.LU R241, [R1+0x1ee4] ;  /* 0x001ee40001f17983 */ /* 0x000ee80000300800 */
[----:B------:R-:W3:Y:S04]  /*10c320*/  LDL.LU R245, [R1+0x1e34] ;  /* 0x001e340001f57983 */ /* 0x000ee80000300800 */
[----:B------:R-:W3:Y:S04]  /*10c330*/  LDL.LU R249, [R1+0x1c04] ;  /* 0x001c040001f97983 */ /* 0x000ee80000300800 */
[----:B------:R-:W3:Y:S04]  /*10c340*/  LDL.LU R236, [R1+0x1bf4] ;  /* 0x001bf40001ec7983 */ /* 0x000ee80000300800 */
[----:B------:R-:W3:Y:S01]  /*10c350*/  LDL.LU R240, [R1+0x17f4] ;  /* 0x0017f40001f07983 */ /* 0x000ee20000300800 */
[----:B----4-:R-:W-:-:S03]  /*10c360*/  IMAD.WIDE R4, R71, 0x4, R18 ;  /* 0x0000000447047825 */ /* 0x010fc600078e0212 */
[----:B------:R-:W4:Y:S04]  /*10c370*/  LDL.LU R244, [R1+0x15f4] ;  /* 0x0015f40001f47983 */ /* 0x000f280000300800 */
[----:B------:R1:W-:Y:S04]  /*10c380*/  @P5 STG.E desc[UR32][R4.64], R248 ;  /* 0x000000f804005986 */ /* 0x0003e8000c101920 */
[----:B-1----:R-:W4:Y:S01]  /*10c390*/  LDL.LU R248, [R1+0x1424] ;  /* 0x0014240001f87983 */ /* 0x002f220000300800 */
        /* <DEDUP_REMOVED lines=21> */
[----:B------:R-:W-:Y:S01]  /*10c4f0*/  IMAD.WIDE R4, R71, 0x4, R16 ;  /* 0x0000000447047825 */ /* 0x000fe200078e0210 */
[----:B------:R-:W-:-:S04]  /*10c500*/  LOP3.LUT R9, R9, 0xfffff7ff, RZ, 0xc0, !PT ;  /* 0xfffff7ff09097812 */ /* 0x000fc800078ec0ff */
[----:B------:R1:W-:Y:S07]  /*10c510*/  @P6 STG.E desc[UR32][R4.64], R114 ;  /* 0x0000007204006986 */ /* 0x0003ee000c101920 */
[----:B------:R-:W-:Y:S02]  /*10c520*/  @P1 LOP3.LUT R9, R9, 0x800, RZ, 0xfc, !PT ;  /* 0x0000080009091812 */ /* 0x000fe400078efcff */
[----:B------:R-:W-:Y:S01]  /*10c530*/  LOP3.LUT P1, RZ, R28, 0x80000000, RZ, 0xc0, !PT ;  /* 0x800000001cff7812 */ /* 0x000fe2000782c0ff */
[----:B-1----:R-:W-:-:S05]  /*10c540*/  IMAD.WIDE R4, R71, 0x4, R14 ;  /* 0x0000000447047825 */ /* 0x002fca00078e020e */
[----:B------:R1:W-:Y:S02]  /*10c550*/  @P0 STG.E desc[UR32][R4.64], R70 ;  /* 0x0000004604000986 */ /* 0x0003e4000c101920 */
[----:B-1----:R-:W-:Y:S01]  /*10c560*/  IMAD.WIDE R4, R71, 0x4, R12 ;  /* 0x0000000447047825 */ /* 0x002fe200078e020c */
[----:B------:R-:W-:Y:S01]  /*10c570*/  LOP3.LUT P2, RZ, R29, 0x100, RZ, 0xc0, !PT ;  /* 0x000001001dff7812 */ /* 0x000fe2000784c0ff */
[----:B------:R-:W2:Y:S04]  /*10c580*/  LDL.LU R70, [R1+0x1ee8] ;  /* 0x001ee80001467983 */ /* 0x000ea80000300800 */
[----:B------:R1:W-:Y:S01]  /*10c590*/  @P1 STG.E desc[UR32][R4.64], R238 ;  /* 0x000000ee04001986 */ /* 0x0003e2000c101920 */
[----:B------:R-:W-:Y:S02]  /*10c5a0*/  LOP3.LUT P1, RZ, R9, 0x800, RZ, 0xc0, !PT ;  /* 0x0000080009ff7812 */ /* 0x000fe4000782c0ff */
[C---:B------:R-:W-:Y:S01]  /*10c5b0*/  LOP3.LUT P3, RZ, R29.reuse, 0x200, RZ, 0xc0, !PT ;  /* 0x000002001dff7812 */ /* 0x040fe2000786c0ff */
[----:B------:R-:W2:Y:S01]  /*10c5c0*/  LDL.LU R71, [R1+0x1e38] ;  /* 0x001e380001477983 */ /* 0x000ea20000300800 */
[----:B------:R-:W-:-:S03]  /*10c5d0*/  LOP3.LUT P4, RZ, R29, 0x400, RZ, 0xc0, !PT ;  /* 0x000004001dff7812 */ /* 0x000fc6000788c0ff */
        /* <DEDUP_REMOVED lines=25> */
[----:B------:R1:W-:Y:S02]  /*10c770*/  @P1 STG.E desc[UR32][R4.64], R236 ;  /* 0x000000ec04001986 */ /* 0x0003e4000c101920 */
[----:B-1----:R-:W-:-:S05]  /*10c780*/  IMAD.WIDE R4, R115, 0x4, R18 ;  /* 0x0000000473047825 */ /* 0x002fca00078e0212 */
[----:B------:R1:W-:Y:S02]  /*10c790*/  @P2 STG.E desc[UR32][R4.64], R240 ;  /* 0x000000f004002986 */ /* 0x0003e4000c101920 */
[----:B-1----:R-:W-:-:S05]  /*10c7a0*/  IMAD.WIDE R4, R115, 0x4, R16 ;  /* 0x0000000473047825 */ /* 0x002fca00078e0210 */
[----:B----4-:R1:W-:Y:S02]  /*10c7b0*/  @P3 STG.E desc[UR32][R4.64], R244 ;  /* 0x000000f404003986 */ /* 0x0103e4000c101920 */
[----:B-1----:R-:W-:-:S05]  /*10c7c0*/  IMAD.WIDE R4, R115, 0x4, R14 ;  /* 0x0000000473047825 */ /* 0x002fca00078e020e */
[----:B------:R1:W-:Y:S02]  /*10c7d0*/  @P4 STG.E desc[UR32][R4.64], R248 ;  /* 0x000000f804004986 */ /* 0x0003e4000c101920 */
[----:B-1----:R-:W-:-:S05]  /*10c7e0*/  IMAD.WIDE R4, R115, 0x4, R12 ;  /* 0x0000000473047825 */ /* 0x002fca00078e020c */
[----:B------:R1:W-:Y:S04]  /*10c7f0*/  @P5 STG.E desc[UR32][R4.64], R30 ;  /* 0x0000001e04005986 */ /* 0x0003e8000c101920 */
[----:B-1----:R-:W3:Y:S04]  /*10c800*/  LDL.LU R30, [R1+0x58d0] ;  /* 0x0058d000011e7983 */ /* 0x002ee80000300800 */
[----:B------:R-:W4:Y:S04]  /*10c810*/  LDL.LU R237, [R1+0x1bf8] ;  /* 0x001bf80001ed7983 */ /* 0x000f280000300800 */
[----:B------:R-:W4:Y:S04]  /*10c820*/  LDL.LU R240, [R1+0x17f8] ;  /* 0x0017f80001f07983 */ /* 0x000f280000300800 */
[----:B------:R-:W4:Y:S04]  /*10c830*/  LDL.LU R244, [R1+0x15f8] ;  /* 0x0015f80001f47983 */ /* 0x000f280000300800 */
[----:B------:R-:W4:Y:S04]  /*10c840*/  LDL.LU R248, [R1+0x1428] ;  /* 0x0014280001f87983 */ /* 0x000f280000300800 */
[----:B------:R-:W4:Y:S01]  /*10c850*/  LDL.LU R115, [R1+0x2900] ;  /* 0x0029000001737983 */ /* 0x000f220000300800 */
[----:B------:R-:W-:-:S02]  /*10c860*/  LOP3.LUT P6, RZ, R29, 0x1000, RZ, 0xc0, !PT ;  /* 0x000010001dff7812 */ /* 0x000fc400078cc0ff */
[C---:B------:R-:W-:Y:S02]  /*10c870*/  LOP3.LUT P0, RZ, R29.reuse, 0x2000, RZ, 0xc0, !PT ;  /* 0x000020001dff7812 */ /* 0x040fe4000780c0ff */
[----:B------:R-:W-:Y:S01]  /*10c880*/  LOP3.LUT P4, RZ, R29, 0x4000, RZ, 0xc0, !PT ;  /* 0x000040001dff7812 */ /* 0x000fe2000788c0ff */
[----:B--2---:R-:W-:-:S08]  /*10c890*/  IMAD.WIDE R4, R114, 0x4, R18 ;  /* 0x0000000472047825 */ /* 0x004fd000078e0212 */
[----:B------:R1:W-:Y:S04]  /*10c8a0*/  @P6 STG.E desc[UR32][R4.64], R70 ;  /* 0x0000004604006986 */ /* 0x0003e8000c101920 */
[----:B-1----:R-:W2:Y:S01]  /*10c8b0*/  LDL.LU R70, [R1+0x198] ;  /* 0x0001980001467983 */ /* 0x002ea20000300800 */
[----:B------:R-:W-:-:S05]  /*10c8c0*/  IMAD.WIDE R4, R114, 0x4, R16 ;  /* 0x0000000472047825 */ /* 0x000fca00078e0210 */
[----:B------:R1:W-:Y:S02]  /*10c8d0*/  @P0 STG.E desc[UR32][R4.64], R71 ;  /* 0x0000004704000986 */ /* 0x0003e4000c101920 */
[----:B-1----:R-:W-:Y:S01]  /*10c8e0*/  IMAD.WIDE R4, R114, 0x4, R14 ;  /* 0x0000000472047825 */ /* 0x002fe200078e020e */
[----:B------:R-:W-:Y:S02]  /*10c8f0*/  LOP3.LUT P1, RZ, R29, 0x4000000, RZ, 0xc0, !PT ;  /* 0x040000001dff7812 */ /* 0x000fe4000782c0ff */
[----:B------:R-:W-:-:S11]  /*10c900*/  LOP3.LUT R10, R10, 0xefffffff, RZ, 0xc0, !PT ;  /* 0xefffffff0a0a7812 */ /* 0x000fd600078ec0ff */
[----:B------:R-:W-:Y:S02]  /*10c910*/  @P1 LOP3.LUT R10, R10, 0x10000000, RZ, 0xfc, !PT ;  /* 0x100000000a0a1812 */ /* 0x000fe400078efcff */
[----:B------:R-:W-:Y:S02]  /*10c920*/  LOP3.LUT P1, RZ, R29, 0x2000000, RZ, 0xc0, !PT ;  /* 0x020000001dff7812 */ /* 0x000fe4000782c0ff */
[----:B------:R-:W-:-:S11]  /*10c930*/  LOP3.LUT R10, R10, 0xdfffffff, RZ, 0xc0, !PT ;  /* 0xdfffffff0a0a7812 */ /* 0x000fd600078ec0ff */
[----:B------:R-:W-:Y:S02]  /*10c940*/  @P1 LOP3.LUT R10, R10, 0x20000000, RZ, 0xfc, !PT ;  /* 0x200000000a0a1812 */ /* 0x000fe400078efcff */
[----:B------:R-:W-:Y:S01]  /*10c950*/  LOP3.LUT P1, RZ, R29, 0x1000000, RZ, 0xc0, !PT ;  /* 0x010000001dff7812 */ /* 0x000fe2000782c0ff */
[----:B---3--:R1:W-:Y:S04]  /*10c960*/  @P4 STG.E desc[UR32][R4.64], R30 ;  /* 0x0000001e04004986 */ /* 0x0083e8000c101920 */
[----:B-1----:R-:W3:Y:S04]  /*10c970*/  LDL.LU R30, [R1+0x58cc] ;  /* 0x0058cc00011e7983 */ /* 0x002ee80000300800 */
[----:B------:R-:W3:Y:S01]  /*10c980*/  LDL.LU R71, [R1+0x1eec] ;  /* 0x001eec0001477983 */ /* 0x000ee20000300800 */
[----:B------:R-:W-:-:S03]  /*10c990*/  LOP3.LUT R10, R10, 0xbfffffff, RZ, 0xc0, !PT ;  /* 0xbfffffff0a0a7812 */ /* 0x000fc600078ec0ff */
[----:B------:R-:W3:Y:S01]  /*10c9a0*/  LDL.LU R246, [R1+0x1e3c] ;  /* 0x001e3c0001f67983 */ /* 0x000ee20000300800 */
[----:B------:R-:W-:Y:S02]  /*10c9b0*/  @P1 LOP3.LUT R10, R10, 0x40000000, RZ, 0xfc, !PT ;  /* 0x400000000a0a1812 */ /* 0x000fe400078efcff */
[----:B------:R-:W-:Y:S01]  /*10c9c0*/  LOP3.LUT P1, RZ, R29, 0x800000, RZ, 0xc0, !PT ;  /* 0x008000001dff7812 */ /* 0x000fe2000782c0ff */
[----:B------:R-:W3:Y:S01]  /*10c9d0*/  LDL.LU R250, [R1+0x1c0c] ;  /* 0x001c0c0001fa7983 */ /* 0x000ee20000300800 */
[----:B------:R-:W-:Y:S02]  /*10c9e0*/  LOP3.LUT R10, R10, 0x7fffffff, RZ, 0xc0, !PT ;  /* 0x7fffffff0a0a7812 */ /* 0x000fe400078ec0ff */
[----:B------:R-:W-:Y:S02]  /*10c9f0*/  LOP3.LUT R9, R9, 0xfffffffe, RZ, 0xc0, !PT ;  /* 0xfffffffe09097812 */ /* 0x000fe400078ec0ff */
[----:B------:R-:W-:Y:S01]  /*10ca00*/  LOP3.LUT P5, RZ, R29, 0x8000, RZ, 0xc0, !PT ;  /* 0x000080001dff7812 */ /* 0x000fe200078ac0ff */
[----:B------:R-:W-:Y:S01]  /*10ca10*/  IMAD.WIDE R4, R114, 0x4, R12 ;  /* 0x0000000472047825 */ /* 0x000fe200078e020c */
[----:B------:R-:W3:Y:S04]  /*10ca20*/  LDL.LU R241, [R1+0x17fc] ;  /* 0x0017fc0001f17983 */ /* 0x000ee80000300800 */
[----:B------:R-:W3:Y:S01]  /*10ca30*/  LDL.LU R245, [R1+0x15fc] ;  /* 0x0015fc0001f57983 */ /* 0x000ee20000300800 */
[----:B------:R-:W-:-:S02]  /*10ca40*/  @P1 LOP3.LUT R10, R10, 0x80000000, RZ, 0xfc, !PT ;  /* 0x800000000a0a1812 */ /* 0x000fc400078efcff */
[----:B------:R-:W-:Y:S01]  /*10ca50*/  LOP3.LUT P1, RZ, R29, 0x400000, RZ, 0xc0, !PT ;  /* 0x004000001dff7812 */ /* 0x000fe2000782c0ff */
[----:B------:R-:W3:Y:S04]  /*10ca60*/  LDL.LU R249, [R1+0x142c] ;  /* 0x00142c0001f97983 */ /* 0x000ee80000300800 */
[----:B------:R-:W3:Y:S04]  /*10ca70*/  LDL.LU R232, [R1+0x2908] ;  /* 0x0029080001e87983 */ /* 0x000ee80000300800 */
[----:B------:R-:W3:Y:S04]  /*10ca80*/  LDL.LU R236, [R1+0x19c] ;  /* 0x00019c0001ec7983 */ /* 0x000ee80000300800 */
[----:B------:R-:W-:Y:S01]  /*10ca90*/  @P1 LOP3.LUT R9, R9, 0x1, RZ, 0xfc, !PT ;  /* 0x0000000109091812 */ /* 0x000fe200078efcff */
[----:B------:R-:W3:Y:S01]  /*10caa0*/  LDL.LU R114, [R1+0x290c] ;  /* 0x00290c0001727983 */ /* 0x000ee20000300800 */
[----:B------:R-:W-:-:S02]  /*10cab0*/  LOP3.LUT P1, RZ, R29, 0x200000, RZ, 0xc0, !PT ;  /* 0x002000001dff7812 */ /* 0x000fc4000782c0ff */
[----:B------:R-:W-:Y:S01]  /*10cac0*/  LOP3.LUT R9, R9, 0xfffffffd, RZ, 0xc0, !PT ;  /* 0xfffffffd09097812 */ /* 0x000fe200078ec0ff */
[----:B----4-:R1:W-:Y:S10]  /*10cad0*/  @P5 STG.E desc[UR32][R4.64], R237 ;  /* 0x000000ed04005986 */ /* 0x0103f4000c101920 */
[----:B------:R-:W-:Y:S01]  /*10cae0*/  @P1 LOP3.LUT R9, R9, 0x2, RZ, 0xfc, !PT ;  /* 0x0000000209091812 */ /* 0x000fe200078efcff */
[----:B-1----:R-:W4:Y:S01]  /*10caf0*/  LDL.LU R237, [R1+0x1bfc] ;  /* 0x001bfc0001ed7983 */ /* 0x002f220000300800 */
[----:B------:R-:W-:-:S02]  /*10cb00*/  LOP3.LUT P1, RZ, R29, 0x100000, RZ, 0xc0, !PT ;  /* 0x001000001dff7812 */ /* 0x000fc4000782c0ff */
[----:B------:R-:W-:Y:S02]  /*10cb10*/  LOP3.LUT R9, R9, 0xfffffffb, RZ, 0xc0, !PT ;  /* 0xfffffffb09097812 */ /* 0x000fe400078ec0ff */
[----:B------:R-:W-:-:S09]  /*10cb20*/  LOP3.LUT P6, RZ, R29, 0x10000, RZ, 0xc0, !PT ;  /* 0x000100001dff7812 */ /* 0x000fd200078cc0ff */
[----:B------:R-:W-:Y:S02]  /*10cb30*/  @P1 LOP3.LUT R9, R9, 0x4, RZ, 0xfc, !PT ;  /* 0x0000000409091812 */ /* 0x000fe400078efcff */
[C---:B------:R-:W-:Y:S02]  /*10cb40*/  LOP3.LUT P1, RZ, R29.reuse, 0x80000, RZ, 0xc0, !PT ;  /* 0x000800001dff7812 */ /* 0x040fe4000782c0ff */
[----:B------:R-:W-:Y:S01]  /*10cb50*/  LOP3.LUT P0, RZ, R29, 0x20000, RZ, 0xc0, !PT ;  /* 0x000200001dff7812 */ /* 0x000fe2000780c0ff */
[----:B------:R-:W-:Y:S01]  /*10cb60*/  IMAD.WIDE R4, R115, 0x4, R18 ;  /* 0x0000000473047825 */ /* 0x000fe200078e0212 */
[----:B------:R-:W-:-:S04]  /*10cb70*/  LOP3.LUT R9, R9, 0xfffffff7, RZ, 0xc0, !PT ;  /* 0xfffffff709097812 */ /* 0x000fc800078ec0ff */
[----:B------:R1:W-:Y:S05]  /*10cb80*/  @P6 STG.E desc[UR32][R4.64], R240 ;  /* 0x000000f004006986 */ /* 0x0003ea000c101920 */
[----:B------:R-:W-:Y:S02]  /*10cb90*/  @P1 LOP3.LUT R9, R9, 0x8, RZ, 0xfc, !PT ;  /* 0x0000000809091812 */ /* 0x000fe400078efcff */
[----:B------:R-:W-:Y:S01]  /*10cba0*/  LOP3.LUT P1, RZ, R29, 0x40000, RZ, 0xc0, !PT ;  /* 0x000400001dff7812 */ /* 0x000fe2000782c0ff */
[C---:B-1----:R-:W-:Y:S01]  /*10cbb0*/  IMAD.WIDE R4, R115.reuse, 0x4, R16 ;  /* 0x0000000473047825 */ /* 0x042fe200078e0210 */
        /* <DEDUP_REMOVED lines=8> */
[----:B--2---:R1:W-:Y:S01]  /*10cc40*/  @P1 STG.E desc[UR32][R4.64], R70 ;  /* 0x0000004604001986 */ /* 0x0043e2000c101920 */
[----:B------:R-:W-:-:S03]  /*10cc50*/  LOP3.LUT P1, RZ, R9, 0x4, RZ, 0xc0, !PT ;  /* 0x0000000409ff7812 */ /* 0x000fc6000782c0ff */
[----:B------:R-:W2:Y:S01]  /*10cc60*/  LDL.LU R115, [R1+0x19f0] ;  /* 0x0019f00001737983 */ /* 0x000ea20000300800 */
[----:B-1----:R-:W-:-:S03]  /*10cc70*/  IMAD.WIDE R4, R233, 0x4, R18 ;  /* 0x00000004e9047825 */ /* 0x002fc600078e0212 */
[----:B------:R-:W2:Y:S06]  /*10cc80*/  LDL.LU R70, [R1+0x17e0] ;  /* 0x0017e00001467983 */ /* 0x000eac0000300800 */
        /* <DEDUP_REMOVED lines=10> */
[----:B----4-:R1:W-:Y:S01]  /*10cd30*/  @P1 STG.E desc[UR32][R4.64], R237 ;  /* 0x000000ed04001986 */ /* 0x0103e2000c101920 */
        /* <DEDUP_REMOVED lines=9> */
[C---:B-1----:R-:W-:Y:S01]  /*10cdd0*/  IMAD.WIDE R4, R232.reuse, 0x4, R14 ;  /* 0x00000004e8047825 */ /* 0x042fe200078e020e */
[C---:B------:R-:W-:Y:S01]  /*10cde0*/  LOP3.LUT P4, RZ, R29.reuse, 0x20000000, RZ, 0xc0, !PT ;  /* 0x200000001dff7812 */ /* 0x040fe2000788c0ff */
[----:B------:R-:W4:Y:S06]  /*10cdf0*/  LDL.LU R245, [R1+0x2918] ;  /* 0x0029180001f57983 */ /* 0x000f2c0000300800 */
        /* <DEDUP_REMOVED lines=14> */
[----:B-1----:R-:W2:Y:S01]  /*10cee0*/  LDL.LU R115, [R1+0x15e0] ;  /* 0x0015e00001737983 */ /* 0x002ea20000300800 */
[----:B---3--:R-:W-:-:S05]  /*10cef0*/  IMAD.WIDE R4, R71, 0x4, R18 ;  /* 0x0000000447047825 */ /* 0x008fca00078e0212 */
        /* <DEDUP_REMOVED lines=26> */
[----:B------:R-:W-:Y:S01]  /*10d0a0*/  @P1 LOP3.LUT R10, R10, 0x200000, RZ, 0xfc, !PT ;  /* 0x002000000a0a1812 */ /* 0x000fe200078efcff */
[----:B--2---:R1:W-:Y:S02]  /*10d0b0*/  @P4 STG.E desc[UR32][R4.64], R115 ;  /* 0x0000007304004986 */ /* 0x0043e4000c101920 */
[----:B-1----:R-:W-:Y:S02]  /*10d0c0*/  IMAD.WIDE R4, R71, 0x4, R14 ;  /* 0x0000000447047825 */ /* 0x002fe400078e020e */
[----:B------:R-:W2:Y:S01]  /*10d0d0*/  LDL.LU R115, [R1+0x15e8] ;  /* 0x0015e80001737983 */ /* 0x000ea20000300800 */
[----:B------:R-:W-:Y:S02]  /*10d0e0*/  LOP3.LUT P1, RZ, R30, 0x800, RZ, 0xc0, !PT ;  /* 0x000008001eff7812 */ /* 0x000fe4000782c0ff */
[----:B------:R-:W-:-:S11]  /*10d0f0*/  LOP3.LUT R10, R10, 0xffbfffff, RZ, 0xc0, !PT ;  /* 0xffbfffff0a0a7812 */ /* 0x000fd600078ec0ff */
[----:B------:R-:W-:Y:S01]  /*10d100*/  @P1 LOP3.LUT R10, R10, 0x400000, RZ, 0xfc, !PT ;  /* 0x004000000a0a1812 */ /* 0x000fe200078efcff */
[----:B---3--:R1:W-:Y:S02]  /*10d110*/  @P5 STG.E desc[UR32][R4.64], R70 ;  /* 0x0000004604005986 */ /* 0x0083e4000c101920 */
[----:B-1----:R-:W-:Y:S02]  /*10d120*/  IMAD.WIDE R4, R71, 0x4, R12 ;  /* 0x0000000447047825 */ /* 0x002fe400078e020c */
[----:B------:R-:W3:Y:S04]  /*10d130*/  LDL.LU R70, [R1+0x1418] ;  /* 0x0014180001467983 */ /* 0x000ee80000300800 */
[----:B------:R-:W2:Y:S01]  /*10d140*/  LDL.LU R71, [R1+0x2920] ;  /* 0x0029200001477983 */ /* 0x000ea20000300800 */
        /* <DEDUP_REMOVED lines=69> */
[----:B------:R-:W2:Y:S04]  /*10d5a0*/  LDL.LU R248, [R1+0x2924] ;  /* 0x0029240001f87983 */ /* 0x000ea80000300800 */
[----:B------:R-:W4:Y:S04]  /*10d5b0*/  LDL.LU R114, [R1+0x19fc] ;  /* 0x0019fc0001727983 */ /* 0x000f280000300800 */
[----:B------:R-:W4:Y:S04]  /*10d5c0*/  LDL.LU R70, [R1+0x17ec] ;  /* 0x0017ec0001467983 */ /* 0x000f280000300800 */
[----:B------:R-:W4:Y:S04]  /*10d5d0*/  LDL.LU R115, [R1+0x15ec] ;  /* 0x0015ec0001737983 */ /* 0x000f280000300800 */
[----:B------:R-:W4:Y:S01]  /*10d5e0*/  LDL.LU R246, [R1+0x2928] ;  /* 0x0029280001f67983 */ /* 0x000f220000300800 */
[----:B------:R-:W-:-:S02]  /*10d5f0*/  LOP3.LUT P4, RZ, R30, 0x100000, RZ, 0xc0, !PT ;  /* 0x001000001eff7812 */ /* 0x000fc4000788c0ff */
[----:B------:R-:W-:Y:S02]  /*10d600*/  LOP3.LUT R10, R10, 0xffffefff, RZ, 0xc0, !PT ;  /* 0xffffefff0a0a7812 */ /* 0x000fe400078ec0ff */
[C---:B------:R-:W-:Y:S02]  /*10d610*/  LOP3.LUT P5, RZ, R30.reuse, 0x200000, RZ, 0xc0, !PT ;  /* 0x002000001eff7812 */ /* 0x040fe400078ac0ff */
[C---:B------:R-:W-:Y:S02]  /*10d620*/  LOP3.LUT P6, RZ, R30.reuse, 0x400000, RZ, 0xc0, !PT ;  /* 0x004000001eff7812 */ /* 0x040fe400078cc0ff */
[----:B------:R-:W-:Y:S01]  /*10d630*/  LOP3.LUT P0, RZ, R30, 0x800000, RZ, 0xc0, !PT ;  /* 0x008000001eff7812 */ /* 0x000fe2000780c0ff */
[----:B--2---:R-:W-:-:S05]  /*10d640*/  IMAD.WIDE R4, R248, 0x4, R18 ;  /* 0x00000004f8047825 */ /* 0x004fca00078e0212 */
[----:B---3--:R1:W-:Y:S04]  /*10d650*/  @P4 STG.E desc[UR32][R4.64], R71 ;  /* 0x0000004704004986 */ /* 0x0083e8000c101920 */
[----:B-1----:R-:W2:Y:S01]  /*10d660*/  LDL.LU R71, [R1+0x141c] ;  /* 0x00141c0001477983 */ /* 0x002ea20000300800 */
[----:B------:R-:W-:-:S03]  /*10d670*/  LOP3.LUT P1, RZ, R31, 0x1, RZ, 0xc0, !PT ;  /* 0x000000011fff7812 */ /* 0x000fc6000782c0ff */
[----:B------:R-:W3:Y:S04]  /*10d680*/  LDL.LU R250, [R1+0x18c] ;  /* 0x00018c0001fa7983 */ /* 0x000ee80000300800 */
[----:B------:R-:W3:Y:S04]  /*10d690*/  LDL.LU R233, [R1+0x1f10] ;  /* 0x001f100001e97983 */ /* 0x000ee80000300800 */
[----:B------:R-:W3:Y:S04]  /*10d6a0*/  LDL.LU R245, [R1+0x292c] ;  /* 0x00292c0001f57983 */ /* 0x000ee80000300800 */
[----:B------:R-:W3:Y:S04]  /*10d6b0*/  LDL.LU R237, [R1+0x1e10] ;  /* 0x001e100001ed7983 */ /* 0x000ee80000300800 */
[----:B------:R-:W3:Y:S01]  /*10d6c0*/  LDL.LU R241, [R1+0x1be0] ;  /* 0x001be00001f17983 */ /* 0x000ee20000300800 */
[----:B------:R-:W-:-:S03]  /*10d6d0*/  IMAD.WIDE R4, R248, 0x4, R16 ;  /* 0x00000004f8047825 */ /* 0x000fc600078e0210 */
[----:B------:R-:W3:Y:S01]  /*10d6e0*/  LDL.LU R249, [R1+0x19e0] ;  /* 0x0019e00001f97983 */ /* 0x000ee20000300800 */
        /* <DEDUP_REMOVED lines=18> */
[----:B----4-:R1:W-:Y:S10]  /*10d810*/  @P5 STG.E desc[UR32][R4.64], R240 ;  /* 0x000000f004005986 */ /* 0x0103f4000c101920 */
[----:B------:R-:W-:-:S02]  /*10d820*/  @P1 LOP3.LUT R10, R10, 0x40000, RZ, 0xfc, !PT ;  /* 0x000400000a0a1812 */ /* 0x000fc400078efcff */
[----:B------:R-:W-:Y:S01]  /*10d830*/  LOP3.LUT P1, RZ, R30, 0x2000000, RZ, 0xc0, !PT ;  /* 0x020000001eff7812 */ /* 0x000fe2000782c0ff */
[----:B-1----:R-:W-:Y:S01]  /*10d840*/  IMAD.WIDE R4, R248, 0x4, R14 ;  /* 0x00000004f8047825 */ /* 0x002fe200078e020e */
[----:B------:R-:W-:-:S04]  /*10d850*/  LOP3.LUT R10, R10, 0xfff7ffff, RZ, 0xc0, !PT ;  /* 0xfff7ffff0a0a7812 */ /* 0x000fc800078ec0ff */
[----:B------:R1:W-:Y:S07]  /*10d860*/  @P6 STG.E desc[UR32][R4.64], R244 ;  /* 0x000000f404006986 */ /* 0x0003ee000c101920 */
[----:B------:R-:W-:Y:S02]  /*10d870*/  @P1 LOP3.LUT R10, R10, 0x80000, RZ, 0xfc, !PT ;  /* 0x000800000a0a1812 */ /* 0x000fe400078efcff */
[----:B------:R-:W-:Y:S01]  /*10d880*/  LOP3.LUT P1, RZ, R30, 0x1000000, RZ, 0xc0, !PT ;  /* 0x010000001eff7812 */ /* 0x000fe2000782c0ff */
[----:B-1----:R-:W4:Y:S01]  /*10d890*/  LDL.LU R244, [R1+0x2930] ;  /* 0x0029300001f47983 */ /* 0x002f220000300800 */
[----:B------:R-:W-:-:S03]  /*10d8a0*/  IMAD.WIDE R4, R248, 0x4, R12 ;  /* 0x00000004f8047825 */ /* 0x000fc600078e020c */
[----:B------:R-:W4:Y:S04]  /*10d8b0*/  LDL.LU R232, [R1+0x17d0] ;  /* 0x0017d00001e87983 */ /* 0x000f280000300800 */
[----:B------:R-:W4:Y:S04]  /*10d8c0*/  LDL.LU R236, [R1+0x1400] ;  /* 0x0014000001ec7983 */ /* 0x000f280000300800 */
[----:B------:R-:W4:Y:S04]  /*10d8d0*/  LDL.LU R240, [R1+0x1200] ;  /* 0x0012000001f07983 */ /* 0x000f280000300800 */
[----:B------:R1:W-:Y:S02]  /*10d8e0*/  @P0 STG.E desc[UR32][R4.64], R114 ;  /* 0x0000007204000986 */ /* 0x0003e4000c101920 */
[----:B-1----:R-:W-:-:S05]  /*10d8f0*/  IMAD.WIDE R4, R246, 0x4, R18 ;  /* 0x00000004f6047825 */ /* 0x002fca00078e0212 */
[----:B------:R1:W-:Y:S01]  /*10d900*/  @P1 STG.E desc[UR32][R4.64], R70 ;  /* 0x0000004604001986 */ /* 0x0003e2000c101920 */
[----:B------:R-:W-:Y:S01]  /*10d910*/  LOP3.LUT P1, RZ, R10, 0x80000, RZ, 0xc0, !PT ;  /* 0x000800000aff7812 */ /* 0x000fe2000782c0ff */
[----:B-1----:R-:W-:Y:S02]  /*10d920*/  IMAD.WIDE R4, R246, 0x4, R16 ;  /* 0x00000004f6047825 */ /* 0x002fe400078e0210 */
[----:B------:R-:W4:Y:S04]  /*10d930*/  LDL.LU R70, [R1+0x2934] ;  /* 0x0029340001467983 */ /* 0x000f280000300800 */
[----:B------:R-:W4:Y:S04]  /*10d940*/  LDL.LU R248, [R1+0x170] ;  /* 0x0001700001f87983 */ /* 0x000f280000300800 */
        /* <DEDUP_REMOVED lines=24> */
[----:B------:R-:W-:-:S05]  /*10dad0*/  LOP3.LUT P5, RZ, R31, 0x10, RZ, 0xc0, !PT ;  /* 0x000000101fff7812 */ /* 0x000fca00078ac0ff */
[----:B------:R4:W-:Y:S01]  /*10dae0*/  @P1 STG.E desc[UR32][R4.64], R249 ;  /* 0x000000f904001986 */ /* 0x0009e2000c101920 */
[----:B------:R-:W-:Y:S02]  /*10daf0*/  LOP3.LUT P1, RZ, R10, 0x1000, RZ, 0xc0, !PT ;  /* 0x000010000aff7812 */ /* 0x000fe4000782c0ff */
[C---:B------:R-:W-:Y:S02]  /*10db00*/  LOP3.LUT P6, RZ, R31.reuse, 0x20, RZ, 0xc0, !PT ;  /* 0x000000201fff7812 */ /* 0x040fe400078cc0ff */
[----:B------:R-:W-:Y:S01]  /*10db10*/  LOP3.LUT P0, RZ, R31, 0x40, RZ, 0xc0, !PT ;  /* 0x000000401fff7812 */ /* 0x000fe2000780c0ff */
[----:B------:R-:W3:Y:S01]  /*10db20*/  LDL.LU R245, [R1+0x293c] ;  /* 0x00293c0001f57983 */ /* 0x000ee20000300800 */
[----:B----4-:R-:W-:-:S07]  /*10db30*/  IMAD.WIDE R4, R244, 0x4, R18 ;  /* 0x00000004f4047825 */ /* 0x010fce00078e0212 */
[----:B------:R1:W-:Y:S02]  /*10db40*/  @P1 STG.E desc[UR32][R4.64], R232 ;  /* 0x000000e804001986 */ /* 0x0003e4000c101920 */
[----:B-1----:R-:W-:-:S05]  /*10db50*/  IMAD.WIDE R4, R244, 0x4, R16 ;  /* 0x00000004f4047825 */ /* 0x002fca00078e0210 */
[----:B------:R1:W-:Y:S02]  /*10db60*/  @P2 STG.E desc[UR32][R4.64], R236 ;  /* 0x000000ec04002986 */ /* 0x0003e4000c101920 */
[----:B-1----:R-:W-:-:S05]  /*10db70*/  IMAD.WIDE R4, R244, 0x4, R14 ;  /* 0x00000004f4047825 */ /* 0x002fca00078e020e */
[----:B------:R1:W-:Y:S02]  /*10db80*/  @P3 STG.E desc[UR32][R4.64], R240 ;  /* 0x000000f004003986 */ /* 0x0003e4000c101920 */
[----:B-1----:R-:W-:Y:S02]  /*10db90*/  IMAD.WIDE R4, R244, 0x4, R12 ;  /* 0x00000004f4047825 */ /* 0x002fe400078e020c */
[----:B------:R-:W4:Y:S04]  /*10dba0*/  LDL.LU R244, [R1+0x19e4] ;  /* 0x0019e40001f47983 */ /* 0x000f280000300800 */
[----:B------:R1:W-:Y:S02]  /*10dbb0*/  @P4 STG.E desc[UR32][R4.64], R248 ;  /* 0x000000f804004986 */ /* 0x0003e4000c101920 */
[----:B-1----:R-:W-:-:S02]  /*10dbc0*/  IMAD.WIDE R4, R70, 0x4, R18 ;  /* 0x0000000446047825 */ /* 0x002fc400078e0212 */
[----:B------:R-:W3:Y:S04]  /*10dbd0*/  LDL.LU R248, [R1+0x17d4] ;  /* 0x0017d40001f87983 */ /* 0x000ee80000300800 */
[----:B------:R1:W-:Y:S02]  /*10dbe0*/  @P5 STG.E desc[UR32][R4.64], R114 ;  /* 0x0000007204005986 */ /* 0x0003e4000c101920 */
[C---:B-1----:R-:W-:Y:S02]  /*10dbf0*/  IMAD.WIDE R4, R70.reuse, 0x4, R16 ;  /* 0x0000000446047825 */ /* 0x042fe400078e0210 */
[----:B------:R-:W3:Y:S04]  /*10dc00*/  LDL.LU R114, [R1+0x1404] ;  /* 0x0014040001727983 */ /* 0x000ee80000300800 */
[----:B------:R1:W-:Y:S02]  /*10dc10*/  @P6 STG.E desc[UR32][R4.64], R115 ;  /* 0x0000007304006986 */ /* 0x0003e4000c101920 */
[----:B-1----:R-:W-:-:S02]  /*10dc20*/  IMAD.WIDE R4, R70, 0x4, R14 ;  /* 0x0000000446047825 */ /* 0x002fc400078e020e */
[----:B------:R-:W3:Y:S04]  /*10dc30*/  LDL.LU R115, [R1+0x1204] ;  /* 0x0012040001737983 */ /* 0x000ee80000300800 */
[----:B--2---:R1:W-:Y:S04]  /*10dc40*/  @P0 STG.E desc[UR32][R4.64], R71 ;  /* 0x0000004704000986 */ /* 0x0043e8000c101920 */
[----:B-1----:R-:W2:Y:S01]  /*10dc50*/  LDL.LU R71, [R1+0x2938] ;  /* 0x0029380001477983 */ /* 0x002ea20000300800 */
[----:B------:R-:W-:Y:S02]  /*10dc60*/  LOP3.LUT P1, RZ, R31, 0x80000, RZ, 0xc0, !PT ;  /* 0x000800001fff7812 */ /* 0x000fe4000782c0ff */
[----:B------:R-:W-:Y:S01]  /*10dc70*/  LOP3.LUT R10, R10, 0xffffffef, RZ, 0xc0, !PT ;  /* 0xffffffef0a0a7812 */ /* 0x000fe200078ec0ff */
[----:B------:R-:W3:Y:S04]  /*10dc80*/  LDL.LU R233, [R1+0x1f18] ;  /* 0x001f180001e97983 */ /* 0x000ee80000300800 */
[----:B------:R-:W3:Y:S04]  /*10dc90*/  LDL.LU R237, [R1+0x1e18] ;  /* 0x001e180001ed7983 */ /* 0x000ee80000300800 */
[----:B------:R-:W3:Y:S04]  /*10dca0*/  LDL.LU R241, [R1+0x1be8] ;  /* 0x001be80001f17983 */ /* 0x000ee80000300800 */
[----:B------:R-:W3:Y:S04]  /*10dcb0*/  LDL.LU R232, [R1+0x17d8] ;  /* 0x0017d80001e87983 */ /* 0x000ee80000300800 */
[----:B------:R-:W3:Y:S01]  /*10dcc0*/  LDL.LU R236, [R1+0x1408] ;  /* 0x0014080001ec7983 */ /* 0x000ee20000300800 */
[----:B------:R-:W-:-:S03]  /*10dcd0*/  IMAD.WIDE R4, R70, 0x4, R12 ;  /* 0x0000000446047825 */ /* 0x000fc600078e020c */
[----:B------:R-:W3:Y:S04]  /*10dce0*/  LDL.LU R240, [R1+0x2940] ;  /* 0x0029400001f07983 */ /* 0x000ee80000300800 */
[----:B------:R-:W3:Y:S04]  /*10dcf0*/  LDL.LU R70, [R1+0x2944] ;  /* 0x0029440001467983 */ /* 0x000ee80000300800 */
[----:B------:R-:W3:Y:S01]  /*10dd00*/  LDL.LU R249, [R1+0x19e8] ;  /* 0x0019e80001f97983 */ /* 0x000ee20000300800 */
        /* <DEDUP_REMOVED lines=18> */
[C---:B------:R-:W-:Y:S02]  /*10de30*/  LOP3.LUT P5, RZ, R31.reuse, 0x100, RZ, 0xc0, !PT ;  /* 0x000001001fff7812 */ /* 0x040fe400078ac0ff */
[----:B------:R-:W-:Y:S02]  /*10de40*/  LOP3.LUT R10, R10, 0xfffffbff, RZ, 0xc0, !PT ;  /* 0xfffffbff0a0a7812 */ /* 0x000fe400078ec0ff */
        /* <DEDUP_REMOVED lines=8> */
[----:B--2---:R-:W-:-:S05]  /*10ded0*/  IMAD.WIDE R4, R71, 0x4, R18 ;  /* 0x0000000447047825 */ /* 0x004fca00078e0212 */
[----:B---3--:R1:W-:Y:S02]  /*10dee0*/  @P5 STG.E desc[UR32][R4.64], R248 ;  /* 0x000000f804005986 */ /* 0x0083e4000c101920 */
        /* <DEDUP_REMOVED lines=9> */
[----:B------:R-:W4:Y:S04]  /*10df80*/  LDL.LU R244, [R1+0x2948] ;  /* 0x0029480001f47983 */ /* 0x000f280000300800 */
        /* <DEDUP_REMOVED lines=22> */
[----:B--2---:R1:W-:Y:S01]  /*10e0f0*/  @P1 STG.E desc[UR32][R4.64], R32 ;  /* 0x0000002004001986 */ /* 0x0043e2000c101920 */
[----:B------:R-:W-:-:S03]  /*10e100*/  LOP3.LUT P1, RZ, R10, 0x10, RZ, 0xc0, !PT ;  /* 0x000000100aff7812 */ /* 0x000fc6000782c0ff */
[----:B-1----:R-:W2:Y:S01]  /*10e110*/  LDL.LU R32, [R1+0x58c0] ;  /* 0x0058c00001207983 */ /* 0x002ea20000300800 */
[----:B------:R-:W-:-:S09]  /*10e120*/  IMAD.WIDE R4, R240, 0x4, R12 ;  /* 0x00000004f0047825 */ /* 0x000fd200078e020c */
[----:B------:R1:W-:Y:S04]  /*10e130*/  @P1 STG.E desc[UR32][R4.64], R0 ;  /* 0x0000000004001986 */ /* 0x0003e8000c101920 */
        /* <DEDUP_REMOVED lines=11> */
[----:B----4-:R1:W-:Y:S01]  /*10e1f0*/  @P4 STG.E desc[UR32][R4.64], R115 ;  /* 0x0000007304004986 */ /* 0x0103e2000c101920 */
[----:B------:R-:W-:Y:S01]  /*10e200*/  LOP3.LUT P0, RZ, R31, 0x2000000, RZ, 0xc0, !PT ;  /* 0x020000001fff7812 */ /* 0x000fe2000780c0ff */
[----:B-1----:R-:W-:-:S05]  /*10e210*/  IMAD.WIDE R4, R70, 0x4, R12 ;  /* 0x0000000446047825 */ /* 0x002fca00078e020c */
[----:B------:R1:W-:Y:S02]  /*10e220*/  @P5 STG.E desc[UR32][R4.64], R71 ;  /* 0x0000004704005986 */ /* 0x0003e4000c101920 */
[----:B-1----:R-:W-:-:S05]  /*10e230*/  IMAD.WIDE R4, R244, 0x4, R18 ;  /* 0x00000004f4047825 */ /* 0x002fca00078e0212 */
[----:B--2---:R1:W-:Y:S04]  /*10e240*/  @P6 STG.E desc[UR32][R4.64], R32 ;  /* 0x0000002004006986 */ /* 0x0043e8000c101920 */
[----:B-1----:R-:W2:Y:S01]  /*10e250*/  LDL.LU R32, [R1+0x58b8] ;  /* 0x0058b80001207983 */ /* 0x002ea20000300800 */
[----:B------:R-:W-:-:S05]  /*10e260*/  IMAD.WIDE R4, R244, 0x4, R16 ;  /* 0x00000004f4047825 */ /* 0x000fca00078e0210 */
        /* <DEDUP_REMOVED lines=20> */
[C---:B------:R-:W-:Y:S01]  /*10e3b0*/  LOP3.LUT P5, RZ, R31.reuse, 0x8000000, RZ, 0xc0, !PT ;  /* 0x080000001fff7812 */ /* 0x040fe200078ac0ff */
[----:B------:R-:W-:Y:S01]  /*10e3c0*/  IMAD.WIDE R4, R244, 0x4, R14 ;  /* 0x00000004f4047825 */ /* 0x000fe200078e020e */
[C---:B------:R-:W-:Y:S01]  /*10e3d0*/  LOP3.LUT P6, RZ, R31.reuse, 0x10000000, RZ, 0xc0, !PT ;  /* 0x100000001fff7812 */ /* 0x040fe200078cc0ff */
[----:B------:R-:W4:Y:S01]  /*10e3e0*/  LDL.LU R236, [R1+0x19d4] ;  /* 0x0019d40001ec7983 */ /* 0x000f220000300800 */
[----:B------:R-:W-:Y:S02]  /*10e3f0*/  LOP3.LUT P0, RZ, R31, 0x20000000, RZ, 0xc0, !PT ;  /* 0x200000001fff7812 */ /* 0x000fe4000780c0ff */
[----:B--2---:R-:W-:Y:S02]  /*10e400*/  LOP3.LUT P1, RZ, R32, 0x40, RZ, 0xc0, !PT ;  /* 0x0000004020ff7812 */ /* 0x004fe4000782c0ff */
[----:B---3--:R-:W-:-:S11]  /*10e410*/  LOP3.LUT R0, R0, 0xefffffff, RZ, 0xc0, !PT ;  /* 0xefffffff00007812 */ /* 0x008fd600078ec0ff */
        /* <DEDUP_REMOVED lines=15> */
[----:B------:R-:W-:Y:S01]  /*10e510*/  LOP3.LUT P1, RZ, R32, 0x1, RZ, 0xc0, !PT ;  /* 0x0000000120ff7812 */ /* 0x000fe2000782c0ff */
[----:B----4-:R1:W-:Y:S01]  /*10e520*/  @P4 STG.E desc[UR32][R4.64], R240 ;  /* 0x000000f004004986 */ /* 0x0103e2000c101920 */
[----:B------:R-:W-:Y:S01]  /*10e530*/  LOP3.LUT R10, R10, 0xfffffffb, RZ, 0xc0, !PT ;  /* 0xfffffffb0a0a7812 */ /* 0x000fe200078ec0ff */
[----:B-1----:R-:W-:-:S10]  /*10e540*/  IMAD.WIDE R4, R244, 0x4, R12 ;  /* 0x00000004f4047825 */ /* 0x002fd400078e020c */
[----:B------:R-:W-:Y:S02]  /*10e550*/  @P1 LOP3.LUT R10, R10, 0x4, RZ, 0xfc, !PT ;  /* 0x000000040a0a1812 */ /* 0x000fe400078efcff */
[----:B------:R-:W-:Y:S01]  /*10e560*/  LOP3.LUT P1, RZ, R31, 0x80000000, RZ, 0xc0, !PT ;  /* 0x800000001fff7812 */ /* 0x000fe2000782c0ff */
[----:B------:R1:W-:Y:S01]  /*10e570*/  @P5 STG.E desc[UR32][R4.64], R114 ;  /* 0x0000007204005986 */ /* 0x0003e2000c101920 */
[----:B------:R-:W-:-:S03]  /*10e580*/  LOP3.LUT R10, R10, 0xfffffff7, RZ, 0xc0, !PT ;  /* 0xfffffff70a0a7812 */ /* 0x000fc600078ec0ff */
[----:B-1----:R-:W2:Y:S04]  /*10e590*/  LDL.LU R114, [R1+0x2958] ;  /* 0x0029580001727983 */ /* 0x002ea80000300800 */
[----:B------:R-:W3:Y:S01]  /*10e5a0*/  LDL.LU R240, [R1+0x15d4] ;  /* 0x0015d40001f07983 */ /* 0x000ee20000300800 */
[----:B------:R-:W-:-:S03]  /*10e5b0*/  IMAD.WIDE R4, R71, 0x4, R18 ;  /* 0x0000000447047825 */ /* 0x000fc600078e0212 */
[----:B------:R-:W-:Y:S02]  /*10e5c0*/  @P1 LOP3.LUT R10, R10, 0x8, RZ, 0xfc, !PT ;  /* 0x000000080a0a1812 */ /* 0x000fe400078efcff */
[----:B------:R-:W-:Y:S01]  /*10e5d0*/  LOP3.LUT P1, RZ, R31, 0x40000000, RZ, 0xc0, !PT ;  /* 0x400000001fff7812 */ /* 0x000fe2000782c0ff */
[----:B------:R-:W4:Y:S04]  /*10e5e0*/  LDL.LU R244, [R1+0x15c4] ;  /* 0x0015c40001f47983 */ /* 0x000f280000300800 */
[----:B------:R1:W-:Y:S02]  /*10e5f0*/  @P6 STG.E desc[UR32][R4.64], R248 ;  /* 0x000000f804006986 */ /* 0x0003e4000c101920 */
[C---:B-1----:R-:W-:Y:S02]  /*10e600*/  IMAD.WIDE R4, R71.reuse, 0x4, R16 ;  /* 0x0000000447047825 */ /* 0x042fe400078e0210 */
[----:B------:R-:W4:Y:S04]  /*10e610*/  LDL.LU R248, [R1+0x13f4] ;  /* 0x0013f40001f87983 */ /* 0x000f280000300800 */
[----:B------:R1:W-:Y:S02]  /*10e620*/  @P0 STG.E desc[UR32][R4.64], R115 ;  /* 0x0000007304000986 */ /* 0x0003e4000c101920 */
[----:B-1----:R-:W-:-:S02]  /*10e630*/  IMAD.WIDE R4, R71, 0x4, R14 ;  /* 0x0000000447047825 */ /* 0x002fc400078e020e */
[----:B------:R-:W4:Y:S04]  /*10e640*/  LDL.LU R115, [R1+0x11f4] ;  /* 0x0011f40001737983 */ /* 0x000f280000300800 */
        /* <DEDUP_REMOVED lines=27> */
[----:B-1----:R-:W-:Y:S01]  /*10e800*/  IMAD.WIDE R4, R232, 0x4, R14 ;  /* 0x00000004e8047825 */ /* 0x002fe200078e020e */
[C---:B------:R-:W-:Y:S02]  /*10e810*/  LOP3.LUT P4, RZ, R32.reuse, 0x200, RZ, 0xc0, !PT ;  /* 0x0000020020ff7812 */ /* 0x040fe4000788c0ff */
[C---:B------:R-:W-:Y:S02]  /*10e820*/  LOP3.LUT P5, RZ, R32.reuse, 0x400, RZ, 0xc0, !PT ;  /* 0x0000040020ff7812 */ /* 0x040fe400078ac0ff */
[----:B------:R-:W-:-:S02]  /*10e830*/  LOP3.LUT P6, RZ, R32, 0x800, RZ, 0xc0, !PT ;  /* 0x0000080020ff7812 */ /* 0x000fc400078cc0ff */
[----:B------:R-:W-:Y:S01]  /*10e840*/  LOP3.LUT P0, RZ, R32, 0x1000, RZ, 0xc0, !PT ;  /* 0x0000100020ff7812 */ /* 0x000fe2000780c0ff */
[----:B------:R1:W-:Y:S04]  /*10e850*/  @P1 STG.E desc[UR32][R4.64], R249 ;  /* 0x000000f904001986 */ /* 0x0003e8000c101920 */
[----:B------:R-:W4:Y:S01]  /*10e860*/  LDL.LU R245, [R1+0x2964] ;  /* 0x0029640001f57983 */ /* 0x000f220000300800 */
[----:B-1----:R-:W-:-:S05]  /*10e870*/  IMAD.WIDE R4, R232, 0x4, R12 ;  /* 0x00000004e8047825 */ /* 0x002fca00078e020c */
[----:B------:R2:W-:Y:S02]  /*10e880*/  @P2 STG.E desc[UR32][R4.64], R236 ;  /* 0x000000ec04002986 */ /* 0x0005e4000c101920 */
[----:B--2---:R-:W-:-:S05]  /*10e890*/  IMAD.WIDE R4, R114, 0x4, R18 ;  /* 0x0000000472047825 */ /* 0x004fca00078e0212 */
[----:B---3--:R1:W-:Y:S02]  /*10e8a0*/  @P3 STG.E desc[UR32][R4.64], R240 ;  /* 0x000000f004003986 */ /* 0x0083e4000c101920 */
[----:B-1----:R-:W-:-:S05]  /*10e8b0*/  IMAD.WIDE R4, R114, 0x4, R16 ;  /* 0x0000000472047825 */ /* 0x002fca00078e0210 */
[----:B----4-:R1:W-:Y:S02]  /*10e8c0*/  @P4 STG.E desc[UR32][R4.64], R244 ;  /* 0x000000f404004986 */ /* 0x0103e4000c101920 */
        /* <DEDUP_REMOVED lines=9> */
[----:B------:R-:W4:Y:S04]  /*10e960*/  LDL.LU R246, [R1+0x15c8] ;  /* 0x0015c80001f67983 */ /* 0x000f280000300800 */
[----:B------:R1:W-:Y:S04]  /*10e970*/  @P0 STG.E desc[UR32][R4.64], R71 ;  /* 0x0000004704000986 */ /* 0x0003e8000c101920 */
[----:B------:R-:W4:Y:S04]  /*10e980*/  LDL.LU R250, [R1+0x13f8] ;  /* 0x0013f80001fa7983 */ /* 0x000f280000300800 */
[----:B-1----:R-:W4:Y:S01]  /*10e990*/  LDL.LU R71, [R1+0x2960] ;  /* 0x0029600001477983 */ /* 0x002f220000300800 */
[----:B------:R-:W-:-:S02]  /*10e9a0*/  LOP3.LUT P1, RZ, R32, 0x2000000, RZ, 0xc0, !PT ;  /* 0x0200000020ff7812 */ /* 0x000fc4000782c0ff */
[----:B------:R-:W-:Y:S01]  /*10e9b0*/  LOP3.LUT R0, R0, 0xffefffff, RZ, 0xc0, !PT ;  /* 0xffefffff00007812 */ /* 0x000fe200078ec0ff */
[----:B------:R-:W4:Y:S01]  /*10e9c0*/  LDL.LU R233, [R1+0x1f2c] ;  /* 0x001f2c0001e97983 */ /* 0x000f220000300800 */
[C---:B------:R-:W-:Y:S02]  /*10e9d0*/  LOP3.LUT P4, RZ, R32.reuse, 0x2000, RZ, 0xc0, !PT ;  /* 0x0000200020ff7812 */ /* 0x040fe4000788c0ff */
[----:B------:R-:W-:Y:S01]  /*10e9e0*/  LOP3.LUT P5, RZ, R32, 0x4000, RZ, 0xc0, !PT ;  /* 0x0000400020ff7812 */ /* 0x000fe200078ac0ff */
[----:B------:R-:W-:Y:S01]  /*10e9f0*/  IMAD.WIDE R4, R70, 0x4, R16 ;  /* 0x0000000446047825 */ /* 0x000fe200078e0210 */
[----:B------:R-:W4:Y:S01]  /*10ea00*/  LDL.LU R237, [R1+0x1e0c] ;  /* 0x001e0c0001ed7983 */ /* 0x000f220000300800 */
[C---:B------:R-:W-:Y:S02]  /*10ea10*/  LOP3.LUT P6, RZ, R32.reuse, 0x8000, RZ, 0xc0, !PT ;  /* 0x0000800020ff7812 */ /* 0x040fe400078cc0ff */
[----:B------:R-:W-:Y:S01]  /*10ea20*/  LOP3.LUT P0, RZ, R32, 0x10000, RZ, 0xc0, !PT ;  /* 0x0001000020ff7812 */ /* 0x000fe2000780c0ff */
[----:B------:R-:W4:Y:S04]  /*10ea30*/  LDL.LU R241, [R1+0x1bdc] ;  /* 0x001bdc0001f17983 */ /* 0x000f280000300800 */
[----:B------:R-:W4:Y:S04]  /*10ea40*/  LDL.LU R249, [R1+0x19dc] ;  /* 0x0019dc0001f97983 */ /* 0x000f280000300800 */
[----:B------:R-:W4:Y:S04]  /*10ea50*/  LDL.LU R232, [R1+0x15dc] ;  /* 0x0015dc0001e87983 */ /* 0x000f280000300800 */
[----:B------:R-:W4:Y:S01]  /*10ea60*/  LDL.LU R236, [R1+0x13fc] ;  /* 0x0013fc0001ec7983 */ /* 0x000f220000300800 */
[----:B------:R-:W-:-:S02]  /*10ea70*/  @P1 LOP3.LUT R0, R0, 0x100000, RZ, 0xfc, !PT ;  /* 0x0010000000001812 */ /* 0x000fc400078efcff */
[----:B------:R-:W-:Y:S01]  /*10ea80*/  LOP3.LUT P1, RZ, R32, 0x1000000, RZ, 0xc0, !PT ;  /* 0x0100000020ff7812 */ /* 0x000fe2000782c0ff */
[----:B------:R-:W4:Y:S04]  /*10ea90*/  LDL.LU R240, [R1+0x2968] ;  /* 0x0029680001f07983 */ /* 0x000f280000300800 */
[----:B------:R-:W4:Y:S01]  /*10eaa0*/  LDL.LU R244, [R1+0x11fc] ;  /* 0x0011fc0001f47983 */ /* 0x000f220000300800 */
[----:B------:R-:W-:-:S03]  /*10eab0*/  LOP3.LUT R0, R0, 0xffdfffff, RZ, 0xc0, !PT ;  /* 0xffdfffff00007812 */ /* 0x000fc600078ec0ff */
[----:B------:R-:W4:Y:S04]  /*10eac0*/  LDL.LU R248, [R1+0x1f30] ;  /* 0x001f300001f87983 */ /* 0x000f280000300800 */
        /* <DEDUP_REMOVED lines=26> */
[----:B------:R-:W2:Y:S04]  /*10ec70*/  LDL.LU R70, [R1+0x296c] ;  /* 0x00296c0001467983 */ /* 0x000ea80000300800 */
[----:B----4-:R1:W-:Y:S02]  /*10ec80*/  @P6 STG.E desc[UR32][R4.64], R238 ;  /* 0x000000ee04006986 */ /* 0x0103e4000c101920 */
[----:B-1----:R-:W-:-:S05]  /*10ec90*/  IMAD.WIDE R4, R71, 0x4, R18 ;  /* 0x0000000447047825 */ /* 0x002fca00078e0212 */
[----:B------:R1:W-:Y:S02]  /*10eca0*/  @P0 STG.E desc[UR32][R4.64], R242 ;  /* 0x000000f204000986 */ /* 0x0003e4000c101920 */
[----:B-1----:R-:W-:-:S05]  /*10ecb0*/  IMAD.WIDE R4, R71, 0x4, R16 ;  /* 0x0000000447047825 */ /* 0x002fca00078e0210 */
[----:B------:R1:W-:Y:S01]  /*10ecc0*/  @P1 STG.E desc[UR32][R4.64], R246 ;  /* 0x000000f604001986 */ /* 0x0003e2000c101920 */
[----:B------:R-:W-:Y:S01]  /*10ecd0*/  LOP3.LUT P1, RZ, R0, 0x8000000, RZ, 0xc0, !PT ;  /* 0x0800000000ff7812 */ /* 0x000fe2000782c0ff */
[----:B-1----:R-:W-:-:S12]  /*10ece0*/  IMAD.WIDE R4, R71, 0x4, R14 ;  /* 0x0000000447047825 */ /* 0x002fd800078e020e */
[----:B------:R1:W-:Y:S01]  /*10ecf0*/  @P1 STG.E desc[UR32][R4.64], R250 ;  /* 0x000000fa04001986 */ /* 0x0003e2000c101920 */
[C---:B------:R-:W-:Y:S01]  /*10ed00*/  LOP3.LUT P1, RZ, R0.reuse, 0x4000000, RZ, 0xc0, !PT ;  /* 0x0400000000ff7812 */ /* 0x040fe2000782c0ff */
[----:B-1----:R-:W-:Y:S02]  /*10ed10*/  IMAD.WIDE R4, R71, 0x4, R12 ;  /* 0x0000000447047825 */ /* 0x002fe400078e020c */
[----:B------:R-:W4:Y:S10]  /*10ed20*/  LDL.LU R71, [R1+0x19c0] ;  /* 0x0019c00001477983 */ /* 0x000f340000300800 */
[----:B------:R1:W-:Y:S04]  /*10ed30*/  @P1 STG.E desc[UR32][R4.64], R33 ;  /* 0x0000002104001986 */ /* 0x0003e8000c101920 */
        /* <DEDUP_REMOVED lines=24> */
[----:B---3--:R1:W-:Y:S04]  /*10eec0*/  @P1 STG.E desc[UR32][R4.64], R33 ;  /* 0x0000002104001986 */ /* 0x0083e8000c101920 */
[----:B-1----:R-:W3:Y:S01]  /*10eed0*/  LDL.LU R33, [R1+0x58ac] ;  /* 0x0058ac0001217983 */ /* 0x002ee20000300800 */
[----:B------:R-:W-:-:S03]  /*10eee0*/  IMAD.WIDE R4, R240, 0x4, R14 ;  /* 0x00000004f0047825 */ /* 0x000fc600078e020e */
[----:B------:R-:W3:Y:S04]  /*10eef0*/  LDL.LU R245, [R1+0x2978] ;  /* 0x0029780001f57983 */ /* 0x000ee80000300800 */
[----:B------:R1:W-:Y:S02]  /*10ef00*/  @P2 STG.E desc[UR32][R4.64], R236 ;  /* 0x000000ec04002986 */ /* 0x0003e4000c101920 */
[----:B-1----:R-:W-:-:S05]  /*10ef10*/  IMAD.WIDE R4, R240, 0x4, R12 ;  /* 0x00000004f0047825 */ /* 0x002fca00078e020c */
[----:B------:R2:W-:Y:S02]  /*10ef20*/  @P3 STG.E desc[UR32][R4.64], R244 ;  /* 0x000000f404003986 */ /* 0x0005e4000c101920 */
[----:B--2---:R-:W-:-:S05]  /*10ef30*/  IMAD.WIDE R4, R70, 0x4, R18 ;  /* 0x0000000446047825 */ /* 0x004fca00078e0212 */
[----:B------:R1:W-:Y:S02]  /*10ef40*/  @P4 STG.E desc[UR32][R4.64], R248 ;  /* 0x000000f804004986 */ /* 0x0003e4000c101920 */
[C---:B-1----:R-:W-:Y:S02]  /*10ef50*/  IMAD.WIDE R4, R70.reuse, 0x4, R16 ;  /* 0x0000000446047825 */ /* 0x042fe400078e0210 */
[----:B------:R-:W2:Y:S04]  /*10ef60*/  LDL.LU R248, [R1+0x17c0] ;  /* 0x0017c00001f87983 */ /* 0x000ea80000300800 */
[----:B------:R1:W-:Y:S02]  /*10ef70*/  @P5 STG.E desc[UR32][R4.64], R114 ;  /* 0x0000007204005986 */ /* 0x0003e4000c101920 */
[----:B-1----:R-:W-:-:S02]  /*10ef80*/  IMAD.WIDE R4, R70, 0x4, R14 ;  /* 0x0000000446047825 */ /* 0x002fc400078e020e */
[----:B------:R-:W2:Y:S04]  /*10ef90*/  LDL.LU R114, [R1+0x17b0] ;  /* 0x0017b00001727983 */ /* 0x000ea80000300800 */
[----:B------:R1:W-:Y:S02]  /*10efa0*/  @P6 STG.E desc[UR32][R4.64], R115 ;  /* 0x0000007304006986 */ /* 0x0003e4000c101920 */
[----:B-1----:R-:W-:Y:S02]  /*10efb0*/  IMAD.WIDE R4, R70, 0x4, R12 ;  /* 0x0000000446047825 */ /* 0x002fe400078e020c */
[----:B------:R-:W2:Y:S04]  /*10efc0*/  LDL.LU R115, [R1+0x15b0] ;  /* 0x0015b00001737983 */ /* 0x000ea80000300800 */
[----:B------:R-:W2:Y:S04]  /*10efd0*/  LDL.LU R70, [R1+0x2970] ;  /* 0x0029700001467983 */ /* 0x000ea80000300800 */
[----:B------:R-:W2:Y:S04]  /*10efe0*/  LDL.LU R234, [R1+0x11e0] ;  /* 0x0011e00001ea7983 */ /* 0x000ea80000300800 */
[----:B------:R-:W2:Y:S04]  /*10eff0*/  LDL.LU R238, [R1+0x1f34] ;  /* 0x001f340001ee7983 */ /* 0x000ea80000300800 */
[----:B----4-:R1:W-:Y:S04]  /*10f000*/  @P0 STG.E desc[UR32][R4.64], R71 ;  /* 0x0000004704000986 */ /* 0x0103e8000c101920 */
        /* <DEDUP_REMOVED lines=12> */
[----:B---3--:R-:W-:-:S13]  /*10f0d0*/  LOP3.LUT P1, RZ, R33, 0x1000, RZ, 0xc0, !PT ;  /* 0x0000100021ff7812 */ /* 0x008fda000782c0ff */
        /* <DEDUP_REMOVED lines=22> */
[----:B--2---:R-:W-:Y:S01]  /*10f240*/  IMAD.WIDE R4, R70, 0x4, R18 ;  /* 0x0000000446047825 */ /* 0x004fe200078e0212 */
[----:B------:R-:W-:Y:S02]  /*10f250*/  LOP3.LUT R0, R0, 0xfff7ffff, RZ, 0xc0, !PT ;  /* 0xfff7ffff00007812 */ /* 0x000fe400078ec0ff */
[C---:B------:R-:W-:Y:S02]  /*10f260*/  LOP3.LUT P6, RZ, R33.reuse, 0x4, RZ, 0xc0, !PT ;  /* 0x0000000421ff7812 */ /* 0x040fe400078cc0ff */
[----:B------:R-:W-:Y:S01]  /*10f270*/  LOP3.LUT P0, RZ, R33, 0x8, RZ, 0xc0, !PT ;  /* 0x0000000821ff7812 */ /* 0x000fe2000780c0ff */
[----:B------:R1:W-:Y:S04]  /*10f280*/  @P4 STG.E desc[UR32][R4.64], R248 ;  /* 0x000000f804004986 */ /* 0x0003e8000c101920 */
[----:B------:R-:W-:-:S02]  /*10f290*/  @P1 LOP3.LUT R0, R0, 0x80000, RZ, 0xfc, !PT ;  /* 0x0008000000001812 */ /* 0x000fc400078efcff */
[----:B------:R-:W-:Y:S01]  /*10f2a0*/  LOP3.LUT P1, RZ, R33, 0x10, RZ, 0xc0, !PT ;  /* 0x0000001021ff7812 */ /* 0x000fe2000782c0ff */
[----:B-1----:R-:W2:Y:S01]  /*10f2b0*/  LDL.LU R248, [R1+0x297c] ;  /* 0x00297c0001f87983 */ /* 0x002ea20000300800 */
[----:B------:R-:W-:-:S04]  /*10f2c0*/  IMAD.WIDE R4, R70, 0x4, R16 ;  /* 0x0000000446047825 */ /* 0x000fc800078e0210 */
[----:B------:R-:W-:-:S04]  /*10f2d0*/  IMAD.WIDE R6, R70, 0x4, R14 ;  /* 0x0000000446067825 */ /* 0x000fc800078e020e */
[----:B------:R-:W-:Y:S01]  /*10f2e0*/  IMAD.WIDE R8, R70, 0x4, R12 ;  /* 0x0000000446087825 */ /* 0x000fe200078e020c */
[----:B------:R4:W-:Y:S04]  /*10f2f0*/  @P5 STG.E desc[UR32][R4.64], R114 ;  /* 0x0000007204005986 */ /* 0x0009e8000c101920 */
[----:B------:R1:W-:Y:S04]  /*10f300*/  @P6 STG.E desc[UR32][R6.64], R115 ;  /* 0x0000007306006986 */ /* 0x0003e8000c101920 */
[----:B------:R-:W-:Y:S01]  /*10f310*/  @P0 STG.E desc[UR32][R8.64], R234 ;  /* 0x000000ea08000986 */ /* 0x000fe2000c101920 */
[----:B----4-:R-:W-:-:S03]  /*10f320*/  IMAD.WIDE R4, R71, 0x4, R18 ;  /* 0x0000000447047825 */ /* 0x010fc600078e0212 */
[----:B------:R-:W3:Y:S04]  /*10f330*/  LDL.LU R114, [R1+0x19c8] ;  /* 0x0019c80001727983 */ /* 0x000ee80000300800 */
[----:B-1----:R-:W4:Y:S04]  /*10f340*/  LDL.LU R115, [R1+0x17c8] ;  /* 0x0017c80001737983 */ /* 0x002f280000300800 */
[----:B------:R-:W4:Y:S04]  /*10f350*/  LDL.LU R70, [R1+0x17b8] ;  /* 0x0017b80001467983 */ /* 0x000f280000300800 */
[----:B------:R-:W4:Y:S04]  /*10f360*/  LDL.LU R249, [R1+0x2980] ;  /* 0x0029800001f97983 */ /* 0x000f280000300800 */
[----:B------:R1:W-:Y:S01]  /*10f370*/  @P1 STG.E desc[UR32][R4.64], R238 ;  /* 0x000000ee04001986 */ /* 0x0003e2000c101920 */
[----:B------:R-:W-:Y:S01]  /*10f380*/  LOP3.LUT P1, RZ, R0, 0x80000, RZ, 0xc0, !PT ;  /* 0x0008000000ff7812 */ /* 0x000fe2000782c0ff */
[----:B-1----:R-:W-:-:S12]  /*10f390*/  IMAD.WIDE R4, R71, 0x4, R16 ;  /* 0x0000000447047825 */ /* 0x002fd800078e0210 */
        /* <DEDUP_REMOVED lines=23> */
[C---:B------:R-:W-:Y:S02]  /*10f510*/  LOP3.LUT P4, RZ, R33.reuse, 0x8000, RZ, 0xc0, !PT ;  /* 0x0000800021ff7812 */ /* 0x040fe4000788c0ff */
[C---:B------:R-:W-:Y:S02]  /*10f520*/  LOP3.LUT P5, RZ, R33.reuse, 0x10000, RZ, 0xc0, !PT ;  /* 0x0001000021ff7812 */ /* 0x040fe400078ac0ff */
[----:B------:R-:W-:-:S02]  /*10f530*/  LOP3.LUT P6, RZ, R33, 0x20000, RZ, 0xc0, !PT ;  /* 0x0002000021ff7812 */ /* 0x000fc400078cc0ff */
[----:B------:R-:W-:Y:S01]  /*10f540*/  LOP3.LUT P0, RZ, R33, 0x40000, RZ, 0xc0, !PT ;  /* 0x0004000021ff7812 */ /* 0x000fe2000780c0ff */
[----:B--2---:R-:W-:-:S05]  /*10f550*/  IMAD.WIDE R4, R248, 0x4, R18 ;  /* 0x00000004f8047825 */ /* 0x004fca00078e0212 */
[----:B------:R1:W-:Y:S02]  /*10f560*/  @P1 STG.E desc[UR32][R4.64], R236 ;  /* 0x000000ec04001986 */ /* 0x0003e4000c101920 */
[----:B-1----:R-:W-:-:S05]  /*10f570*/  IMAD.WIDE R4, R248, 0x4, R16 ;  /* 0x00000004f8047825 */ /* 0x002fca00078e0210 */
[----:B------:R1:W-:Y:S02]  /*10f580*/  @P2 STG.E desc[UR32][R4.64], R240 ;  /* 0x000000f004002986 */ /* 0x0003e4000c101920 */
[C---:B-1----:R-:W-:Y:S02]  /*10f590*/  IMAD.WIDE R4, R248.reuse, 0x4, R14 ;  /* 0x00000004f8047825 */ /* 0x042fe400078e020e */
[----:B------:R-:W2:Y:S04]  /*10f5a0*/  LDL.LU R240, [R1+0x2988] ;  /* 0x0029880001f07983 */ /* 0x000ea80000300800 */
[----:B------:R1:W-:Y:S02]  /*10f5b0*/  @P3 STG.E desc[UR32][R4.64], R244 ;  /* 0x000000f404003986 */ /* 0x0003e4000c101920 */
[----:B-1----:R-:W-:-:S05]  /*10f5c0*/  IMAD.WIDE R4, R248, 0x4, R12 ;  /* 0x00000004f8047825 */ /* 0x002fca00078e020c */
[----:B---3--:R4:W-:Y:S02]  /*10f5d0*/  @P4 STG.E desc[UR32][R4.64], R114 ;  /* 0x0000007204004986 */ /* 0x0089e4000c101920 */
[----:B----4-:R-:W-:-:S05]  /*10f5e0*/  IMAD.WIDE R4, R249, 0x4, R18 ;  /* 0x00000004f9047825 */ /* 0x010fca00078e0212 */
[----:B------:R1:W-:Y:S02]  /*10f5f0*/  @P5 STG.E desc[UR32][R4.64], R115 ;  /* 0x0000007304005986 */ /* 0x0003e4000c101920 */
[----:B-1----:R-:W-:-:S05]  /*10f600*/  IMAD.WIDE R4, R249, 0x4, R16 ;  /* 0x00000004f9047825 */ /* 0x002fca00078e0210 */
[----:B------:R1:W-:Y:S04]  /*10f610*/  @P6 STG.E desc[UR32][R4.64], R70 ;  /* 0x0000004604006986 */ /* 0x0003e8000c101920 */
[----:B-1----:R-:W3:Y:S01]  /*10f620*/  LDL.LU R70, [R1+0x11e8] ;  /* 0x0011e80001467983 */ /* 0x002ee20000300800 */
[----:B------:R-:W-:-:S03]  /*10f630*/  IMAD.WIDE R4, R249, 0x4, R14 ;  /* 0x00000004f9047825 */ /* 0x000fc600078e020e */
[----:B------:R-:W4:Y:S04]  /*10f640*/  LDL.LU R248, [R1+0x1f3c] ;  /* 0x001f3c0001f87983 */ /* 0x000f280000300800 */
[----:B------:R1:W-:Y:S04]  /*10f650*/  @P0 STG.E desc[UR32][R4.64], R71 ;  /* 0x0000004704000986 */ /* 0x0003e8000c101920 */
[----:B-1----:R-:W2:Y:S04]  /*10f660*/  LDL.LU R71, [R1+0x1dfc] ;  /* 0x001dfc0001477983 */ /* 0x002ea80000300800 */
[----:B------:R-:W2:Y:S04]  /*10f670*/  LDL.LU R236, [R1+0x1bcc] ;  /* 0x001bcc0001ec7983 */ /* 0x000ea80000300800 */
[----:B------:R-:W4:Y:S04]  /*10f680*/  LDL.LU R114, [R1+0x2984] ;  /* 0x0029840001727983 */ /* 0x000f280000300800 */
[----:B------:R-:W2:Y:S04]  /*10f690*/  LDL.LU R232, [R1+0x19cc] ;  /* 0x0019cc0001e87983 */ /* 0x000ea80000300800 */
[----:B------:R-:W2:Y:S01]  /*10f6a0*/  LDL.LU R115, [R1+0x17cc] ;  /* 0x0017cc0001737983 */ /* 0x000ea20000300800 */
[----:B------:R-:W-:-:S03]  /*10f6b0*/  LOP3.LUT P2, RZ, R33, 0x80000, RZ, 0xc0, !PT ;  /* 0x0008000021ff7812 */ /* 0x000fc6000784c0ff */
[----:B------:R-:W2:Y:S01]  /*10f6c0*/  LDL.LU R244, [R1+0x17bc] ;  /* 0x0017bc0001f47983 */ /* 0x000ea20000300800 */
[----:B------:R-:W-:Y:S01]  /*10f6d0*/  IMAD.WIDE R4, R249, 0x4, R12 ;  /* 0x00000004f9047825 */ /* 0x000fe200078e020c */
[C---:B------:R-:W-:Y:S02]  /*10f6e0*/  LOP3.LUT P4, RZ, R33.reuse, 0x100000, RZ, 0xc0, !PT ;  /* 0x0010000021ff7812 */ /* 0x040fe4000788c0ff */
[C---:B------:R-:W-:Y:S02]  /*10f6f0*/  LOP3.LUT P3, RZ, R33.reuse, 0x200000, RZ, 0xc0, !PT ;  /* 0x0020000021ff7812 */ /* 0x040fe4000786c0ff */
[C---:B------:R-:W-:Y:S02]  /*10f700*/  LOP3.LUT P6, RZ, R33.reuse, 0x400000, RZ, 0xc0, !PT ;  /* 0x0040000021ff7812 */ /* 0x040fe400078cc0ff */
[----:B------:R-:W-:Y:S02]  /*10f710*/  LOP3.LUT P5, RZ, R33, 0x2000000, RZ, 0xc0, !PT ;  /* 0x0200000021ff7812 */ /* 0x000fe400078ac0ff */
[----:B------:R-:W-:-:S02]  /*10f720*/  LOP3.LUT R0, R0, 0xfffffbff, RZ, 0xc0, !PT ;  /* 0xfffffbff00007812 */ /* 0x000fc400078ec0ff */
[----:B------:R-:W-:-:S09]  /*10f730*/  LOP3.LUT P0, RZ, R33, 0x80000000, RZ, 0xc0, !PT ;  /* 0x8000000021ff7812 */ /* 0x000fd2000780c0ff */
[----:B------:R-:W-:Y:S02]  /*10f740*/  @P5 LOP3.LUT R0, R0, 0x400, RZ, 0xfc, !PT ;  /* 0x0000040000005812 */ /* 0x000fe400078efcff */
[----:B------:R-:W-:Y:S02]  /*10f750*/  LOP3.LUT P5, RZ, R33, 0x1000000, RZ, 0xc0, !PT ;  /* 0x0100000021ff7812 */ /* 0x000fe400078ac0ff */
[----:B------:R-:W-:-:S11]  /*10f760*/  LOP3.LUT R0, R0, 0xfffff7ff, RZ, 0xc0, !PT ;  /* 0xfffff7ff00007812 */ /* 0x000fd600078ec0ff */
[----:B------:R-:W-:-:S04]  /*10f770*/  @P5 LOP3.LUT R0, R0, 0x800, RZ, 0xfc, !PT ;  /* 0x0000080000005812 */ /* 0x000fc800078efcff */
[----:B------:R-:W-:-:S04]  /*10f780*/  LOP3.LUT R0, R0, 0xffffffdf, RZ, 0xc0, !PT ;  /* 0xffffffdf00007812 */ /* 0x000fc800078ec0ff */
[----:B------:R-:W-:Y:S02]  /*10f790*/  @P0 LOP3.LUT R0, R0, 0x20, RZ, 0xfc, !PT ;  /* 0x0000002000000812 */ /* 0x000fe400078efcff */
[----:B------:R-:W-:Y:S02]  /*10f7a0*/  LOP3.LUT P0, RZ, R33, 0x40000000, RZ, 0xc0, !PT ;  /* 0x4000000021ff7812 */ /* 0x000fe4000780c0ff */
[----:B------:R-:W-:-:S11]  /*10f7b0*/  LOP3.LUT R0, R0, 0xffffffbf, RZ, 0xc0, !PT ;  /* 0xffffffbf00007812 */ /* 0x000fd600078ec0ff */
[----:B------:R-:W-:Y:S01]  /*10f7c0*/  @P0 LOP3.LUT R0, R0, 0x40, RZ, 0xfc, !PT ;  /* 0x0000004000000812 */ /* 0x000fe200078efcff */
[----:B---3--:R1:W-:Y:S04]  /*10f7d0*/  @P2 STG.E desc[UR32][R4.64], R70 ;  /* 0x0000004604002986 */ /* 0x0083e8000c101920 */
[----:B-1----:R-:W3:Y:S01]  /*10f7e0*/  LDL.LU R70, [R1+0x15bc] ;  /* 0x0015bc0001467983 */ /* 0x002ee20000300800 */
[----:B----4-:R-:W-:-:S05]  /*10f7f0*/  IMAD.WIDE R4, R114, 0x4, R18 ;  /* 0x0000000472047825 */ /* 0x010fca00078e0212 */
[----:B------:R1:W-:Y:S04]  /*10f800*/  @P4 STG.E desc[UR32][R4.64], R248 ;  /* 0x000000f804004986 */ /* 0x0003e8000c101920 */
[----:B-1----:R-:W4:Y:S01]  /*10f810*/  LDL.LU R248, [R1+0x11ec] ;  /* 0x0011ec0001f87983 */ /* 0x002f220000300800 */
[----:B------:R-:W-:-:S05]  /*10f820*/  IMAD.WIDE R4, R114, 0x4, R16 ;  /* 0x0000000472047825 */ /* 0x000fca00078e0210 */
[----:B--2---:R1:W-:Y:S02]  /*10f830*/  @P3 STG.E desc[UR32][R4.64], R71 ;  /* 0x0000004704003986 */ /* 0x0043e4000c101920 */
[C---:B-1----:R-:W-:Y:S02]  /*10f840*/  IMAD.WIDE R4, R114.reuse, 0x4, R14 ;  /* 0x0000000472047825 */ /* 0x042fe400078e020e */
[----:B------:R-:W2:Y:S04]  /*10f850*/  LDL.LU R71, [R1+0x298c] ;  /* 0x00298c0001477983 */ /* 0x000ea80000300800 */
[----:B------:R1:W-:Y:S04]  /*10f860*/  @P6 STG.E desc[UR32][R4.64], R236 ;  /* 0x000000ec04006986 */ /* 0x0003e8000c101920 */
[----:B-1----:R-:W2:Y:S01]  /*10f870*/  LDL.LU R236, [R1+0x1f40] ;  /* 0x001f400001ec7983 */ /* 0x002ea20000300800 */
[----:B------:R-:W-:-:S03]  /*10f880*/  IMAD.WIDE R4, R114, 0x4, R12 ;  /* 0x0000000472047825 */ /* 0x000fc600078e020c */
[----:B------:R-:W2:Y:S04]  /*10f890*/  LDL R114, [R1+0x4c] ;  /* 0x00004c0001727983 */ /* 0x000ea80000100800 */
[----:B------:R-:W2:Y:S04]  /*10f8a0*/  LDL.LU R237, [R1+0x1bb0] ;  /* 0x001bb00001ed7983 */ /* 0x000ea80000300800 */
[----:B------:R-:W2:Y:S04]  /*10f8b0*/  LDL.LU R241, [R1+0x1de0] ;  /* 0x001de00001f17983 */ /* 0x000ea80000300800 */
[----:B------:R-:W2:Y:S01]  /*10f8c0*/  LDL.LU R249, [R1+0x19b0] ;  /* 0x0019b00001f97983 */ /* 0x000ea20000300800 */
[----:B------:R-:W-:-:S02]  /*10f8d0*/  LOP3.LUT P0, RZ, R33, 0x20000000, RZ, 0xc0, !PT ;  /* 0x2000000021ff7812 */ /* 0x000fc4000780c0ff */
        /* <DEDUP_REMOVED lines=8> */
[----:B------:R1:W-:Y:S10]  /*10f960*/  @P5 STG.E desc[UR32][R4.64], R232 ;  /* 0x000000e804005986 */ /* 0x0003f4000c101920 */
[----:B------:R-:W-:-:S04]  /*10f970*/  @P0 LOP3.LUT R0, R0, 0x200, RZ, 0xfc, !PT ;  /* 0x0000020000000812 */ /* 0x000fc800078efcff */
[----:B------:R-:W-:Y:S01]  /*10f980*/  LOP3.LUT P5, RZ, R0, 0x800, RZ, 0xc0, !PT ;  /* 0x0000080000ff7812 */ /* 0x000fe200078ac0ff */
[----:B-1----:R-:W-:Y:S01]  /*10f990*/  IMAD.WIDE R4, R240, 0x4, R18 ;  /* 0x00000004f0047825 */ /* 0x002fe200078e0212 */
[----:B------:R-:W-:-:S11]  /*10f9a0*/  LOP3.LUT P0, RZ, R33, 0x4000000, RZ, 0xc0, !PT ;  /* 0x0400000021ff7812 */ /* 0x000fd6000780c0ff */
[----:B------:R1:W-:Y:S01]  /*10f9b0*/  @P5 STG.E desc[UR32][R4.64], R115 ;  /* 0x0000007304005986 */ /* 0x0003e2000c101920 */
[----:B------:R-:W-:Y:S02]  /*10f9c0*/  LOP3.LUT P5, RZ, R0, 0x400, RZ, 0xc0, !PT ;  /* 0x0000040000ff7812 */ /* 0x000fe400078ac0ff */
[----:B------:R-:W-:Y:S01]  /*10f9d0*/  LOP3.LUT P6, RZ, R2, 0x2, RZ, 0xc0, !PT ;  /* 0x0000000202ff7812 */ /* 0x000fe200078cc0ff */
[----:B-1----:R-:W-:Y:S01]  /*10f9e0*/  IMAD.WIDE R4, R240, 0x4, R16 ;  /* 0x00000004f0047825 */ /* 0x002fe200078e0210 */
[----:B------:R-:W2:Y:S09]  /*10f9f0*/  LDL R115, [R1+0x4d4] ;  /* 0x0004d40001737983 */ /* 0x000eb20000100800 */
[----:B------:R1:W-:Y:S01]  /*10fa00*/  @P5 STG.E desc[UR32][R4.64], R244 ;  /* 0x000000f404005986 */ /* 0x0003e2000c101920 */
[----:B------:R-:W-:Y:S01]  /*10fa10*/  LOP3.LUT P5, RZ, R2, 0x4000, RZ, 0xc0, !PT ;  /* 0x0000400002ff7812 */ /* 0x000fe200078ac0ff */
[----:B------:R-:W-:-:S02]  /*10fa20*/  IMAD.WIDE R2, R240, 0x4, R14 ;  /* 0x00000004f0027825 */ /* 0x000fc400078e020e */
[----:B-1----:R-:W2:Y:S04]  /*10fa30*/  LDL.LU R244, [R1+0x2990] ;  /* 0x0029900001f47983 */ /* 0x002ea80000300800 */
[----:B------:R-:W2:Y:S04]  /*10fa40*/  LDL.LU R250, [R1+0x19a0] ;  /* 0x0019a00001fa7983 */ /* 0x000ea80000300800 */
[----:B------:R-:W2:Y:S04]  /*10fa50*/  LDL.LU R6, [R1+0x50a8] ;  /* 0x0050a80001067983 */ /* 0x000ea80000300800 */
[----:B---3--:R1:W-:Y:S01]  /*10fa60*/  @P0 STG.E desc[UR32][R2.64], R70 ;  /* 0x0000004602000986 */ /* 0x0083e2000c101920 */
[----:B------:R-:W-:Y:S01]  /*10fa70*/  LOP3.LUT P0, RZ, R0, 0x200, RZ, 0xc0, !PT ;  /* 0x0000020000ff7812 */ /* 0x000fe2000780c0ff */
[----:B-1----:R-:W-:-:S02]  /*10fa80*/  IMAD.WIDE R2, R240, 0x4, R12 ;  /* 0x00000004f0027825 */ /* 0x002fc400078e020c */
[----:B------:R-:W3:Y:S04]  /*10fa90*/  LDL.LU R70, [R1+0x2994] ;  /* 0x0029940001467983 */ /* 0x000ee80000300800 */
[----:B------:R-:W3:Y:S04]  /*10faa0*/  LDL.LU R232, [R1+0x17a0] ;  /* 0x0017a00001e87983 */ /* 0x000ee80000300800 */
[----:B------:R-:W3:Y:S04]  /*10fab0*/  LDL.LU R8, [R1+0x56e0] ;  /* 0x0056e00001087983 */ /* 0x000ee80000300800 */
[----:B------:R-:W3:Y:S04]  /*10fac0*/  LDL R240, [R1+0x44] ;  /* 0x0000440001f07983 */ /* 0x000ee80000100800 */
[----:B----4-:R1:W-:Y:S01]  /*10fad0*/  @P0 STG.E desc[UR32][R2.64], R248 ;  /* 0x000000f802000986 */ /* 0x0103e2000c101920 */
[----:B------:R-:W-:-:S03]  /*10fae0*/  LOP3.LUT P0, RZ, R0, 0x100, RZ, 0xc0, !PT ;  /* 0x0000010000ff7812 */ /* 0x000fc6000780c0ff */
[----:B-1----:R-:W4:Y:S04]  /*10faf0*/  LDL R248, [R1+0x48] ;  /* 0x0000480001f87983 */ /* 0x002f280000100800 */
[----:B------:R-:W4:Y:S04]  /*10fb00*/  LDL.LU R233, [R1+0x15a0] ;  /* 0x0015a00001e97983 */ /* 0x000f280000300800 */
[----:B------:R-:W4:Y:S01]  /*10fb10*/  LDL.LU R245, [R1+0x11d0] ;  /* 0x0011d00001f57983 */ /* 0x000f220000300800 */
[----:B--2---:R-:W-:-:S05]  /*10fb20*/  IMAD.WIDE R2, R71, 0x4, R18 ;  /* 0x0000000447027825 */ /* 0x004fca00078e0212 */
[----:B------:R1:W-:Y:S01]  /*10fb30*/  @P0 STG.E desc[UR32][R2.64], R236 ;  /* 0x000000ec02000986 */ /* 0x0003e2000c101920 */
[C---:B------:R-:W-:Y:S01]  /*10fb40*/  LOP3.LUT P0, RZ, R0.reuse, 0x80, RZ, 0xc0, !PT ;  /* 0x0000008000ff7812 */ /* 0x040fe2000780c0ff */
[C---:B-1----:R-:W-:Y:S02]  /*10fb50*/  IMAD.WIDE R2, R71.reuse, 0x4, R16 ;  /* 0x0000000447027825 */ /* 0x042fe400078e0210 */
[----:B------:R-:W2:Y:S10]  /*10fb60*/  LDL.LU R236, [R1+0x1f44] ;  /* 0x001f440001ec7983 */ /* 0x000eb40000300800 */
[----:B------:R1:W-:Y:S01]  /*10fb70*/  @P0 STG.E desc[UR32][R2.64], R237 ;  /* 0x000000ed02000986 */ /* 0x0003e2000c101920 */
[----:B------:R-:W-:Y:S01]  /*10fb80*/  LOP3.LUT P0, RZ, R0, 0x40, RZ, 0xc0, !PT ;  /* 0x0000004000ff7812 */ /* 0x000fe2000780c0ff */
[----:B-1----:R-:W-:-:S12]  /*10fb90*/  IMAD.WIDE R2, R71, 0x4, R14 ;  /* 0x0000000447027825 */ /* 0x002fd800078e020e */
[----:B------:R1:W-:Y:S01]  /*10fba0*/  @P0 STG.E desc[UR32][R2.64], R241 ;  /* 0x000000f102000986 */ /* 0x0003e2000c101920 */
[C---:B------:R-:W-:Y:S01]  /*10fbb0*/  LOP3.LUT P0, RZ, R0.reuse, 0x20, RZ, 0xc0, !PT ;  /* 0x0000002000ff7812 */ /* 0x040fe2000780c0ff */
[----:B-1----:R-:W-:Y:S02]  /*10fbc0*/  IMAD.WIDE R2, R71, 0x4, R12 ;  /* 0x0000000447027825 */ /* 0x002fe400078e020c */
[----:B------:R-:W2:Y:S10]  /*10fbd0*/  LDL.LU R71, [R1+0x2998] ;  /* 0x0029980001477983 */ /* 0x000eb40000300800 */
[----:B------:R1:W-:Y:S04]  /*10fbe0*/  @P0 STG.E desc[UR32][R2.64], R249 ;  /* 0x000000f902000986 */ /* 0x0003e8000c101920 */
[----:B-1----:R-:W2:Y:S04]  /*10fbf0*/  LDL.LU R249, [R1+0x1bb4] ;  /* 0x001bb40001f97983 */ /* 0x002ea80000300800 */
[----:B------:R-:W2:Y:S04]  /*10fc00*/  LDL.LU R9, [R1+0x56f8] ;  /* 0x0056f80001097983 */ /* 0x000ea80000300800 */
[----:B------:R-:W2:Y:S04]  /*10fc10*/  LDL.LU R237, [R1+0x1de4] ;  /* 0x001de40001ed7983 */ /* 0x000ea80000300800 */
[----:B------:R-:W2:Y:S01]  /*10fc20*/  LDL.LU R241, [R1+0x19b4] ;  /* 0x0019b40001f17983 */ /* 0x000ea20000300800 */
[----:B------:R-:W-:-:S02]  /*10fc30*/  LOP3.LUT P1, RZ, R0, 0x1, RZ, 0xc0, !PT ;  /* 0x0000000100ff7812 */ /* 0x000fc4000782c0ff */
[C---:B------:R-:W-:Y:S02]  /*10fc40*/  LOP3.LUT P4, RZ, R0.reuse, 0x2, RZ, 0xc0, !PT ;  /* 0x0000000200ff7812 */ /* 0x040fe4000788c0ff */
[C---:B------:R-:W-:Y:S02]  /*10fc50*/  LOP3.LUT P2, RZ, R0.reuse, 0x4, RZ, 0xc0, !PT ;  /* 0x0000000400ff7812 */ /* 0x040fe4000784c0ff */
[C---:B------:R-:W-:Y:S02]  /*10fc60*/  LOP3.LUT P3, RZ, R0.reuse, 0x8, RZ, 0xc0, !PT ;  /* 0x0000000800ff7812 */ /* 0x040fe4000786c0ff */
[----:B------:R-:W-:Y:S01]  /*10fc70*/  LOP3.LUT P0, RZ, R0, 0x10, RZ, 0xc0, !PT ;  /* 0x0000001000ff7812 */ /* 0x000fe2000780c0ff */
[----:B------:R-:W-:-:S04]  /*10fc80*/  IMAD.WIDE R2, R244, 0x4, R18 ;  /* 0x00000004f4027825 */ /* 0x000fc800078e0212 */
[----:B------:R-:W-:Y:S01]  /*10fc90*/  IMAD.WIDE R4, R244, 0x4, R16 ;  /* 0x00000004f4047825 */ /* 0x000fe200078e0210 */
[----:B------:R1:W-:Y:S01]  /*10fca0*/  @P1 STG.E desc[UR32][R2.64], R250 ;  /* 0x000000fa02001986 */ /* 0x0003e2000c101920 */
[----:B------:R-:W-:Y:S02]  /*10fcb0*/  ISETP.LT.AND P1, PT, R114, R6, !P0 ;  /* 0x000000067200720c */ /* 0x000fe40004721270 */
[----:B-1----:R-:W-:Y:S01]  /*10fcc0*/  IMAD.WIDE R2, R244, 0x4, R14 ;  /* 0x00000004f4027825 */ /* 0x002fe200078e020e */
[----:B------:R-:W-:Y:S01]  /*10fcd0*/  ISETP.LT.AND P0, PT, R115, UR4, !P0 ;  /* 0x0000000473007c0c */ /* 0x000fe2000c701270 */
[----:B---3--:R1:W-:Y:S01]  /*10fce0*/  @P4 STG.E desc[UR32][R4.64], R232 ;  /* 0x000000e804004986 */ /* 0x0083e2000c101920 */
[----:B------:R-:W-:-:S03]  /*10fcf0*/  ISETP.GE.AND P4, PT, R8, UR5, PT ;  /* 0x0000000508007c0c */ /* 0x000fc6000bf86270 */
[----:B------:R-:W3:Y:S04]  /*10fd00*/  LDL.LU R8, [R1+0x5700] ;  /* 0x0057000001087983 */ /* 0x000ee80000300800 */
[----:B------:R-:W3:Y:S04]  /*10fd10*/  LDL.LU R246, [R1+0x19a4] ;  /* 0x0019a40001f67983 */ /* 0x000ee80000300800 */
[----:B------:R-:W3:Y:S01]  /*10fd20*/  LDL.LU R250, [R1+0x17a4] ;  /* 0x0017a40001fa7983 */ /* 0x000ee20000300800 */
[----:B------:R-:W-:-:S04]  /*10fd30*/  IMAD.WIDE R6, R70, 0x4, R18 ;  /* 0x0000000446067825 */ /* 0x000fc800078e0212 */
[----:B-1----:R-:W-:Y:S01]  /*10fd40*/  IMAD.WIDE R4, R244, 0x4, R12 ;  /* 0x00000004f4047825 */ /* 0x002fe200078e020c */
[----:B------:R-:W3:Y:S04]  /*10fd50*/  LDL.LU R232, [R1+0x15a4] ;  /* 0x0015a40001e87983 */ /* 0x000ee80000300800 */
[----:B------:R-:W3:Y:S04]  /*10fd60*/  LDL.LU R244, [R1+0x299c] ;  /* 0x00299c0001f47983 */ /* 0x000ee80000300800 */
[----:B----4-:R-:W-:Y:S04]  /*10fd70*/  @P2 STG.E desc[UR32][R2.64], R233 ;  /* 0x000000e902002986 */ /* 0x010fe8000c101920 */
[----:B------:R1:W-:Y:S04]  /*10fd80*/  @P3 STG.E desc[UR32][R4.64], R245 ;  /* 0x000000f504003986 */ /* 0x0003e8000c101920 */
[----:B-1----:R-:W4:Y:S01]  /*10fd90*/  LDL.LU R245, [R1+0x11d4] ;  /* 0x0011d40001f57983 */ /* 0x002f220000300800 */
[----:B------:R-:W-:-:S04]  /*10fda0*/  IMAD.WIDE R2, R70, 0x4, R16 ;  /* 0x0000000446027825 */ /* 0x000fc800078e0210 */
[C---:B------:R-:W-:Y:S01]  /*10fdb0*/  IMAD.WIDE R4, R70.reuse, 0x4, R14 ;  /* 0x0000000446047825 */ /* 0x040fe200078e020e */
[----:B--2---:R1:W-:Y:S04]  /*10fdc0*/  @P6 STG.E desc[UR32][R6.64], R236 ;  /* 0x000000ec06006986 */ /* 0x0043e8000c101920 */
[----:B-1----:R-:W2:Y:S01]  /*10fdd0*/  LDL.LU R236, [R1+0x1f48] ;  /* 0x001f480001ec7983 */ /* 0x002ea20000300800 */
[----:B------:R-:W-:-:S03]  /*10fde0*/  IMAD.WIDE R6, R70, 0x4, R12 ;  /* 0x0000000446067825 */ /* 0x000fc600078e020c */
[----:B------:R-:W2:Y:S04]  /*10fdf0*/  LDL.LU R70, [R1+0x29a0] ;  /* 0x0029a00001467983 */ /* 0x000ea80000300800 */
[----:B------:R1:W-:Y:S04]  /*10fe00*/  @P5 STG.E desc[UR32][R2.64], R249 ;  /* 0x000000f902005986 */ /* 0x0003e8000c101920 */
[----:B------:R1:W-:Y:S04]  /*10fe10*/  @P1 STG.E desc[UR32][R4.64], R237 ;  /* 0x000000ed04001986 */ /* 0x0003e8000c101920 */
[----:B------:R1:W-:Y:S04]  /*10fe20*/  @P0 STG.E desc[UR32][R6.64], R241 ;  /* 0x000000f106000986 */ /* 0x0003e8000c101920 */
[----:B-1----:R-:W2:Y:S04]  /*10fe30*/  LDL.LU R249, [R1+0x19a8] ;  /* 0x0019a80001f97983 */ /* 0x002ea80000300800 */
[----:B------:R-:W2:Y:S04]  /*10fe40*/  LDL.LU R20, [R1+0x56f0] ;  /* 0x0056f00001147983 */ /* 0x000ea80000300800 */
[----:B------:R-:W2:Y:S04]  /*10fe50*/  LDL.LU R233, [R1+0x1bb8] ;  /* 0x001bb80001e97983 */ /* 0x000ea80000300800 */
[----:B------:R-:W2:Y:S04]  /*10fe60*/  LDL.LU R237, [R1+0x1de8] ;  /* 0x001de80001ed7983 */ /* 0x000ea80000300800 */
[----:B------:R-:W2:Y:S01]  /*10fe70*/  LDL.LU R241, [R1+0x19b8] ;  /* 0x0019b80001f17983 */ /* 0x000ea20000300800 */
[----:B------:R-:W-:-:S02]  /*10fe80*/  ISETP.LT.AND P2, PT, R240, UR4, !P4 ;  /* 0x00000004f0007c0c */ /* 0x000fc4000e741270 */
[----:B------:R-:W-:Y:S02]  /*10fe90*/  ISETP.LT.AND P3, PT, R248, UR4, !P4 ;  /* 0x00000004f8007c0c */ /* 0x000fe4000e761270 */
[----:B------:R-:W-:Y:S02]  /*10fea0*/  ISETP.LT.AND P6, PT, R114, UR4, !P4 ;  /* 0x0000000472007c0c */ /* 0x000fe4000e7c1270 */
[----:B------:R-:W-:Y:S02]  /*10feb0*/  ISETP.GE.AND P5, PT, R9, UR5, PT ;  /* 0x0000000509007c0c */ /* 0x000fe4000bfa6270 */
[----:B------:R-:W-:Y:S01]  /*10fec0*/  ISETP.LT.AND P1, PT, R115, UR4, !P4 ;  /* 0x0000000473007c0c */ /* 0x000fe2000e721270 */
[----:B------:R-:W-:-:S04]  /*10fed0*/  IMAD.WIDE R2, R71, 0x4, R18 ;  /* 0x0000000447027825 */ /* 0x000fc800078e0212 */
[----:B------:R-:W-:Y:S01]  /*10fee0*/  IMAD.WIDE R4, R71, 0x4, R16 ;  /* 0x0000000447047825 */ /* 0x000fe200078e0210 */
[----:B------:R-:W-:-:S03]  /*10fef0*/  ISETP.LT.AND P4, PT, R240, UR4, !P5 ;  /* 0x00000004f0007c0c */ /* 0x000fc6000ef81270 */
[----:B------:R-:W-:Y:S01]  /*10ff00*/  IMAD.WIDE R6, R71, 0x4, R14 ;  /* 0x0000000447067825 */ /* 0x000fe200078e020e */
[----:B------:R-:W2:Y:S04]  /*10ff10*/  LDL.LU R11, [R1+0x56f4] ;  /* 0x0056f400010b7983 */ /* 0x000ea80000300800 */
[----:B---3--:R1:W-:Y:S04]  /*10ff20*/  @P2 STG.E desc[UR32][R2.64], R246 ;  /* 0x000000f602002986 */ /* 0x0083e8000c101920 */
[----:B------:R3:W-:Y:S01]  /*10ff30*/  @P3 STG.E desc[UR32][R4.64], R250 ;  /* 0x000000fa04003986 */ /* 0x0007e2000c101920 */
[----:B------:R-:W-:-:S03]  /*10ff40*/  ISETP.GE.AND P0, PT, R8, UR5, PT ;  /* 0x0000000508007c0c */ /* 0x000fc6000bf06270 */
[----:B------:R3:W-:Y:S01]  /*10ff50*/  @P6 STG.E desc[UR32][R6.64], R232 ;  /* 0x000000e806006986 */ /* 0x0007e2000c101920 */
[----:B-1----:R-:W-:-:S04]  /*10ff60*/  IMAD.WIDE R2, R71, 0x4, R12 ;  /* 0x0000000447027825 */ /* 0x002fc800078e020c */
[----:B---3--:R-:W-:Y:S01]  /*10ff70*/  IMAD.WIDE R4, R244, 0x4, R18 ;  /* 0x00000004f4047825 */ /* 0x008fe200078e0212 */
[----:B------:R-:W-:Y:S01]  /*10ff80*/  ISETP.LT.AND P2, PT, R248, UR4, !P5 ;  /* 0x00000004f8007c0c */ /* 0x000fe2000ef41270 */
[----:B------:R-:W3:Y:S04]  /*10ff90*/  LDL.LU R232, [R1+0x17a8] ;  /* 0x0017a80001e87983 */ /* 0x000ee80000300800 */
[----:B------:R-:W3:Y:S01]  /*10ffa0*/  LDL.LU R71, [R1+0x29a4] ;  /* 0x0029a40001477983 */ /* 0x000ee20000300800 */
[----:B------:R-:W-:Y:S01]  /*10ffb0*/  IMAD.WIDE R6, R244, 0x4, R12 ;  /* 0x00000004f4067825 */ /* 0x000fe200078e020c */
[----:B------:R-:W-:Y:S02]  /*10ffc0*/  ISETP.LT.AND P3, PT, R114, UR4, !P5 ;  /* 0x0000000472007c0c */ /* 0x000fe4000ef61270 */
[----:B------:R-:W-:-:S02]  /*10ffd0*/  ISETP.LT.AND P5, PT, R115, UR4, !P5 ;  /* 0x0000000473007c0c */ /* 0x000fc4000efa1270 */
[----:B------:R-:W-:Y:S01]  /*10ffe0*/  ISETP.LT.AND P6, PT, R240, UR4, !P0 ;  /* 0x00000004f0007c0c */ /* 0x000fe2000c7c1270 */
[----:B----4-:R1:W-:Y:S02]  /*10fff0*/  @P1 STG.E desc[UR32][R2.64], R245 ;  /* 0x000000f502001986 */ /* 0x0103e4000c101920 */
[C---:B-1----:R-:W-:Y:S02]  /*110000*/  IMAD.WIDE R2, R244.reuse, 0x4, R16 ;  /* 0x00000004f4027825 */ /* 0x042fe400078e0210 */
[----:B--2---:R1:W-:Y:S04]  /*110010*/  @P4 STG.E desc[UR32][R4.64], R236 ;  /* 0x000000ec04004986 */ /* 0x0043e8000c101920 */
[----:B-1----:R-:W2:Y:S04]  /*110020*/  LDL.LU R236, [R1+0x15a8] ;  /* 0x0015a80001ec7983 */ /* 0x002ea80000300800 */
[----:B------:R-:W4:Y:S01]  /*110030*/  LDL.LU R10, [R1+0x5704] ;  /* 0x00570400010a7983 */ /* 0x000f220000300800 */
[----:B------:R-:W-:-:S03]  /*110040*/  IMAD.WIDE R4, R244, 0x4, R14 ;  /* 0x00000004f4047825 */ /* 0x000fc600078e020e */
[----:B------:R-:W4:Y:S04]  /*110050*/  LDL.LU R250, [R1+0x11d8] ;  /* 0x0011d80001fa7983 */ /* 0x000f280000300800 */
[----:B------:R-:W4:Y:S04]  /*110060*/  LDL.LU R244, [R1+0x1f4c] ;  /* 0x001f4c0001f47983 */ /* 0x000f280000300800 */
[----:B------:R-:W4:Y:S01]  /*110070*/  LDL.LU R245, [R1+0x1bbc] ;  /* 0x001bbc0001f57983 */ /* 0x000f220000300800 */
[----:B------:R-:W-:-:S03]  /*110080*/  IMAD.WIDE R8, R70, 0x4, R18 ;  /* 0x0000000446087825 */ /* 0x000fc600078e0212 */
[----:B------:R1:W-:Y:S04]  /*110090*/  @P2 STG.E desc[UR32][R2.64], R233 ;  /* 0x000000e902002986 */ /* 0x0003e8000c101920 */
[----:B------:R1:W-:Y:S04]  /*1100a0*/  @P3 STG.E desc[UR32][R4.64], R237 ;  /* 0x000000ed04003986 */ /* 0x0003e8000c101920 */
[----:B------:R-:W-:Y:S04]  /*1100b0*/  @P5 STG.E desc[UR32][R6.64], R241 ;  /* 0x000000f106005986 */ /* 0x000fe8000c101920 */
[----:B------:R1:W-:Y:S04]  /*1100c0*/  @P6 STG.E desc[UR32][R8.64], R249 ;  /* 0x000000f908006986 */ /* 0x0003e8000c101920 */
[----:B-1----:R-:W4:Y:S04]  /*1100d0*/  LDL.LU R233, [R1+0x1dec] ;  /* 0x001dec0001e97983 */ /* 0x002f280000300800 */
[----:B------:R-:W4:Y:S04]  /*1100e0*/  LDL.LU R237, [R1+0x19bc] ;  /* 0x0019bc0001ed7983 */ /* 0x000f280000300800 */
[----:B------:R-:W4:Y:S01]  /*1100f0*/  LDL.LU R249, [R1+0x29a8] ;  /* 0x0029a80001f97983 */ /* 0x000f220000300800 */
[----:B------:R-:W-:-:S02]  /*110100*/  ISETP.LT.AND P1, PT, R248, UR4, !P0 ;  /* 0x00000004f8007c0c */ /* 0x000fc4000c721270 */
[----:B------:R-:W-:Y:S02]  /*110110*/  ISETP.GE.AND P4, PT, R20, UR5, PT ;  /* 0x0000000514007c0c */ /* 0x000fe4000bf86270 */
[----:B------:R-:W-:Y:S01]  /*110120*/  ISETP.LT.AND P2, PT, R114, UR4, !P0 ;  /* 0x0000000472007c0c */ /* 0x000fe2000c741270 */
[----:B------:R-:W-:Y:S01]  /*110130*/  IMAD.WIDE R2, R70, 0x4, R16 ;  /* 0x0000000446027825 */ /* 0x000fe200078e0210 */
[----:B------:R-:W-:Y:S02]  /*110140*/  ISETP.LT.AND P0, PT, R115, UR4, !P0 ;  /* 0x0000000473007c0c */ /* 0x000fe4000c701270 */
[----:B------:R-:W-:Y:S02]  /*110150*/  ISETP.LT.AND P3, PT, R240, UR4, !P4 ;  /* 0x00000004f0007c0c */ /* 0x000fe4000e761270 */
[----:B------:R-:W-:Y:S01]  /*110160*/  ISETP.LT.AND P5, PT, R248, UR4, !P4 ;  /* 0x00000004f8007c0c */ /* 0x000fe2000e7a1270 */
[----:B------:R-:W-:Y:S01]  /*110170*/  IMAD.WIDE R4, R70, 0x4, R12 ;  /* 0x0000000446047825 */ /* 0x000fe200078e020c */
[----:B------:R-:W-:Y:S01]  /*110180*/  ISETP.GE.AND P6, PT, R11, UR5, PT ;  /* 0x000000050b007c0c */ /* 0x000fe2000bfc6270 */
[----:B---3--:R1:W-:Y:S02]  /*110190*/  @P1 STG.E desc[UR32][R2.64], R232 ;  /* 0x000000e802001986 */ /* 0x0083e4000c101920 */
[----:B------:R-:W-:-:S04]  /*1101a0*/  IMAD.WIDE R6, R71, 0x4, R18 ;  /* 0x0000000447067825 */ /* 0x000fc800078e0212 */
[----:B------:R-:W-:Y:S01]  /*1101b0*/  IMAD.WIDE R8, R71, 0x4, R16 ;  /* 0x0000000447087825 */ /* 0x000fe200078e0210 */
[----:B------:R-:W-:-:S03]  /*1101c0*/  ISETP.LT.AND P1, PT, R114, UR4, !P4 ;  /* 0x0000000472007c0c */ /* 0x000fc6000e721270 */
[----:B-1----:R-:W-:Y:S02]  /*1101d0*/  IMAD.WIDE R2, R70, 0x4, R14 ;  /* 0x0000000446027825 */ /* 0x002fe400078e020e */
[----:B------:R-:W3:Y:S04]  /*1101e0*/  LDL.LU R70, [R1+0x19ac] ;  /* 0x0019ac0001467983 */ /* 0x000ee80000300800 */
[----:B------:R-:W3:Y:S04]  /*1101f0*/  LDL.LU R11, [R1+0x5720] ;  /* 0x00572000010b7983 */ /* 0x000ee80000300800 */
[----:B------:R-:W3:Y:S04]  /*110200*/  LDL.LU R241, [R1+0x17ac] ;  /* 0x0017ac0001f17983 */ /* 0x000ee80000300800 */
[----:B------:R-:W3:Y:S01]  /*110210*/  LDL.LU R232, [R1+0x15ac] ;  /* 0x0015ac0001e87983 */ /* 0x000ee20000300800 */
[----:B------:R-:W-:-:S03]  /*110220*/  ISETP.LT.AND P4, PT, R115, UR4, !P4 ;  /* 0x0000000473007c0c */ /* 0x000fc6000e781270 */
[----:B--2---:R1:W-:Y:S04]  /*110230*/  @P2 STG.E desc[UR32][R2.64], R236 ;  /* 0x000000ec02002986 */ /* 0x0043e8000c101920 */
[----:B----4-:R-:W-:Y:S04]  /*110240*/  @P0 STG.E desc[UR32][R4.64], R250 ;  /* 0x000000fa04000986 */ /* 0x010fe8000c101920 */
[----:B------:R2:W-:Y:S04]  /*110250*/  @P3 STG.E desc[UR32][R6.64], R244 ;  /* 0x000000f406003986 */ /* 0x0005e8000c101920 */
[----:B------:R4:W-:Y:S04]  /*110260*/  @P5 STG.E desc[UR32][R8.64], R245 ;  /* 0x000000f508005986 */ /* 0x0009e8000c101920 */
[----:B-1----:R-:W3:Y:S04]  /*110270*/  LDL.LU R236, [R1+0x11dc] ;  /* 0x0011dc0001ec7983 */ /* 0x002ee80000300800 */
[----:B--2---:R-:W2:Y:S04]  /*110280*/  LDL.LU R244, [R1+0x29ac] ;  /* 0x0029ac0001f47983 */ /* 0x004ea80000300800 */
[----:B------:R-:W2:Y:S01]  /*110290*/  LDL.LU R250, [R1+0x1f50] ;  /* 0x001f500001fa7983 */ /* 0x000ea20000300800 */
[----:B------:R-:W-:-:S04]  /*1102a0*/  IMAD.WIDE R2, R71, 0x4, R14 ;  /* 0x0000000447027825 */ /* 0x000fc800078e020e */
[----:B------:R-:W-:Y:S01]  /*1102b0*/  IMAD.WIDE R4, R71, 0x4, R12 ;  /* 0x0000000447047825 */ /* 0x000fe200078e020c */
[----:B----4-:R-:W4:Y:S01]  /*1102c0*/  LDL.LU R245, [R1+0x1dd0] ;  /* 0x001dd00001f57983 */ /* 0x010f220000300800 */
[----:B------:R-:W-:-:S03]  /*1102d0*/  ISETP.GE.AND P2, PT, R10, UR5, PT ;  /* 0x000000050a007c0c */ /* 0x000fc6000bf46270 */
[----:B------:R-:W4:Y:S04]  /*1102e0*/  LDL.LU R71, [R1+0x29b0] ;  /* 0x0029b00001477983 */ /* 0x000f280000300800 */
[----:B------:R-:W4:Y:S04]  /*1102f0*/  LDL.LU R10, [R1+0x5728] ;  /* 0x00572800010a7983 */ /* 0x000f280000300800 */
[----:B------:R1:W-:Y:S04]  /*110300*/  @P1 STG.E desc[UR32][R2.64], R233 ;  /* 0x000000e902001986 */ /* 0x0003e8000c101920 */
[----:B------:R1:W-:Y:S01]  /*110310*/  @P4 STG.E desc[UR32][R4.64], R237 ;  /* 0x000000ed04004986 */ /* 0x0003e2000c101920 */
[----:B------:R-:W-:-:S04]  /*110320*/  IMAD.WIDE R6, R249, 0x4, R14 ;  /* 0x00000004f9067825 */ /* 0x000fc800078e020e */
[C---:B------:R-:W-:Y:S01]  /*110330*/  IMAD.WIDE R8, R249.reuse, 0x4, R12 ;  /* 0x00000004f9087825 */ /* 0x040fe200078e020c */
[----:B-1----:R-:W4:Y:S03]  /*110340*/  LDL.LU R233, [R1+0x1ba0] ;  /* 0x001ba00001e97983 */ /* 0x002f260000300800 */
[----:B------:R-:W-:-:S04]  /*110350*/  IMAD.WIDE R2, R249, 0x4, R18 ;  /* 0x00000004f9027825 */ /* 0x000fc800078e0212 */
[----:B------:R-:W-:Y:S01]  /*110360*/  IMAD.WIDE R4, R249, 0x4, R16 ;  /* 0x00000004f9047825 */ /* 0x000fe200078e0210 */
[----:B------:R-:W4:Y:S04]  /*110370*/  LDL.LU R237, [R1+0x1b90] ;  /* 0x001b900001ed7983 */ /* 0x000f280000300800 */
[----:B------:R-:W4:Y:S01]  /*110380*/  LDL.LU R249, [R1+0x1990] ;  /* 0x0019900001f97983 */ /* 0x000f220000300800 */
[----:B------:R-:W-:Y:S02]  /*110390*/  ISETP.LT.AND P3, PT, R240, UR4, !P6 ;  /* 0x00000004f0007c0c */ /* 0x000fe4000f761270 */
[----:B------:R-:W-:Y:S02]  /*1103a0*/  ISETP.LT.AND P0, PT, R248, UR4, !P6 ;  /* 0x00000004f8007c0c */ /* 0x000fe4000f701270 */
[----:B------:R-:W-:-:S02]  /*1103b0*/  ISETP.LT.AND P5, PT, R114, UR4, !P6 ;  /* 0x0000000472007c0c */ /* 0x000fc4000f7a1270 */
[----:B------:R-:W-:Y:S02]  /*1103c0*/  ISETP.LT.AND P6, PT, R115, UR4, !P6 ;  /* 0x0000000473007c0c */ /* 0x000fe4000f7c1270 */
[----:B------:R-:W-:Y:S02]  /*1103d0*/  ISETP.LT.AND P1, PT, R240, UR4, !P2 ;  /* 0x00000004f0007c0c */ /* 0x000fe4000d721270 */
[----:B------:R-:W-:-:S03]  /*1103e0*/  ISETP.LT.AND P4, PT, R248, UR4, !P2 ;  /* 0x00000004f8007c0c */ /* 0x000fc6000d781270 */
[----:B---3--:R1:W-:Y:S01]  /*1103f0*/  @P3 STG.E desc[UR32][R2.64], R70 ;  /* 0x0000004602003986 */ /* 0x0083e2000c101920 */
[----:B------:R-:W-:-:S03]  /*110400*/  ISETP.GE.AND P3, PT, R11, UR5, PT ;  /* 0x000000050b007c0c */ /* 0x000fc6000bf66270 */
[----:B------:R3:W-:Y:S04]  /*110410*/  @P0 STG.E desc[UR32][R4.64], R241 ;  /* 0x000000f104000986 */ /* 0x0007e8000c101920 */
[----:B------:R-:W-:Y:S01]  /*110420*/  @P5 STG.E desc[UR32][R6.64], R232 ;  /* 0x000000e806005986 */ /* 0x000fe2000c101920 */
[----:B------:R-:W-:-:S03]  /*110430*/  ISETP.LT.AND P0, PT, R114, UR4, !P2 ;  /* 0x0000000472007c0c */ /* 0x000fc6000d701270 */
[----:B-1----:R-:W4:Y:S04]  /*110440*/  LDL.LU R70, [R1+0x1790] ;  /* 0x0017900001467983 */ /* 0x002f280000300800 */
[----:B------:R-:W4:Y:S04]  /*110450*/  LDL.LU R11, [R1+0x5708] ;  /* 0x00570800010b7983 */ /* 0x000f280000300800 */
[----:B---3--:R-:W3:Y:S01]  /*110460*/  LDL.LU R241, [R1+0x1590] ;  /* 0x0015900001f17983 */ /* 0x008ee20000300800 */
[----:B------:R-:W-:Y:S02]  /*110470*/  ISETP.LT.AND P2, PT, R115, UR4, !P2 ;  /* 0x0000000473007c0c */ /* 0x000fe4000d741270 */
[----:B------:R-:W-:Y:S01]  /*110480*/  ISETP.LT.AND P5, PT, R240, UR4, !P3 ;  /* 0x00000004f0007c0c */ /* 0x000fe2000dfa1270 */
[----:B------:R1:W-:Y:S01]  /*110490*/  @P6 STG.E desc[UR32][R8.64], R236 ;  /* 0x000000ec08006986 */ /* 0x0003e2000c101920 */
[----:B--2---:R-:W-:-:S04]  /*1104a0*/  IMAD.WIDE R2, R244, 0x4, R18 ;  /* 0x00000004f4027825 */ /* 0x004fc800078e0212 */
[----:B------:R-:W-:Y:S01]  /*1104b0*/  IMAD.WIDE R4, R244, 0x4, R16 ;  /* 0x00000004f4047825 */ /* 0x000fe200078e0210 */
[----:B-1----:R-:W2:Y:S04]  /*1104c0*/  LDL.LU R236, [R1+0x11c0] ;  /* 0x0011c00001ec7983 */ /* 0x002ea80000300800 */
[----:B------:R-:W2:Y:S04]  /*1104d0*/  LDL.LU R232, [R1+0x29b4] ;  /* 0x0029b40001e87983 */ /* 0x000ea80000300800 */
[----:B------:R1:W-:Y:S04]  /*1104e0*/  @P1 STG.E desc[UR32][R2.64], R250 ;  /* 0x000000fa02001986 */ /* 0x0003e8000c101920 */
[----:B----4-:R4:W-:Y:S01]  /*1104f0*/  @P4 STG.E desc[UR32][R4.64], R245 ;  /* 0x000000f504004986 */ /* 0x0109e2000c101920 */
[----:B------:R-:W-:-:S03]  /*110500*/  ISETP.GE.AND P4, PT, R10, UR5, PT ;  /* 0x000000050a007c0c */ /* 0x000fc6000bf86270 */
[----:B------:R-:W2:Y:S04]  /*110510*/  LDL.LU R246, [R1+0x1f54] ;  /* 0x001f540001f67983 */ /* 0x000ea80000300800 */
[----:B------:R-:W2:Y:S01]  /*110520*/  LDL.LU R10, [R1+0x5724] ;  /* 0x00572400010a7983 */ /* 0x000ea20000300800 */
[----:B------:R-:W-:-:S04]  /*110530*/  IMAD.WIDE R6, R71, 0x4, R18 ;  /* 0x0000000447067825 */ /* 0x000fc800078e0212 */
[C---:B-1----:R-:W-:Y:S01]  /*110540*/  IMAD.WIDE R2, R244.reuse, 0x4, R14 ;  /* 0x00000004f4027825 */ /* 0x042fe200078e020e */
[----:B------:R-:W2:Y:S03]  /*110550*/  LDL.LU R250, [R1+0x1dd4] ;  /* 0x001dd40001fa7983 */ /* 0x000ea60000300800 */
[----:B----4-:R-:W-:Y:S01]  /*110560*/  IMAD.WIDE R4, R244, 0x4, R12 ;  /* 0x00000004f4047825 */ /* 0x010fe200078e020c */
[----:B------:R-:W4:Y:S04]  /*110570*/  LDL.LU R245, [R1+0x1ba4] ;  /* 0x001ba40001f57983 */ /* 0x000f280000300800 */
[----:B------:R-:W4:Y:S04]  /*110580*/  LDL.LU R244, [R1+0x29b8] ;  /* 0x0029b80001f47983 */ /* 0x000f280000300800 */
[----:B------:R1:W-:Y:S04]  /*110590*/  @P0 STG.E desc[UR32][R2.64], R233 ;  /* 0x000000e902000986 */ /* 0x0003e8000c101920 */
[----:B------:R1:W-:Y:S04]  /*1105a0*/  @P2 STG.E desc[UR32][R4.64], R237 ;  /* 0x000000ed04002986 */ /* 0x0003e8000c101920 */
[----:B------:R1:W-:Y:S04]  /*1105b0*/  @P5 STG.E desc[UR32][R6.64], R249 ;  /* 0x000000f906005986 */ /* 0x0003e8000c101920 */
[----:B-1----:R-:W4:Y:S04]  /*1105c0*/  LDL.LU R233, [R1+0x1b94] ;  /* 0x001b940001e97983 */ /* 0x002f280000300800 */
[----:B------:R-:W4:Y:S04]  /*1105d0*/  LDL.LU R237, [R1+0x1994] ;  /* 0x0019940001ed7983 */ /* 0x000f280000300800 */
[----:B------:R-:W4:Y:S01]  /*1105e0*/  LDL.LU R249, [R1+0x1794] ;  /* 0x0017940001f97983 */ /* 0x000f220000300800 */
[----:B------:R-:W-:-:S02]  /*1105f0*/  ISETP.LT.AND P6, PT, R248, UR4, !P3 ;  /* 0x00000004f8007c0c */ /* 0x000fc4000dfc1270 */
[----:B------:R-:W-:Y:S02]  /*110600*/  ISETP.LT.AND P1, PT, R114, UR4, !P3 ;  /* 0x0000000472007c0c */ /* 0x000fe4000df21270 */
[----:B------:R-:W-:Y:S01]  /*110610*/  ISETP.LT.AND P3, PT, R115, UR4, !P3 ;  /* 0x0000000473007c0c */ /* 0x000fe2000df61270 */
[----:B------:R-:W-:-:S04]  /*110620*/  IMAD.WIDE R8, R71, 0x4, R16 ;  /* 0x0000000447087825 */ /* 0x000fc800078e0210 */
[----:B------:R-:W-:-:S04]  /*110630*/  IMAD.WIDE R2, R71, 0x4, R14 ;  /* 0x0000000447027825 */ /* 0x000fc800078e020e */
[----:B------:R-:W-:Y:S01]  /*110640*/  IMAD.WIDE R4, R71, 0x4, R12 ;  /* 0x0000000447047825 */ /* 0x000fe200078e020c */
[----:B------:R-:W-:Y:S02]  /*110650*/  ISETP.LT.AND P5, PT, R240, UR4, !P4 ;  /* 0x00000004f0007c0c */ /* 0x000fe4000e7a1270 */
[----:B------:R-:W-:Y:S01]  /*110660*/  ISETP.LT.AND P0, PT, R248, UR4, !P4 ;  /* 0x00000004f8007c0c */ /* 0x000fe2000e701270 */
[----:B------:R1:W-:Y:S01]  /*110670*/  @P6 STG.E desc[UR32][R8.64], R70 ;  /* 0x0000004608006986 */ /* 0x0003e2000c101920 */
[----:B------:R-:W-:-:S03]  /*110680*/  ISETP.LT.AND P6, PT, R114, UR4, !P4 ;  /* 0x0000000472007c0c */ /* 0x000fc6000e7c1270 */
[----:B---3--:R3:W-:Y:S01]  /*110690*/  @P1 STG.E desc[UR32][R2.64], R241 ;  /* 0x000000f102001986 */ /* 0x0087e2000c101920 */
[----:B------:R-:W-:Y:S02]  /*1106a0*/  ISETP.GE.AND P2, PT, R11, UR5, PT ;  /* 0x000000050b007c0c */ /* 0x000fe4000bf46270 */
[----:B------:R-:W-:Y:S01]  /*1106b0*/  ISETP.LT.AND P1, PT, R115, UR4, !P4 ;  /* 0x0000000473007c0c */ /* 0x000fe2000e721270 */
[----:B-1----:R-:W4:Y:S04]  /*1106c0*/  LDL.LU R70, [R1+0x1f58] ;  /* 0x001f580001467983 */ /* 0x002f280000300800 */
[----:B------:R-:W4:Y:S04]  /*1106d0*/  LDL.LU R71, [R1+0x29bc] ;  /* 0x0029bc0001477983 */ /* 0x000f280000300800 */
[----:B------:R-:W4:Y:S04]  /*1106e0*/  LDL.LU R9, [R1+0x5730] ;  /* 0x0057300001097983 */ /* 0x000f280000300800 */
[----:B---3--:R-:W3:Y:S01]  /*1106f0*/  LDL.LU R241, [R1+0x1594] ;  /* 0x0015940001f17983 */ /* 0x008ee20000300800 */
[----:B------:R-:W-:-:S03]  /*110700*/  ISETP.LT.AND P4, PT, R248, UR4, !P2 ;  /* 0x00000004f8007c0c */ /* 0x000fc6000d781270 */
[----:B--2---:R1:W-:Y:S01]  /*110710*/  @P3 STG.E desc[UR32][R4.64], R236 ;  /* 0x000000ec04003986 */ /* 0x0043e2000c101920 */
[----:B------:R-:W-:Y:S01]  /*110720*/  IMAD.WIDE R2, R232, 0x4, R18 ;  /* 0x00000004e8027825 */ /* 0x000fe200078e0212 */
[----:B------:R-:W-:-:S03]  /*110730*/  ISETP.LT.AND P3, PT, R240, UR4, !P2 ;  /* 0x00000004f0007c0c */ /* 0x000fc6000d761270 */
[C---:B------:R-:W-:Y:S01]  /*110740*/  IMAD.WIDE R6, R232.reuse, 0x4, R14 ;  /* 0x00000004e8067825 */ /* 0x040fe200078e020e */
[----:B-1----:R-:W2:Y:S03]  /*110750*/  LDL.LU R236, [R1+0x11c4] ;  /* 0x0011c40001ec7983 */ /* 0x002ea60000300800 */
[C---:B------:R-:W-:Y:S01]  /*110760*/  IMAD.WIDE R4, R232.reuse, 0x4, R16 ;  /* 0x00000004e8047825 */ /* 0x040fe200078e0210 */
[----:B------:R1:W-:Y:S04]  /*110770*/  @P5 STG.E desc[UR32][R2.64], R246 ;  /* 0x000000f602005986 */ /* 0x0003e8000c101920 */
[----:B------:R-:W2:Y:S04]  /*110780*/  LDL.LU R8, [R1+0x5748] ;  /* 0x0057480001087983 */ /* 0x000ea80000300800 */
[----:B------:R1:W-:Y:S04]  /*110790*/  @P0 STG.E desc[UR32][R4.64], R250 ;  /* 0x000000fa04000986 */ /* 0x0003e8000c101920 */
[----:B----4-:R4:W-:Y:S04]  /*1107a0*/  @P6 STG.E desc[UR32][R6.64], R245 ;  /* 0x000000f506006986 */ /* 0x0109e8000c101920 */
[----:B-1----:R-:W2:Y:S01]  /*1107b0*/  LDL.LU R246, [R1+0x1dd8] ;  /* 0x001dd80001f67983 */ /* 0x002ea20000300800 */
[----:B------:R-:W-:-:S04]  /*1107c0*/  IMAD.WIDE R2, R232, 0x4, R12 ;  /* 0x00000004e8027825 */ /* 0x000fc800078e020c */
[C---:B------:R-:W-:Y:S01]  /*1107d0*/  IMAD.WIDE R4, R244.reuse, 0x4, R18 ;  /* 0x00000004f4047825 */ /* 0x040fe200078e0212 */
[----:B------:R-:W2:Y:S04]  /*1107e0*/  LDL.LU R250, [R1+0x1ba8] ;  /* 0x001ba80001fa7983 */ /* 0x000ea80000300800 */
[----:B----4-:R-:W4:Y:S04]  /*1107f0*/  LDL.LU R245, [R1+0x1b98] ;  /* 0x001b980001f57983 */ /* 0x010f280000300800 */
[----:B------:R-:W4:Y:S01]  /*110800*/  LDL.LU R232, [R1+0x29c0] ;  /* 0x0029c00001e87983 */ /* 0x000f220000300800 */
[----:B------:R-:W-:-:S03]  /*110810*/  IMAD.WIDE R6, R244, 0x4, R16 ;  /* 0x00000004f4067825 */ /* 0x000fc600078e0210 */
[----:B------:R-:W-:Y:S04]  /*110820*/  @P1 STG.E desc[UR32][R2.64], R233 ;  /* 0x000000e902001986 */ /* 0x000fe8000c101920 */
[----:B------:R1:W-:Y:S04]  /*110830*/  @P3 STG.E desc[UR32][R4.64], R237 ;  /* 0x000000ed04003986 */ /* 0x0003e8000c101920 */
[----:B------:R1:W-:Y:S04]  /*110840*/  @P4 STG.E desc[UR32][R6.64], R249 ;  /* 0x000000f906004986 */ /* 0x0003e8000c101920 */
[----:B-1----:R-:W4:Y:S04]  /*110850*/  LDL.LU R237, [R1+0x1998] ;  /* 0x0019980001ed7983 */ /* 0x002f280000300800 */
[----:B------:R-:W4:Y:S01]  /*110860*/  LDL.LU R249, [R1+0x1798] ;  /* 0x0017980001f97983 */ /* 0x000f220000300800 */
[----:B------:R-:W-:-:S02]  /*110870*/  ISETP.GE.AND P5, PT, R10, UR5, PT ;  /* 0x000000050a007c0c */ /* 0x000fc4000bfa6270 */
[----:B------:R-:W-:Y:S02]  /*110880*/  ISETP.LT.AND P0, PT, R114, UR4, !P2 ;  /* 0x0000000472007c0c */ /* 0x000fe4000d701270 */
[----:B------:R-:W-:Y:S02]  /*110890*/  ISETP.LT.AND P2, PT, R115, UR4, !P2 ;  /* 0x0000000473007c0c */ /* 0x000fe4000d741270 */
[----:B------:R-:W-:Y:S01]  /*1108a0*/  ISETP.LT.AND P6, PT, R240, UR4, !P5 ;  /* 0x00000004f0007c0c */ /* 0x000fe2000efc1270 */
[----:B------:R-:W-:-:S04]  /*1108b0*/  IMAD.WIDE R2, R244, 0x4, R14 ;  /* 0x00000004f4027825 */ /* 0x000fc800078e020e */
[----:B------:R-:W-:Y:S02]  /*1108c0*/  IMAD.WIDE R4, R244, 0x4, R12 ;  /* 0x00000004f4047825 */ /* 0x000fe400078e020c */
[----:B------:R-:W4:Y:S04]  /*1108d0*/  LDL.LU R244, [R1+0x29c4] ;  /* 0x0029c40001f47983 */ /* 0x000f280000300800 */
[----:B------:R-:W4:Y:S01]  /*1108e0*/  LDL.LU R20, [R1+0x5750] ;  /* 0x0057500001147983 */ /* 0x000f220000300800 */
[----:B------:R-:W-:-:S03]  /*1108f0*/  ISETP.LT.AND P1, PT, R248, UR4, !P5 ;  /* 0x00000004f8007c0c */ /* 0x000fc6000ef21270 */
[----:B------:R-:W4:Y:S01]  /*110900*/  LDL.LU R233, [R1+0x1598] ;  /* 0x0015980001e97983 */ /* 0x000f220000300800 */
[----:B------:R-:W-:Y:S02]  /*110910*/  ISETP.LT.AND P4, PT, R114, UR4, !P5 ;  /* 0x0000000472007c0c */ /* 0x000fe4000ef81270 */
[----:B------:R-:W-:Y:S01]  /*110920*/  ISETP.LT.AND P5, PT, R115, UR4, !P5 ;  /* 0x0000000473007c0c */ /* 0x000fe2000efa1270 */
[----:B------:R-:W-:Y:S01]  /*110930*/  IMAD.WIDE R6, R71, 0x4, R18 ;  /* 0x0000000447067825 */ /* 0x000fe200078e0212 */
[----:B---3--:R1:W-:Y:S01]  /*110940*/  @P0 STG.E desc[UR32][R2.64], R241 ;  /* 0x000000f102000986 */ /* 0x0083e2000c101920 */
[----:B------:R-:W-:-:S03]  /*110950*/  ISETP.GE.AND P3, PT, R9, UR5, PT ;  /* 0x0000000509007c0c */ /* 0x000fc6000bf66270 */
[----:B-1----:R-:W3:Y:S01]  /*110960*/  LDL.LU R241, [R1+0x11c8] ;  /* 0x0011c80001f17983 */ /* 0x002ee20000300800 */
[----:B------:R-:W-:-:S03]  /*110970*/  IMAD.WIDE R2, R71, 0x4, R16 ;  /* 0x0000000447027825 */ /* 0x000fc600078e0210 */
[----:B--2---:R1:W-:Y:S04]  /*110980*/  @P2 STG.E desc[UR32][R4.64], R236 ;  /* 0x000000ec04002986 */ /* 0x0043e8000c101920 */
[----:B------:R2:W-:Y:S01]  /*110990*/  @P6 STG.E desc[UR32][R6.64], R70 ;  /* 0x0000004606006986 */ /* 0x0005e2000c101920 */
[----:B------:R-:W-:Y:S02]  /*1109a0*/  ISETP.LT.AND P2, PT, R240, UR4, !P3 ;  /* 0x00000004f0007c0c */ /* 0x000fe4000df41270 */
[----:B------:R-:W-:Y:S01]  /*1109b0*/  ISETP.LT.AND P6, PT, R248, UR4, !P3 ;  /* 0x00000004f8007c0c */ /* 0x000fe2000dfc1270 */
[----:B-1----:R-:W3:Y:S04]  /*1109c0*/  LDL.LU R236, [R1+0x1f5c] ;  /* 0x001f5c0001ec7983 */ /* 0x002ee80000300800 */
[----:B--2---:R-:W2:Y:S01]  /*1109d0*/  LDL.LU R70, [R1+0x1ddc] ;  /* 0x001ddc0001467983 */ /* 0x004ea20000300800 */
[----:B------:R-:W-:-:S04]  /*1109e0*/  IMAD.WIDE R4, R71, 0x4, R14 ;  /* 0x0000000447047825 */ /* 0x000fc800078e020e */
[----:B------:R-:W-:Y:S01]  /*1109f0*/  IMAD.WIDE R6, R71, 0x4, R12 ;  /* 0x0000000447067825 */ /* 0x000fe200078e020c */
[----:B------:R1:W-:Y:S04]  /*110a00*/  @P1 STG.E desc[UR32][R2.64], R246 ;  /* 0x000000f602001986 */ /* 0x0003e8000c101920 */
[----:B------:R-:W2:Y:S04]  /*110a10*/  LDL.LU R71, [R1+0x29c8] ;  /* 0x0029c80001477983 */ /* 0x000ea80000300800 */
[----:B------:R1:W-:Y:S04]  /*110a20*/  @P4 STG.E desc[UR32][R4.64], R250 ;  /* 0x000000fa04004986 */ /* 0x0003e8000c101920 */
[----:B----4-:R4:W-:Y:S04]  /*110a30*/  @P5 STG.E desc[UR32][R6.64], R245 ;  /* 0x000000f506005986 */ /* 0x0109e8000c101920 */
[----:B------:R-:W2:Y:S01]  /*110a40*/  LDL.LU R11, [R1+0x572c] ;  /* 0x00572c00010b7983 */ /* 0x000ea20000300800 */
[----:B-1----:R-:W-:-:S04]  /*110a50*/  IMAD.WIDE R2, R232, 0x4, R18 ;  /* 0x00000004e8027825 */ /* 0x002fc800078e0212 */
[C---:B------:R-:W-:Y:S01]  /*110a60*/  IMAD.WIDE R4, R232.reuse, 0x4, R16 ;  /* 0x00000004e8047825 */ /* 0x040fe200078e0210 */
[----:B----4-:R-:W4:Y:S04]  /*110a70*/  LDL.LU R245, [R1+0x1bac] ;  /* 0x001bac0001f57983 */ /* 0x010f280000300800 */
[----:B------:R1:W-:Y:S04]  /*110a80*/  @P2 STG.E desc[UR32][R2.64], R237 ;  /* 0x000000ed02002986 */ /* 0x0003e8000c101920 */
[----:B------:R1:W-:Y:S02]  /*110a90*/  @P6 STG.E desc[UR32][R4.64], R249 ;  /* 0x000000f904006986 */ /* 0x0003e4000c101920 */
[----:B-1----:R-:W-:-:S04]  /*110aa0*/  IMAD.WIDE R2, R232, 0x4, R14 ;  /* 0x00000004e8027825 */ /* 0x002fc800078e020e */
[----:B------:R-:W-:Y:S02]  /*110ab0*/  IMAD.WIDE R4, R232, 0x4, R12 ;  /* 0x00000004e8047825 */ /* 0x000fe400078e020c */
[----:B------:R-:W4:Y:S01]  /*110ac0*/  LDL.LU R232, [R1+0x1b9c] ;  /* 0x001b9c0001e87983 */ /* 0x000f220000300800 */
[----:B------:R-:W-:Y:S02]  /*110ad0*/  ISETP.GE.AND P0, PT, R8, UR5, PT ;  /* 0x0000000508007c0c */ /* 0x000fe4000bf06270 */
[----:B------:R-:W-:Y:S02]  /*110ae0*/  ISETP.LT.AND P1, PT, R114, UR4, !P3 ;  /* 0x0000000472007c0c */ /* 0x000fe4000df21270 */
[----:B------:R-:W-:Y:S01]  /*110af0*/  ISETP.LT.AND P3, PT, R115, UR4, !P3 ;  /* 0x0000000473007c0c */ /* 0x000fe2000df61270 */
[----:B------:R-:W-:Y:S01]  /*110b00*/  IMAD.WIDE R6, R244, 0x4, R18 ;  /* 0x00000004f4067825 */ /* 0x000fe200078e0212 */
[----:B------:R-:W-:Y:S02]  /*110b10*/  ISETP.LT.AND P4, PT, R240, UR4, !P0 ;  /* 0x00000004f0007c0c */ /* 0x000fe4000c781270 */
[----:B------:R-:W-:Y:S01]  /*110b20*/  ISETP.LT.AND P5, PT, R248, UR4, !P0 ;  /* 0x00000004f8007c0c */ /* 0x000fe2000c7a1270 */
[----:B------:R-:W-:Y:S01]  /*110b30*/  IMAD.WIDE R8, R244, 0x4, R16 ;  /* 0x00000004f4087825 */ /* 0x000fe200078e0210 */
[----:B------:R-:W4:Y:S04]  /*110b40*/  LDL.LU R10, [R1+0x574c] ;  /* 0x00574c00010a7983 */ /* 0x000f280000300800 */
[----:B------:R-:W4:Y:S04]  /*110b50*/  LDL.LU R246, [R1+0x199c] ;  /* 0x00199c0001f67983 */ /* 0x000f280000300800 */
[----:B------:R-:W4:Y:S04]  /*110b60*/  LDL.LU R237, [R1+0x179c] ;  /* 0x00179c0001ed7983 */ /* 0x000f280000300800 */
[----:B------:R-:W4:Y:S01]  /*110b70*/  LDL.LU R249, [R1+0x159c] ;  /* 0x00159c0001f97983 */ /* 0x000f220000300800 */
[----:B------:R-:W-:-:S03]  /*110b80*/  ISETP.LT.AND P2, PT, R114, UR4, !P0 ;  /* 0x0000000472007c0c */ /* 0x000fc6000c741270 */
[----:B------:R1:W-:Y:S01]  /*110b90*/  @P1 STG.E desc[UR32][R2.64], R233 ;  /* 0x000000e902001986 */ /* 0x0003e2000c101920 */
[----:B------:R-:W-:-:S03]  /*110ba0*/  ISETP.LT.AND P0, PT, R115, UR4, !P0 ;  /* 0x0000000473007c0c */ /* 0x000fc6000c701270 */
[----:B-1----:R-:W4:Y:S01]  /*110bb0*/  LDL.LU R233, [R1+0x11cc] ;  /* 0x0011cc0001e97983 */ /* 0x002f220000300800 */
[----:B------:R-:W-:Y:S01]  /*110bc0*/  IMAD.WIDE R2, R244, 0x4, R14 ;  /* 0x00000004f4027825 */ /* 0x000fe200078e020e */
[----:B------:R-:W-:Y:S02]  /*110bd0*/  ISETP.GE.AND P6, PT, R20, UR5, PT ;  /* 0x0000000514007c0c */ /* 0x000fe4000bfc6270 */
[----:B---3--:R-:W-:Y:S04]  /*110be0*/  @P3 STG.E desc[UR32][R4.64], R241 ;  /* 0x000000f104003986 */ /* 0x008fe8000c101920 */
[----:B------:R-:W-:Y:S04]  /*110bf0*/  @P4 STG.E desc[UR32][R6.64], R236 ;  /* 0x000000ec06004986 */ /* 0x000fe8000c101920 */
[----:B--2---:R1:W-:Y:S04]  /*110c00*/  @P5 STG.E desc[UR32][R8.64], R70 ;  /* 0x0000004608005986 */ /* 0x0043e8000c101920 */
[----:B-1----:R-:W2:Y:S04]  /*110c10*/  LDL.LU R70, [R1+0x1f60] ;  /* 0x001f600001467983 */ /* 0x002ea80000300800 */
[----:B------:R-:W3:Y:S04]  /*110c20*/  LDL.LU R241, [R1+0x29cc] ;  /* 0x0029cc0001f17983 */ /* 0x000ee80000300800 */
[----:B------:R-:W2:Y:S04]  /*110c30*/  LDL.LU R236, [R1+0x29d0] ;  /* 0x0029d00001ec7983 */ /* 0x000ea80000300800 */
[----:B----4-:R1:W-:Y:S02]  /*110c40*/  @P2 STG.E desc[UR32][R2.64], R245 ;  /* 0x000000f502002986 */ /* 0x0103e4000c101920 */
[----:B-1----:R-:W-:-:S02]  /*110c50*/  IMAD.WIDE R2, R244, 0x4, R12 ;  /* 0x00000004f4027825 */ /* 0x002fc400078e020c */
[----:B------:R-:W4:Y:S04]  /*110c60*/  LDL.LU R244, [R1+0x1dc0] ;  /* 0x001dc00001f47983 */ /* 0x000f280000300800 */
[----:B------:R-:W4:Y:S04]  /*110c70*/  LDL.LU R20, [R1+0x5754] ;  /* 0x0057540001147983 */ /* 0x000f280000300800 */
[----:B------:R-:W4:Y:S04]  /*110c80*/  LDL.LU R250, [R1+0x1f70] ;  /* 0x001f700001fa7983 */ /* 0x000f280000300800 */
[----:B------:R-:W4:Y:S04]  /*110c90*/  LDL.LU R245, [R1+0x1b80] ;  /* 0x001b800001f57983 */ /* 0x000f280000300800 */
[----:B------:R1:W-:Y:S04]  /*110ca0*/  @P0 STG.E desc[UR32][R2.64], R232 ;  /* 0x000000e802000986 */ /* 0x0003e8000c101920 */
[----:B-1----:R-:W4:Y:S01]  /*110cb0*/  LDL.LU R232, [R1+0x1980] ;  /* 0x0019800001e87983 */ /* 0x002f220000300800 */
[----:B------:R-:W-:-:S02]  /*110cc0*/  ISETP.LT.AND P1, PT, R240, UR4, !P6 ;  /* 0x00000004f0007c0c */ /* 0x000fc4000f721270 */
[----:B------:R-:W-:Y:S02]  /*110cd0*/  ISETP.LT.AND P3, PT, R248, UR4, !P6 ;  /* 0x00000004f8007c0c */ /* 0x000fe4000f761270 */
[----:B------:R-:W-:Y:S02]  /*110ce0*/  ISETP.GE.AND P4, PT, R11, UR5, PT ;  /* 0x000000050b007c0c */ /* 0x000fe4000bf86270 */
[----:B------:R-:W-:Y:S02]  /*110cf0*/  ISETP.LT.AND P5, PT, R114, UR4, !P6 ;  /* 0x0000000472007c0c */ /* 0x000fe4000f7a1270 */
[----:B------:R-:W-:Y:S01]  /*110d00*/  ISETP.LT.AND P2, PT, R115, UR4, !P6 ;  /* 0x0000000473007c0c */ /* 0x000fe2000f741270 */
[----:B------:R-:W-:Y:S01]  /*110d10*/  IMAD.WIDE R4, R71, 0x4, R18 ;  /* 0x0000000447047825 */ /* 0x000fe200078e0212 */
[----:B------:R-:W-:-:S03]  /*110d20*/  ISETP.LT.AND P6, PT, R240, UR4, !P4 ;  /* 0x00000004f0007c0c */ /* 0x000fc6000e7c1270 */
[----:B------:R-:W-:-:S04]  /*110d30*/  IMAD.WIDE R6, R71, 0x4, R16 ;  /* 0x0000000447067825 */ /* 0x000fc800078e0210 */
[----:B------:R-:W-:-:S04]  /*110d40*/  IMAD.WIDE R8, R71, 0x4, R14 ;  /* 0x0000000447087825 */ /* 0x000fc800078e020e */
[----:B------:R-:W-:Y:S01]  /*110d50*/  IMAD.WIDE R2, R71, 0x4, R12 ;  /* 0x0000000447027825 */ /* 0x000fe200078e020c */
[----:B------:R-:W4:Y:S04]  /*110d60*/  LDL.LU R11, [R1+0x5770] ;  /* 0x00577000010b7983 */ /* 0x000f280000300800 */
[----:B------:R-:W-:Y:S04]  /*110d70*/  @P1 STG.E desc[UR32][R4.64], R246 ;  /* 0x000000f604001986 */ /* 0x000fe8000c101920 */
[----:B------:R1:W-:Y:S01]  /*110d80*/  @P3 STG.E desc[UR32][R6.64], R237 ;  /* 0x000000ed06003986 */ /* 0x0003e2000c101920 */
[----:B------:R-:W-:-:S02]  /*110d90*/  ISETP.LT.AND P3, PT, R248, UR4, !P4 ;  /* 0x00000004f8007c0c */ /* 0x000fc4000e761270 */
[----:B------:R-:W-:Y:S02]  /*110da0*/  ISETP.GE.AND P0, PT, R10, UR5, PT ;  /* 0x000000050a007c0c */ /* 0x000fe4000bf06270 */
[----:B------:R-:W-:Y:S01]  /*110db0*/  ISETP.LT.AND P1, PT, R114, UR4, !P4 ;  /* 0x0000000472007c0c */ /* 0x000fe2000e721270 */
[----:B------:R1:W-:Y:S01]  /*110dc0*/  @P5 STG.E desc[UR32][R8.64], R249 ;  /* 0x000000f908005986 */ /* 0x0003e2000c101920 */
[----:B------:R-:W-:-:S03]  /*110dd0*/  ISETP.LT.AND P4, PT, R115, UR4, !P4 ;  /* 0x0000000473007c0c */ /* 0x000fc6000e781270 */
[----:B------:R3:W-:Y:S01]  /*110de0*/  @P2 STG.E desc[UR32][R2.64], R233 ;  /* 0x000000e902002986 */ /* 0x0007e2000c101920 */
[----:B------:R-:W-:-:S03]  /*110df0*/  ISETP.LT.AND P5, PT, R240, UR4, !P0 ;  /* 0x00000004f0007c0c */ /* 0x000fc6000c7a1270 */
[----:B-1----:R-:W4:Y:S04]  /*110e00*/  LDL.LU R237, [R1+0x1780] ;  /* 0x0017800001ed7983 */ /* 0x002f280000300800 */
[----:B------:R-:W4:Y:S04]  /*110e10*/  LDL.LU R249, [R1+0x1580] ;  /* 0x0015800001f97983 */ /* 0x000f280000300800 */
[----:B------:R-:W4:Y:S01]  /*110e20*/  LDL.LU R71, [R1+0x29d4] ;  /* 0x0029d40001477983 */ /* 0x000f220000300800 */
[----:B---3--:R-:W-:-:S04]  /*110e30*/  IMAD.WIDE R4, R241, 0x4, R18 ;  /* 0x00000004f1047825 */ /* 0x008fc800078e0212 */
[C---:B------:R-:W-:Y:S01]  /*110e40*/  IMAD.WIDE R2, R241.reuse, 0x4, R16 ;  /* 0x00000004f1027825 */ /* 0x040fe200078e0210 */
[----:B--2---:R1:W-:Y:S03]  /*110e50*/  @P6 STG.E desc[UR32][R4.64], R70 ;  /* 0x0000004604006986 */ /* 0x0043e6000c101920 */
[----:B------:R-:W-:-:S04]  /*110e60*/  IMAD.WIDE R6, R241, 0x4, R12 ;  /* 0x00000004f1067825 */ /* 0x000fc800078e020c */
[----:B------:R-:W-:Y:S01]  /*110e70*/  IMAD.WIDE R8, R236, 0x4, R18 ;  /* 0x00000004ec087825 */ /* 0x000fe200078e0212 */
[----:B-1----:R-:W2:Y:S03]  /*110e80*/  LDL.LU R70, [R1+0x11b0] ;  /* 0x0011b00001467983 */ /* 0x002ea60000300800 */
[----:B------:R-:W-:Y:S01]  /*110e90*/  IMAD.WIDE R4, R241, 0x4, R14 ;  /* 0x00000004f1047825 */ /* 0x000fe200078e020e */
[----:B------:R-:W3:Y:S04]  /*110ea0*/  LDL.LU R10, [R1+0x5778] ;  /* 0x00577800010a7983 */ /* 0x000ee80000300800 */
[----:B------:R-:W3:Y:S04]  /*110eb0*/  LDL.LU R233, [R1+0x1f64] ;  /* 0x001f640001e97983 */ /* 0x000ee80000300800 */
[----:B----4-:R1:W-:Y:S04]  /*110ec0*/  @P3 STG.E desc[UR32][R2.64], R244 ;  /* 0x000000f402003986 */ /* 0x0103e8000c101920 */
[----:B------:R-:W4:Y:S04]  /*110ed0*/  LDL.LU R241, [R1+0x1dc4] ;  /* 0x001dc40001f17983 */ /* 0x000f280000300800 */
[----:B------:R1:W-:Y:S04]  /*110ee0*/  @P1 STG.E desc[UR32][R4.64], R250 ;  /* 0x000000fa04001986 */ /* 0x0003e8000c101920 */
[----:B------:R1:W-:Y:S04]  /*110ef0*/  @P4 STG.E desc[UR32][R6.64], R245 ;  /* 0x000000f506004986 */ /* 0x0003e8000c101920 */
[----:B-1----:R-:W4:Y:S04]  /*110f00*/  LDL.LU R244, [R1+0x29d8] ;  /* 0x0029d80001f47983 */ /* 0x002f280000300800 */
[----:B------:R-:W4:Y:S04]  /*110f10*/  LDL.LU R250, [R1+0x1f74] ;  /* 0x001f740001fa7983 */ /* 0x000f280000300800 */
[----:B------:R-:W4:Y:S04]  /*110f20*/  LDL.LU R245, [R1+0x1b84] ;  /* 0x001b840001f57983 */ /* 0x000f280000300800 */
[----:B------:R1:W-:Y:S04]  /*110f30*/  @P5 STG.E desc[UR32][R8.64], R232 ;  /* 0x000000e808005986 */ /* 0x0003e8000c101920 */
[----:B-1----:R-:W4:Y:S01]  /*110f40*/  LDL.LU R232, [R1+0x1984] ;  /* 0x0019840001e87983 */ /* 0x002f220000300800 */
[----:B------:R-:W-:-:S02]  /*110f50*/  ISETP.LT.AND P2, PT, R248, UR4, !P0 ;  /* 0x00000004f8007c0c */ /* 0x000fc4000c741270 */
[----:B------:R-:W-:Y:S02]  /*110f60*/  ISETP.LT.AND P6, PT, R114, UR4, !P0 ;  /* 0x0000000472007c0c */ /* 0x000fe4000c7c1270 */
[----:B------:R-:W-:Y:S02]  /*110f70*/  ISETP.LT.AND P0, PT, R115, UR4, !P0 ;  /* 0x0000000473007c0c */ /* 0x000fe4000c701270 */
[----:B------:R-:W-:Y:S01]  /*110f80*/  ISETP.GE.AND P3, PT, R20, UR5, PT ;  /* 0x0000000514007c0c */ /* 0x000fe2000bf66270 */
[----:B------:R-:W-:-:S04]  /*110f90*/  IMAD.WIDE R2, R236, 0x4, R16 ;  /* 0x00000004ec027825 */ /* 0x000fc800078e0210 */
[----:B------:R-:W-:Y:S01]  /*110fa0*/  IMAD.WIDE R4, R236, 0x4, R14 ;  /* 0x00000004ec047825 */ /* 0x000fe200078e020e */
[----:B------:R-:W-:Y:S02]  /*110fb0*/  ISETP.LT.AND P1, PT, R240, UR4, !P3 ;  /* 0x00000004f0007c0c */ /* 0x000fe4000df21270 */
[----:B------:R-:W-:Y:S02]  /*110fc0*/  ISETP.LT.AND P5, PT, R248, UR4, !P3 ;  /* 0x00000004f8007c0c */ /* 0x000fe4000dfa1270 */
[----:B------:R-:W-:Y:S01]  /*110fd0*/  ISETP.GE.AND P4, PT, R11, UR5, PT ;  /* 0x000000050b007c0c */ /* 0x000fe2000bf86270 */
[----:B------:R1:W-:Y:S01]  /*110fe0*/  @P2 STG.E desc[UR32][R2.64], R237 ;  /* 0x000000ed02002986 */ /* 0x0003e2000c101920 */
[----:B------:R-:W-:-:S03]  /*110ff0*/  ISETP.LT.AND P2, PT, R114, UR4, !P3 ;  /* 0x0000000472007c0c */ /* 0x000fc6000df41270 */
[----:B------:R1:W-:Y:S01]  /*111000*/  @P6 STG.E desc[UR32][R4.64], R249 ;  /* 0x000000f904006986 */ /* 0x0003e2000c101920 */
[----:B------:R-:W-:Y:S02]  /*111010*/  ISETP.LT.AND P3, PT, R115, UR4, !P3 ;  /* 0x0000000473007c0c */ /* 0x000fe4000df61270 */
[----:B------:R-:W-:Y:S01]  /*111020*/  ISETP.LT.AND P6, PT, R240, UR4, !P4 ;  /* 0x00000004f0007c0c */ /* 0x000fe2000e7c1270 */
[----:B------:R-:W-:-:S04]  /*111030*/  IMAD.WIDE R6, R71, 0x4, R16 ;  /* 0x0000000447067825 */ /* 0x000fc800078e0210 */
[----:B-1----:R-:W-:Y:S02]  /*111040*/  IMAD.WIDE R2, R236, 0x4, R12 ;  /* 0x00000004ec027825 */ /* 0x002fe400078e020c */
[----:B------:R-:W4:Y:S04]  /*111050*/  LDL.LU R236, [R1+0x1784] ;  /* 0x0017840001ec7983 */ /* 0x000f280000300800 */
[----:B------:R-:W4:Y:S04]  /*111060*/  LDL.LU R9, [R1+0x5758] ;  /* 0x0057580001097983 */ /* 0x000f280000300800 */
[----:B------:R-:W4:Y:S04]  /*111070*/  LDL.LU R237, [R1+0x1584] ;  /* 0x0015840001ed7983 */ /* 0x000f280000300800 */
[----:B------:R-:W4:Y:S01]  /*111080*/  LDL.LU R249, [R1+0x11b4] ;  /* 0x0011b40001f97983 */ /* 0x000f220000300800 */
[----:B------:R-:W-:-:S03]  /*111090*/  IMAD.WIDE R4, R71, 0x4, R18 ;  /* 0x0000000447047825 */ /* 0x000fc600078e0212 */
[----:B--2---:R1:W-:Y:S04]  /*1110a0*/  @P0 STG.E desc[UR32][R2.64], R70 ;  /* 0x0000004602000986 */ /* 0x0043e8000c101920 */
[----:B---3--:R2:W-:Y:S04]  /*1110b0*/  @P1 STG.E desc[UR32][R4.64], R233 ;  /* 0x000000e904001986 */ /* 0x0085e8000c101920 */
[----:B----4-:R3:W-:Y:S04]  /*1110c0*/  @P5 STG.E desc[UR32][R6.64], R241 ;  /* 0x000000f106005986 */ /* 0x0107e8000c101920 */
[----:B-1----:R-:W4:Y:S04]  /*1110d0*/  LDL.LU R70, [R1+0x29dc] ;  /* 0x0029dc0001467983 */ /* 0x002f280000300800 */
[----:B------:R-:W4:Y:S01]  /*1110e0*/  LDL.LU R8, [R1+0x5774] ;  /* 0x0057740001087983 */ /* 0x000f220000300800 */
[----:B------:R-:W-:-:S03]  /*1110f0*/  IMAD.WIDE R2, R71, 0x4, R14 ;  /* 0x0000000447027825 */ /* 0x000fc600078e020e */
[----:B------:R-:W4:Y:S01]  /*111100*/  LDL.LU R246, [R1+0x1f68] ;  /* 0x001f680001f67983 */ /* 0x000f220000300800 */
[----:B--2---:R-:W-:-:S03]  /*111110*/  IMAD.WIDE R4, R71, 0x4, R12 ;  /* 0x0000000447047825 */ /* 0x004fc600078e020c */
[----:B------:R-:W2:Y:S04]  /*111120*/  LDL.LU R233, [R1+0x1dc8] ;  /* 0x001dc80001e97983 */ /* 0x000ea80000300800 */
[----:B---3--:R-:W3:Y:S01]  /*111130*/  LDL.LU R241, [R1+0x1f78] ;  /* 0x001f780001f17983 */ /* 0x008ee20000300800 */
[----:B------:R-:W-:-:S03]  /*111140*/  IMAD.WIDE R6, R244, 0x4, R18 ;  /* 0x00000004f4067825 */ /* 0x000fc600078e0212 */
[----:B------:R-:W3:Y:S04]  /*111150*/  LDL.LU R71, [R1+0x29e0] ;  /* 0x0029e00001477983 */ /* 0x000ee80000300800 */
[----:B------:R-:W-:Y:S04]  /*111160*/  @P2 STG.E desc[UR32][R2.64], R250 ;  /* 0x000000fa02002986 */ /* 0x000fe8000c101920 */
[----:B------:R1:W-:Y:S04]  /*111170*/  @P3 STG.E desc[UR32][R4.64], R245 ;  /* 0x000000f504003986 */ /* 0x0003e8000c101920 */
[----:B-1----:R-:W3:Y:S04]  /*111180*/  LDL.LU R245, [R1+0x1b88] ;  /* 0x001b880001f57983 */ /* 0x002ee80000300800 */
[----:B------:R1:W-:Y:S04]  /*111190*/  @P6 STG.E desc[UR32][R6.64], R232 ;  /* 0x000000e806006986 */ /* 0x0003e8000c101920 */
[----:B-1----:R-:W3:Y:S01]  /*1111a0*/  LDL.LU R232, [R1+0x1988] ;  /* 0x0019880001e87983 */ /* 0x002ee20000300800 */
[----:B------:R-:W-:-:S02]  /*1111b0*/  ISETP.LT.AND P5, PT, R248, UR4, !P4 ;  /* 0x00000004f8007c0c */ /* 0x000fc4000e7a1270 */
[----:B------:R-:W-:Y:S02]  /*1111c0*/  ISETP.LT.AND P1, PT, R114, UR4, !P4 ;  /* 0x0000000472007c0c */ /* 0x000fe4000e721270 */
[----:B------:R-:W-:Y:S02]  /*1111d0*/  ISETP.LT.AND P4, PT, R115, UR4, !P4 ;  /* 0x0000000473007c0c */ /* 0x000fe4000e781270 */
[----:B------:R-:W-:Y:S01]  /*1111e0*/  ISETP.GE.AND P0, PT, R10, UR5, PT ;  /* 0x000000050a007c0c */ /* 0x000fe2000bf06270 */
[----:B------:R-:W-:-:S04]  /*1111f0*/  IMAD.WIDE R2, R244, 0x4, R16 ;  /* 0x00000004f4027825 */ /* 0x000fc800078e0210 */
[----:B------:R-:W-:Y:S01]  /*111200*/  IMAD.WIDE R4, R244, 0x4, R14 ;  /* 0x00000004f4047825 */ /* 0x000fe200078e020e */
[----:B------:R-:W-:Y:S02]  /*111210*/  ISETP.LT.AND P2, PT, R240, UR4, !P0 ;  /* 0x00000004f0007c0c */ /* 0x000fe4000c741270 */
[----:B------:R-:W-:Y:S01]  /*111220*/  ISETP.LT.AND P3, PT, R248, UR4, !P0 ;  /* 0x00000004f8007c0c */ /* 0x000fe2000c761270 */
[----:B------:R-:W-:Y:S02]  /*111230*/  IMAD.WIDE R6, R244, 0x4, R12 ;  /* 0x00000004f4067825 */ /* 0x000fe400078e020c */
[----:B------:R-:W3:Y:S01]  /*111240*/  LDL.LU R244, [R1+0x29e4] ;  /* 0x0029e40001f47983 */ /* 0x000ee20000300800 */
[----:B------:R-:W-:-:S03]  /*111250*/  ISETP.LT.AND P6, PT, R114, UR4, !P0 ;  /* 0x0000000472007c0c */ /* 0x000fc6000c7c1270 */
[----:B------:R1:W-:Y:S01]  /*111260*/  @P5 STG.E desc[UR32][R2.64], R236 ;  /* 0x000000ec02005986 */ /* 0x0003e2000c101920 */
[----:B------:R-:W-:-:S03]  /*111270*/  ISETP.GE.AND P5, PT, R9, UR5, PT ;  /* 0x0000000509007c0c */ /* 0x000fc6000bfa6270 */
[----:B------:R1:W-:Y:S04]  /*111280*/  @P1 STG.E desc[UR32][R4.64], R237 ;  /* 0x000000ed04001986 */ /* 0x0003e8000c101920 */
[----:B------:R1:W-:Y:S01]  /*111290*/  @P4 STG.E desc[UR32][R6.64], R249 ;  /* 0x000000f906004986 */ /* 0x0003e2000c101920 */
[----:B------:R-:W-:Y:S02]  /*1112a0*/  ISETP.LT.AND P0, PT, R115, UR4, !P0 ;  /* 0x0000000473007c0c */ /* 0x000fe4000c701270 */
[----:B------:R-:W-:Y:S01]  /*1112b0*/  ISETP.LT.AND P4, PT, R240, UR4, !P5 ;  /* 0x00000004f0007c0c */ /* 0x000fe2000ef81270 */
[----:B-1----:R-:W3:Y:S04]  /*1112c0*/  LDL.LU R236, [R1+0x1f6c] ;  /* 0x001f6c0001ec7983 */ /* 0x002ee80000300800 */
[----:B------:R-:W3:Y:S04]  /*1112d0*/  LDL.LU R20, [R1+0x577c] ;  /* 0x00577c0001147983 */ /* 0x000ee80000300800 */
[----:B------:R-:W3:Y:S04]  /*1112e0*/  LDL.LU R250, [R1+0x1788] ;  /* 0x0017880001fa7983 */ /* 0x000ee80000300800 */
[----:B------:R-:W3:Y:S04]  /*1112f0*/  LDL.LU R237, [R1+0x1588] ;  /* 0x0015880001ed7983 */ /* 0x000ee80000300800 */
[----:B------:R-:W3:Y:S04]  /*111300*/  LDL.LU R249, [R1+0x11b8] ;  /* 0x0011b80001f97983 */ /* 0x000ee80000300800 */
[----:B------:R-:W3:Y:S01]  /*111310*/  LDL.LU R11, [R1+0x5784] ;  /* 0x00578400010b7983 */ /* 0x000ee20000300800 */
[----:B----4-:R-:W-:-:S04]  /*111320*/  IMAD.WIDE R2, R70, 0x4, R18 ;  /* 0x0000000446027825 */ /* 0x010fc800078e0212 */
[----:B------:R-:W-:-:S04]  /*111330*/  IMAD.WIDE R4, R70, 0x4, R16 ;  /* 0x0000000446047825 */ /* 0x000fc800078e0210 */
[C---:B------:R-:W-:Y:S01]  /*111340*/  IMAD.WIDE R6, R70.reuse, 0x4, R14 ;  /* 0x0000000446067825 */ /* 0x040fe200078e020e */
[----:B------:R1:W-:Y:S04]  /*111350*/  @P2 STG.E desc[UR32][R2.64], R246 ;  /* 0x000000f602002986 */ /* 0x0003e8000c101920 */
[----:B--2---:R2:W-:Y:S04]  /*111360*/  @P3 STG.E desc[UR32][R4.64], R233 ;  /* 0x000000e904003986 */ /* 0x0045e8000c101920 */
[----:B---3--:R3:W-:Y:S01]  /*111370*/  @P6 STG.E desc[UR32][R6.64], R241 ;  /* 0x000000f106006986 */ /* 0x0087e2000c101920 */
[----:B-1----:R-:W-:-:S03]  /*111380*/  IMAD.WIDE R2, R70, 0x4, R12 ;  /* 0x0000000446027825 */ /* 0x002fc600078e020c */
[----:B--2---:R-:W2:Y:S01]  /*111390*/  LDL.LU R233, [R1+0x1dcc] ;  /* 0x001dcc0001e97983 */ /* 0x004ea20000300800 */
[----:B------:R-:W-:-:S03]  /*1113a0*/  IMAD.WIDE R4, R71, 0x4, R18 ;  /* 0x0000000447047825 */ /* 0x000fc600078e0212 */
[----:B------:R-:W4:Y:S04]  /*1113b0*/  LDL.LU R70, [R1+0x29e8] ;  /* 0x0029e80001467983 */ /* 0x000f280000300800 */
[----:B---3--:R-:W3:Y:S04]  /*1113c0*/  LDL.LU R241, [R1+0x1f7c] ;  /* 0x001f7c0001f17983 */ /* 0x008ee80000300800 */
[----:B------:R-:W-:Y:S04]  /*1113d0*/  @P0 STG.E desc[UR32][R2.64], R245 ;  /* 0x000000f502000986 */ /* 0x000fe8000c101920 */
[----:B------:R-:W4:Y:S04]  /*1113e0*/  LDL.LU R10, [R1+0x579c] ;  /* 0x00579c00010a7983 */ /* 0x000f280000300800 */
[----:B------:R1:W-:Y:S04]  /*1113f0*/  @P4 STG.E desc[UR32][R4.64], R232 ;  /* 0x000000e804004986 */ /* 0x0003e8000c101920 */
[----:B-1----:R-:W4:Y:S01]  /*111400*/  LDL.LU R232, [R1+0x1b8c] ;  /* 0x001b8c0001e87983 */ /* 0x002f220000300800 */
[----:B------:R-:W-:-:S02]  /*111410*/  ISETP.LT.AND P2, PT, R248, UR4, !P5 ;  /* 0x00000004f8007c0c */ /* 0x000fc4000ef41270 */
[----:B------:R-:W-:Y:S02]  /*111420*/  ISETP.GE.AND P1, PT, R8, UR5, PT ;  /* 0x0000000508007c0c */ /* 0x000fe4000bf26270 */
[----:B------:R-:W-:Y:S01]  /*111430*/  ISETP.LT.AND P3, PT, R114, UR4, !P5 ;  /* 0x0000000472007c0c */ /* 0x000fe2000ef61270 */
[----:B------:R-:W-:-:S04]  /*111440*/  IMAD.WIDE R2, R71, 0x4, R16 ;  /* 0x0000000447027825 */ /* 0x000fc800078e0210 */
[----:B------:R-:W-:-:S04]  /*111450*/  IMAD.WIDE R4, R71, 0x4, R14 ;  /* 0x0000000447047825 */ /* 0x000fc800078e020e */
[----:B------:R-:W-:Y:S01]  /*111460*/  IMAD.WIDE R6, R71, 0x4, R12 ;  /* 0x0000000447067825 */ /* 0x000fe200078e020c */
[----:B------:R-:W-:Y:S01]  /*111470*/  ISETP.LT.AND P5, PT, R115, UR4, !P5 ;  /* 0x0000000473007c0c */ /* 0x000fe2000efa1270 */
[----:B------:R-:W4:Y:S01]  /*111480*/  LDL.LU R71, [R1+0x198c] ;  /* 0x00198c0001477983 */ /* 0x000f220000300800 */
[----:B------:R-:W-:Y:S02]  /*111490*/  ISETP.LT.AND P6, PT, R240, UR4, !P1 ;  /* 0x00000004f0007c0c */ /* 0x000fe4000cfc1270 */
[----:B------:R-:W-:Y:S01]  /*1114a0*/  ISETP.LT.AND P0, PT, R248, UR4, !P1 ;  /* 0x00000004f8007c0c */ /* 0x000fe2000cf01270 */
[----:B------:R-:W4:Y:S01]  /*1114b0*/  LDL.LU R245, [R1+0x178c] ;  /* 0x00178c0001f57983 */ /* 0x000f220000300800 */
[----:B------:R-:W-:-:S03]  /*1114c0*/  IMAD.WIDE R8, R244, 0x4, R18 ;  /* 0x00000004f4087825 */ /* 0x000fc600078e0212 */
[----:B------:R1:W-:Y:S01]  /*1114d0*/  @P2 STG.E desc[UR32][R2.64], R250 ;  /* 0x000000fa02002986 */ /* 0x0003e2000c101920 */
[----:B------:R-:W-:Y:S02]  /*1114e0*/  ISETP.LT.AND P2, PT, R114, UR4, !P1 ;  /* 0x0000000472007c0c */ /* 0x000fe4000cf41270 */
[----:B------:R-:W-:Y:S01]  /*1114f0*/  ISETP.LT.AND P1, PT, R115, UR4, !P1 ;  /* 0x0000000473007c0c */ /* 0x000fe2000cf21270 */
[----:B------:R1:W-:Y:S04]  /*111500*/  @P3 STG.E desc[UR32][R4.64], R237 ;  /* 0x000000ed04003986 */ /* 0x0003e8000c101920 */
[----:B------:R1:W-:Y:S04]  /*111510*/  @P5 STG.E desc[UR32][R6.64], R249 ;  /* 0x000000f906005986 */ /* 0x0003e8000c101920 */
[----:B------:R1:W-:Y:S02]  /*111520*/  @P6 STG.E desc[UR32][R8.64], R236 ;  /* 0x000000ec08006986 */ /* 0x0003e4000c101920 */
[----:B-1----:R-:W-:-:S02]  /*111530*/  IMAD.WIDE R2, R244, 0x4, R16 ;  /* 0x00000004f4027825 */ /* 0x002fc400078e0210 */
[----:B------:R-:W4:Y:S04]  /*111540*/  LDL.LU R237, [R1+0x158c] ;  /* 0x00158c0001ed7983 */ /* 0x000f280000300800 */
[----:B------:R-:W4:Y:S04]  /*111550*/  LDL.LU R249, [R1+0x11bc] ;  /* 0x0011bc0001f97983 */ /* 0x000f280000300800 */
[----:B------:R-:W4:Y:S01]  /*111560*/  LDL.LU R236, [R1+0x29ec] ;  /* 0x0029ec0001ec7983 */ /* 0x000f220000300800 */
[----:B------:R-:W-:Y:S01]  /*111570*/  IMAD.WIDE R4, R244, 0x4, R12 ;  /* 0x00000004f4047825 */ /* 0x000fe200078e020c */
[----:B------:R-:W-:-:S02]  /*111580*/  ISETP.GE.AND P6, PT, R11, UR5, PT ;  /* 0x000000050b007c0c */ /* 0x000fc4000bfc6270 */
[----:B--2---:R1:W-:Y:S02]  /*111590*/  @P0 STG.E desc[UR32][R2.64], R233 ;  /* 0x000000e902000986 */ /* 0x0043e4000c101920 */
[----:B-1----:R-:W-:Y:S02]  /*1115a0*/  IMAD.WIDE R2, R244, 0x4, R14 ;  /* 0x00000004f4027825 */ /* 0x002fe400078e020e */
[----:B------:R-:W2:Y:S04]  /*1115b0*/  LDL.LU R244, [R1+0x1f80] ;  /* 0x001f800001f47983 */ /* 0x000ea80000300800 */
[----:B------:R-:W2:Y:S04]  /*1115c0*/  LDL.LU R11, [R1+0x5780] ;  /* 0x00578000010b7983 */ /* 0x000ea80000300800 */
[----:B---3--:R1:W-:Y:S04]  /*1115d0*/  @P2 STG.E desc[UR32][R2.64], R241 ;  /* 0x000000f102002986 */ /* 0x0083e8000c101920 */
[----:B------:R-:W3:Y:S04]  /*1115e0*/  LDL.LU R246, [R1+0x1db0] ;  /* 0x001db00001f67983 */ /* 0x000ee80000300800 */
[----:B-1----:R-:W3:Y:S04]  /*1115f0*/  LDL.LU R241, [R1+0x1f90] ;  /* 0x001f900001f17983 */ /* 0x002ee80000300800 */
[----:B----4-:R1:W-:Y:S04]  /*111600*/  @P1 STG.E desc[UR32][R4.64], R232 ;  /* 0x000000e804001986 */ /* 0x0103e8000c101920 */
[----:B-1----:R-:W4:Y:S01]  /*111610*/  LDL.LU R232, [R1+0x1b70] ;  /* 0x001b700001e87983 */ /* 0x002f220000300800 */
[----:B------:R-:W-:-:S04]  /*111620*/  ISETP.GE.AND P4, PT, R20, UR5, PT ;  /* 0x0000000514007c0c */ /* 0x000fc8000bf86270 */
[----:B------:R-:W-:Y:S02]  /*111630*/  ISETP.LT.AND P3, PT, R240, UR4, !P4 ;  /* 0x00000004f0007c0c */ /* 0x000fe4000e761270 */
[----:B------:R-:W-:Y:S01]  /*111640*/  ISETP.LT.AND P5, PT, R248, UR4, !P4 ;  /* 0x00000004f8007c0c */ /* 0x000fe2000e7a1270 */
[----:B------:R-:W-:-:S04]  /*111650*/  IMAD.WIDE R6, R70, 0x4, R18 ;  /* 0x0000000446067825 */ /* 0x000fc800078e0212 */
[----:B------:R-:W-:Y:S01]  /*111660*/  IMAD.WIDE R8, R70, 0x4, R16 ;  /* 0x0000000446087825 */ /* 0x000fe200078e0210 */
[----:B------:R-:W-:Y:S02]  /*111670*/  ISETP.LT.AND P0, PT, R114, UR4, !P4 ;  /* 0x0000000472007c0c */ /* 0x000fe4000e701270 */
[----:B------:R-:W-:Y:S01]  /*111680*/  ISETP.LT.AND P4, PT, R115, UR4, !P4 ;  /* 0x0000000473007c0c */ /* 0x000fe2000e781270 */
[----:B------:R-:W-:-:S04]  /*111690*/  IMAD.WIDE R2, R70, 0x4, R14 ;  /* 0x0000000446027825 */ /* 0x000fc800078e020e */
[----:B------:R-:W-:Y:S01]  /*1116a0*/  IMAD.WIDE R4, R70, 0x4, R12 ;  /* 0x0000000446047825 */ /* 0x000fe200078e020c */
[----:B------:R1:W-:Y:S04]  /*1116b0*/  @P3 STG.E desc[UR32][R6.64], R71 ;  /* 0x0000004706003986 */ /* 0x0003e8000c101920 */
[----:B------:R1:W-:Y:S01]  /*1116c0*/  @P5 STG.E desc[UR32][R8.64], R245 ;  /* 0x000000f508005986 */ /* 0x0003e2000c101920 */
[----:B------:R-:W-:Y:S02]  /*1116d0*/  ISETP.GE.AND P2, PT, R10, UR5, PT ;  /* 0x000000050a007c0c */ /* 0x000fe4000bf46270 */
[----:B------:R-:W-:Y:S01]  /*1116e0*/  ISETP.LT.AND P3, PT, R240, UR4, !P6 ;  /* 0x00000004f0007c0c */ /* 0x000fe2000f761270 */
[----:B-1----:R-:W4:Y:S04]  /*1116f0*/  LDL.LU R71, [R1+0x29f0] ;  /* 0x0029f00001477983 */ /* 0x002f280000300800 */
[----:B------:R-:W4:Y:S04]  /*111700*/  LDL.LU R250, [R1+0x1970] ;  /* 0x0019700001fa7983 */ /* 0x000f280000300800 */
[----:B------:R-:W4:Y:S04]  /*111710*/  LDL.LU R245, [R1+0x1570] ;  /* 0x0015700001f57983 */ /* 0x000f280000300800 */
[----:B------:R-:W4:Y:S04]  /*111720*/  LDL.LU R70, [R1+0x29f4] ;  /* 0x0029f40001467983 */ /* 0x000f280000300800 */
[----:B------:R-:W4:Y:S01]  /*111730*/  LDL.LU R10, [R1+0x57a0] ;  /* 0x0057a000010a7983 */ /* 0x000f220000300800 */
[----:B------:R-:W-:-:S02]  /*111740*/  ISETP.LT.AND P1, PT, R248, UR4, !P6 ;  /* 0x00000004f8007c0c */ /* 0x000fc4000f721270 */
[----:B------:R-:W-:Y:S02]  /*111750*/  ISETP.LT.AND P5, PT, R114, UR4, !P6 ;  /* 0x0000000472007c0c */ /* 0x000fe4000f7a1270 */
[----:B------:R-:W-:Y:S01]  /*111760*/  ISETP.LT.AND P6, PT, R115, UR4, !P6 ;  /* 0x0000000473007c0c */ /* 0x000fe2000f7c1270 */
[----:B------:R1:W-:Y:S04]  /*111770*/  @P0 STG.E desc[UR32][R2.64], R237 ;  /* 0x000000ed02000986 */ /* 0x0003e8000c101920 */
[----:B------:R-:W4:Y:S04]  /*111780*/  LDL.LU R233, [R1+0x11a0] ;  /* 0x0011a00001e97983 */ /* 0x000f280000300800 */
[----:B------:R1:W-:Y:S01]  /*111790*/  @P4 STG.E desc[UR32][R4.64], R249 ;  /* 0x000000f904004986 */ /* 0x0003e2000c101920 */
[----:B------:R-:W-:-:S04]  /*1117a0*/  IMAD.WIDE R6, R236, 0x4, R14 ;  /* 0x00000004ec067825 */ /* 0x000fc800078e020e */
[----:B------:R-:W-:-:S04]  /*1117b0*/  IMAD.WIDE R8, R236, 0x4, R12 ;  /* 0x00000004ec087825 */ /* 0x000fc800078e020c */
[C---:B-1----:R-:W-:Y:S01]  /*1117c0*/  IMAD.WIDE R2, R236.reuse, 0x4, R18 ;  /* 0x00000004ec027825 */ /* 0x042fe200078e0212 */
[----:B------:R-:W4:Y:S04]  /*1117d0*/  LDL.LU R237, [R1+0x1770] ;  /* 0x0017700001ed7983 */ /* 0x000f280000300800 */
[----:B------:R-:W4:Y:S01]  /*1117e0*/  LDL.LU R249, [R1+0x1f84] ;  /* 0x001f840001f97983 */ /* 0x000f220000300800 */
[----:B------:R-:W-:-:S03]  /*1117f0*/  IMAD.WIDE R4, R236, 0x4, R16 ;  /* 0x00000004ec047825 */ /* 0x000fc600078e0210 */
[----:B--2---:R1:W-:Y:S01]  /*111800*/  @P3 STG.E desc[UR32][R2.64], R244 ;  /* 0x000000f402003986 */ /* 0x0043e2000c101920 */
[----:B------:R-:W-:-:S03]  /*111810*/  ISETP.GE.AND P3, PT, R11, UR5, PT ;  /* 0x000000050b007c0c */ /* 0x000fc6000bf66270 */
[----:B---3--:R-:W-:Y:S04]  /*111820*/  @P1 STG.E desc[UR32][R4.64], R246 ;  /* 0x000000f604001986 */ /* 0x008fe8000c101920 */
[----:B-1----:R-:W2:Y:S04]  /*111830*/  LDL.LU R244, [R1+0x1db4] ;  /* 0x001db40001f47983 */ /* 0x002ea80000300800 */
[----:B------:R-:W3:Y:S04]  /*111840*/  LDL.LU R236, [R1+0x29f8] ;  /* 0x0029f80001ec7983 */ /* 0x000ee80000300800 */
[----:B------:R1:W-:Y:S04]  /*111850*/  @P5 STG.E desc[UR32][R6.64], R241 ;  /* 0x000000f106005986 */ /* 0x0003e8000c101920 */
[----:B------:R-:W3:Y:S04]  /*111860*/  LDL.LU R11, [R1+0x57a4] ;  /* 0x0057a400010b7983 */ /* 0x000ee80000300800 */
[----:B-1----:R-:W3:Y:S04]  /*111870*/  LDL.LU R241, [R1+0x1f94] ;  /* 0x001f940001f17983 */ /* 0x002ee80000300800 */
[----:B----4-:R1:W-:Y:S04]  /*111880*/  @P6 STG.E desc[UR32][R8.64], R232 ;  /* 0x000000e808006986 */ /* 0x0103e8000c101920 */
[----:B-1----:R-:W4:Y:S01]  /*111890*/  LDL.LU R232, [R1+0x1b74] ;  /* 0x001b740001e87983 */ /* 0x002f220000300800 */
[----:B------:R-:W-:-:S02]  /*1118a0*/  ISETP.LT.AND P0, PT, R240, UR4, !P2 ;  /* 0x00000004f0007c0c */ /* 0x000fc4000d701270 */
[----:B------:R-:W-:Y:S02]  /*1118b0*/  ISETP.LT.AND P4, PT, R248, UR4, !P2 ;  /* 0x00000004f8007c0c */ /* 0x000fe4000d781270 */
[----:B------:R-:W-:Y:S02]  /*1118c0*/  ISETP.LT.AND P1, PT, R114, UR4, !P2 ;  /* 0x0000000472007c0c */ /* 0x000fe4000d721270 */
[----:B------:R-:W-:Y:S02]  /*1118d0*/  ISETP.LT.AND P2, PT, R115, UR4, !P2 ;  /* 0x0000000473007c0c */ /* 0x000fe4000d741270 */
[----:B------:R-:W-:Y:S02]  /*1118e0*/  ISETP.LT.AND P5, PT, R240, UR4, !P3 ;  /* 0x00000004f0007c0c */ /* 0x000fe4000dfa1270 */
[----:B------:R-:W-:Y:S01]  /*1118f0*/  ISETP.LT.AND P6, PT, R248, UR4, !P3 ;  /* 0x00000004f8007c0c */ /* 0x000fe2000dfc1270 */
[----:B------:R-:W4:Y:S01]  /*111900*/  LDL.LU R246, [R1+0x1974] ;  /* 0x0019740001f67983 */ /* 0x000f220000300800 */
[----:B------:R-:W-:-:S04]  /*111910*/  IMAD.WIDE R2, R71, 0x4, R18 ;  /* 0x0000000447027825 */ /* 0x000fc800078e0212 */
[----:B------:R-:W-:Y:S01]  /*111920*/  IMAD.WIDE R4, R71, 0x4, R16 ;  /* 0x0000000447047825 */ /* 0x000fe200078e0210 */
[----:B------:R1:W-:Y:S04]  /*111930*/  @P0 STG.E desc[UR32][R2.64], R250 ;  /* 0x000000fa02000986 */ /* 0x0003e8000c101920 */
[----:B------:R1:W-:Y:S01]  /*111940*/  @P4 STG.E desc[UR32][R4.64], R245 ;  /* 0x000000f504004986 */ /* 0x0003e2000c101920 */
[----:B------:R-:W-:-:S03]  /*111950*/  ISETP.GE.AND P4, PT, R10, UR5, PT ;  /* 0x000000050a007c0c */ /* 0x000fc6000bf86270 */
[----:B------:R-:W4:Y:S01]  /*111960*/  LDL.LU R10, [R1+0x57c0] ;  /* 0x0057c000010a7983 */ /* 0x000f220000300800 */
[----:B------:R-:W-:Y:S01]  /*111970*/  IMAD.WIDE R6, R70, 0x4, R18 ;  /* 0x0000000446067825 */ /* 0x000fe200078e0212 */
[----:B------:R-:W-:Y:S02]  /*111980*/  ISETP.LT.AND P0, PT, R114, UR4, !P3 ;  /* 0x0000000472007c0c */ /* 0x000fe4000df01270 */
[----:B------:R-:W-:Y:S01]  /*111990*/  ISETP.LT.AND P3, PT, R115, UR4, !P3 ;  /* 0x0000000473007c0c */ /* 0x000fe2000df61270 */
[C---:B-1----:R-:W-:Y:S01]  /*1119a0*/  IMAD.WIDE R2, R71.reuse, 0x4, R14 ;  /* 0x0000000447027825 */ /* 0x042fe200078e020e */
[----:B------:R-:W4:Y:S03]  /*1119b0*/  LDL.LU R250, [R1+0x1574] ;  /* 0x0015740001fa7983 */ /* 0x000f260000300800 */
[----:B------:R-:W-:Y:S01]  /*1119c0*/  IMAD.WIDE R4, R71, 0x4, R12 ;  /* 0x0000000447047825 */ /* 0x000fe200078e020c */
[----:B------:R-:W4:Y:S04]  /*1119d0*/  LDL.LU R245, [R1+0x11a4] ;  /* 0x0011a40001f57983 */ /* 0x000f280000300800 */
[----:B------:R-:W4:Y:S04]  /*1119e0*/  LDL.LU R71, [R1+0x29fc] ;  /* 0x0029fc0001477983 */ /* 0x000f280000300800 */
[----:B------:R1:W-:Y:S01]  /*1119f0*/  @P1 STG.E desc[UR32][R2.64], R233 ;  /* 0x000000e902001986 */ /* 0x0003e2000c101920 */
[----:B------:R-:W-:-:S03]  /*111a00*/  IMAD.WIDE R8, R70, 0x4, R16 ;  /* 0x0000000446087825 */ /* 0x000fc600078e0210 */
[----:B------:R1:W-:Y:S04]  /*111a10*/  @P2 STG.E desc[UR32][R4.64], R237 ;  /* 0x000000ed04002986 */ /* 0x0003e8000c101920 */
[----:B------:R1:W-:Y:S04]  /*111a20*/  @P5 STG.E desc[UR32][R6.64], R249 ;  /* 0x000000f906005986 */ /* 0x0003e8000c101920 */
[----:B-1----:R-:W4:Y:S04]  /*111a30*/  LDL.LU R233, [R1+0x1774] ;  /* 0x0017740001e97983 */ /* 0x002f280000300800 */
[----:B------:R-:W4:Y:S04]  /*111a40*/  LDL.LU R237, [R1+0x1f88] ;  /* 0x001f880001ed7983 */ /* 0x000f280000300800 */
[----:B------:R-:W4:Y:S01]  /*111a50*/  LDL.LU R249, [R1+0x1db8] ;  /* 0x001db80001f97983 */ /* 0x000f220000300800 */
[----:B------:R-:W-:-:S04]  /*111a60*/  IMAD.WIDE R2, R70, 0x4, R14 ;  /* 0x0000000446027825 */ /* 0x000fc800078e020e */
[----:B------:R-:W-:Y:S01]  /*111a70*/  IMAD.WIDE R4, R70, 0x4, R12 ;  /* 0x0000000446047825 */ /* 0x000fe200078e020c */
[----:B--2---:R1:W-:Y:S04]  /*111a80*/  @P6 STG.E desc[UR32][R8.64], R244 ;  /* 0x000000f408006986 */ /* 0x0043e8000c101920 */
[----:B-1----:R-:W2:Y:S04]  /*111a90*/  LDL.LU R244, [R1+0x1978] ;  /* 0x0019780001f47983 */ /* 0x002ea80000300800 */
[----:B------:R-:W2:Y:S04]  /*111aa0*/  LDL.LU R70, [R1+0x2a00] ;  /* 0x002a000001467983 */ /* 0x000ea80000300800 */
[----:B---3--:R1:W-:Y:S04]  /*111ab0*/  @P0 STG.E desc[UR32][R2.64], R241 ;  /* 0x000000f102000986 */ /* 0x0083e8000c101920 */
[----:B------:R-:W3:Y:S04]  /*111ac0*/  LDL.LU R9, [R1+0x57cc] ;  /* 0x0057cc0001097983 */ /* 0x000ee80000300800 */
[----:B-1----:R-:W3:Y:S04]  /*111ad0*/  LDL.LU R241, [R1+0x1f98] ;  /* 0x001f980001f17983 */ /* 0x002ee80000300800 */
[----:B----4-:R1:W-:Y:S04]  /*111ae0*/  @P3 STG.E desc[UR32][R4.64], R232 ;  /* 0x000000e804003986 */ /* 0x0103e8000c101920 */
[----:B-1----:R-:W4:Y:S01]  /*111af0*/  LDL.LU R232, [R1+0x1b78] ;  /* 0x001b780001e87983 */ /* 0x002f220000300800 */
[----:B------:R-:W-:-:S02]  /*111b00*/  ISETP.LT.AND P5, PT, R240, UR4, !P4 ;  /* 0x00000004f0007c0c */ /* 0x000fc4000e7a1270 */
[----:B------:R-:W-:Y:S02]  /*111b10*/  ISETP.LT.AND P1, PT, R248, UR4, !P4 ;  /* 0x00000004f8007c0c */ /* 0x000fe4000e721270 */
[----:B------:R-:W-:Y:S02]  /*111b20*/  ISETP.LT.AND P6, PT, R114, UR4, !P4 ;  /* 0x0000000472007c0c */ /* 0x000fe4000e7c1270 */
[----:B------:R-:W-:Y:S02]  /*111b30*/  ISETP.GE.AND P2, PT, R11, UR5, PT ;  /* 0x000000050b007c0c */ /* 0x000fe4000bf46270 */
[----:B------:R-:W-:Y:S01]  /*111b40*/  ISETP.LT.AND P0, PT, R115, UR4, !P4 ;  /* 0x0000000473007c0c */ /* 0x000fe2000e701270 */
[----:B------:R-:W-:-:S04]  /*111b50*/  IMAD.WIDE R2, R236, 0x4, R18 ;  /* 0x00000004ec027825 */ /* 0x000fc800078e0212 */
[----:B------:R-:W-:Y:S01]  /*111b60*/  IMAD.WIDE R4, R236, 0x4, R16 ;  /* 0x00000004ec047825 */ /* 0x000fe200078e0210 */
[----:B------:R-:W-:Y:S02]  /*111b70*/  ISETP.LT.AND P3, PT, R240, UR4, !P2 ;  /* 0x00000004f0007c0c */ /* 0x000fe4000d761270 */
[----:B------:R-:W-:Y:S01]  /*111b80*/  ISETP.LT.AND P4, PT, R248, UR4, !P2 ;  /* 0x00000004f8007c0c */ /* 0x000fe2000d781270 */
[----:B------:R-:W-:Y:S01]  /*111b90*/  IMAD.WIDE R6, R236, 0x4, R14 ;  /* 0x00000004ec067825 */ /* 0x000fe200078e020e */
[----:B------:R-:W4:Y:S04]  /*111ba0*/  LDL.LU R8, [R1+0x57a8] ;  /* 0x0057a80001087983 */ /* 0x000f280000300800 */
[----:B------:R1:W-:Y:S01]  /*111bb0*/  @P5 STG.E desc[UR32][R2.64], R246 ;  /* 0x000000f602005986 */ /* 0x0003e2000c101920 */
[----:B------:R-:W-:-:S03]  /*111bc0*/  ISETP.GE.AND P5, PT, R10, UR5, PT ;  /* 0x000000050a007c0c */ /* 0x000fc6000bfa6270 */
[----:B------:R1:W-:Y:S04]  /*111bd0*/  @P1 STG.E desc[UR32][R4.64], R250 ;  /* 0x000000fa04001986 */ /* 0x0003e8000c101920 */
[----:B-1----:R-:W4:Y:S04]  /*111be0*/  LDL.LU R246, [R1+0x1578] ;  /* 0x0015780001f67983 */ /* 0x002f280000300800 */
[----:B------:R1:W-:Y:S01]  /*111bf0*/  @P6 STG.E desc[UR32][R6.64], R245 ;  /* 0x000000f506006986 */ /* 0x0003e2000c101920 */
[----:B------:R-:W-:Y:S01]  /*111c00*/  IMAD.WIDE R2, R236, 0x4, R12 ;  /* 0x00000004ec027825 */ /* 0x000fe200078e020c */
[----:B------:R-:W-:-:S02]  /*111c10*/  ISETP.LT.AND P1, PT, R114, UR4, !P2 ;  /* 0x0000000472007c0c */ /* 0x000fc4000d721270 */
[----:B------:R-:W-:Y:S02]  /*111c20*/  ISETP.LT.AND P2, PT, R115, UR4, !P2 ;  /* 0x0000000473007c0c */ /* 0x000fe4000d741270 */
[----:B------:R-:W-:Y:S01]  /*111c30*/  ISETP.LT.AND P6, PT, R240, UR4, !P5 ;  /* 0x00000004f0007c0c */ /* 0x000fe2000efc1270 */
[----:B------:R-:W4:Y:S04]  /*111c40*/  LDL.LU R250, [R1+0x11a8] ;  /* 0x0011a80001fa7983 */ /* 0x000f280000300800 */
[----:B-1----:R-:W4:Y:S01]  /*111c50*/  LDL.LU R245, [R1+0x1778] ;  /* 0x0017780001f57983 */ /* 0x002f220000300800 */
[----:B------:R-:W-:-:S03]  /*111c60*/  IMAD.WIDE R4, R71, 0x4, R18 ;  /* 0x0000000447047825 */ /* 0x000fc600078e0212 */
[----:B------:R-:W4:Y:S01]  /*111c70*/  LDL.LU R236, [R1+0x2a04] ;  /* 0x002a040001ec7983 */ /* 0x000f220000300800 */
[----:B------:R-:W-:-:S03]  /*111c80*/  IMAD.WIDE R6, R71, 0x4, R16 ;  /* 0x0000000447067825 */ /* 0x000fc600078e0210 */
[----:B------:R1:W-:Y:S04]  /*111c90*/  @P0 STG.E desc[UR32][R2.64], R233 ;  /* 0x000000e902000986 */ /* 0x0003e8000c101920 */
[----:B------:R-:W-:Y:S04]  /*111ca0*/  @P3 STG.E desc[UR32][R4.64], R237 ;  /* 0x000000ed04003986 */ /* 0x000fe8000c101920 */
[----:B------:R1:W-:Y:S04]  /*111cb0*/  @P4 STG.E desc[UR32][R6.64], R249 ;  /* 0x000000f906004986 */ /* 0x0003e8000c101920 */
[----:B-1----:R-:W4:Y:S01]  /*111cc0*/  LDL.LU R233, [R1+0x1f8c] ;  /* 0x001f8c0001e97983 */ /* 0x002f220000300800 */
[----:B------:R-:W-:-:S03]  /*111cd0*/  IMAD.WIDE R2, R71, 0x4, R14 ;  /* 0x0000000447027825 */ /* 0x000fc600078e020e */
[----:B------:R-:W4:Y:S01]  /*111ce0*/  LDL.LU R249, [R1+0x1dbc] ;  /* 0x001dbc0001f97983 */ /* 0x000f220000300800 */
[----:B------:R-:W-:-:S03]  /*111cf0*/  IMAD.WIDE R4, R71, 0x4, R12 ;  /* 0x0000000447047825 */ /* 0x000fc600078e020c */
[----:B------:R-:W4:Y:S04]  /*111d00*/  LDL.LU R71, [R1+0x2a08] ;  /* 0x002a080001477983 */ /* 0x000f280000300800 */
[----:B------:R-:W4:Y:S04]  /*111d10*/  LDL.LU R20, [R1+0x57c4] ;  /* 0x0057c40001147983 */ /* 0x000f280000300800 */
[----:B------:R-:W4:Y:S01]  /*111d20*/  LDL.LU R237, [R1+0x1f9c] ;  /* 0x001f9c0001ed7983 */ /* 0x000f220000300800 */
[----:B--2---:R-:W-:-:S03]  /*111d30*/  IMAD.WIDE R6, R70, 0x4, R18 ;  /* 0x0000000446067825 */ /* 0x004fc600078e0212 */
[----:B---3--:R1:W-:Y:S04]  /*111d40*/  @P1 STG.E desc[UR32][R2.64], R241 ;  /* 0x000000f102001986 */ /* 0x0083e8000c101920 */
[----:B-1----:R-:W2:Y:S01]  /*111d50*/  LDL.LU R241, [R1+0x1b7c] ;  /* 0x001b7c0001f17983 */ /* 0x002ea20000300800 */
[----:B------:R-:W-:-:S03]  /*111d60*/  IMAD.WIDE R2, R70, 0x4, R16 ;  /* 0x0000000446027825 */ /* 0x000fc600078e0210 */
[----:B----4-:R1:W-:Y:S04]  /*111d70*/  @P2 STG.E desc[UR32][R4.64], R232 ;  /* 0x000000e804002986 */ /* 0x0103e8000c101920 */
[----:B------:R3:W-:Y:S01]  /*111d80*/  @P6 STG.E desc[UR32][R6.64], R244 ;  /* 0x000000f406006986 */ /* 0x0007e2000c101920 */
[----:B-1----:R-:W-:-:S04]  /*111d90*/  IMAD.WIDE R4, R70, 0x4, R14 ;  /* 0x0000000446047825 */ /* 0x002fc800078e020e */
[----:B---3--:R-:W-:Y:S01]  /*111da0*/  IMAD.WIDE R6, R70, 0x4, R12 ;  /* 0x0000000446067825 */ /* 0x008fe200078e020c */
[----:B------:R-:W3:Y:S04]  /*111db0*/  LDL.LU R244, [R1+0x197c] ;  /* 0x00197c0001f47983 */ /* 0x000ee80000300800 */
[----:B------:R-:W4:Y:S01]  /*111dc0*/  LDL.LU R70, [R1+0x157c] ;  /* 0x00157c0001467983 */ /* 0x000f220000300800 */
[----:B------:R-:W-:Y:S02]  /*111dd0*/  ISETP.LT.AND P0, PT, R248, UR4, !P5 ;  /* 0x00000004f8007c0c */ /* 0x000fe4000ef01270 */
[----:B------:R-:W-:Y:S02]  /*111de0*/  ISETP.LT.AND P4, PT, R114, UR4, !P5 ;  /* 0x0000000472007c0c */ /* 0x000fe4000ef81270 */
[----:B------:R-:W-:-:S02]  /*111df0*/  ISETP.LT.AND P5, PT, R115, UR4, !P5 ;  /* 0x0000000473007c0c */ /* 0x000fc4000efa1270 */
[----:B------:R-:W-:Y:S02]  /*111e00*/  ISETP.GE.AND P3, PT, R9, UR5, PT ;  /* 0x0000000509007c0c */ /* 0x000fe4000bf66270 */
[----:B------:R-:W-:Y:S01]  /*111e10*/  ISETP.GE.AND P1, PT, R8, UR5, PT ;  /* 0x0000000508007c0c */ /* 0x000fe2000bf26270 */
[----:B------:R-:W4:Y:S04]  /*111e20*/  LDL.LU R232, [R1+0x2a10] ;  /* 0x002a100001e87983 */ /* 0x000f280000300800 */
[----:B------:R-:W4:Y:S01]  /*111e30*/  LDL.LU R11, [R1+0x57c8] ;  /* 0x0057c800010b7983 */ /* 0x000f220000300800 */
[----:B------:R-:W-:Y:S02]  /*111e40*/  ISETP.LT.AND P2, PT, R240, UR4, !P3 ;  /* 0x00000004f0007c0c */ /* 0x000fe4000df41270 */
[----:B------:R-:W-:Y:S01]  /*111e50*/  ISETP.LT.AND P6, PT, R248, UR4, !P3 ;  /* 0x00000004f8007c0c */ /* 0x000fe2000dfc1270 */
[----:B------:R1:W-:Y:S01]  /*111e60*/  @P0 STG.E desc[UR32][R2.64], R246 ;  /* 0x000000f602000986 */ /* 0x0003e2000c101920 */
[----:B------:R-:W-:-:S02]  /*111e70*/  ISETP.LT.AND P0, PT, R114, UR4, !P3 ;  /* 0x0000000472007c0c */ /* 0x000fc4000df01270 */
[----:B------:R-:W-:Y:S01]  /*111e80*/  ISETP.LT.AND P3, PT, R115, UR4, !P3 ;  /* 0x0000000473007c0c */ /* 0x000fe2000df61270 */
[----:B------:R1:W-:Y:S04]  /*111e90*/  @P4 STG.E desc[UR32][R4.64], R250 ;  /* 0x000000fa04004986 */ /* 0x0003e8000c101920 */
[----:B------:R1:W-:Y:S01]  /*111ea0*/  @P5 STG.E desc[UR32][R6.64], R245 ;  /* 0x000000f506005986 */ /* 0x0003e2000c101920 */
[----:B------:R-:W-:Y:S01]  /*111eb0*/  ISETP.LT.AND P4, PT, R240, UR4, !P1 ;  /* 0x00000004f0007c0c */ /* 0x000fe2000cf81270 */
[----:B-1----:R-:W-:Y:S01]  /*111ec0*/  IMAD.WIDE R2, R236, 0x4, R18 ;  /* 0x00000004ec027825 */ /* 0x002fe200078e0212 */
[----:B------:R-:W-:-:S03]  /*111ed0*/  ISETP.LT.AND P5, PT, R248, UR4, !P1 ;  /* 0x00000004f8007c0c */ /* 0x000fc6000cfa1270 */
[----:B------:R-:W-:Y:S01]  /*111ee0*/  IMAD.WIDE R4, R236, 0x4, R16 ;  /* 0x00000004ec047825 */ /* 0x000fe200078e0210 */
[----:B------:R-:W4:Y:S04]  /*111ef0*/  LDL.LU R245, [R1+0x11ac] ;  /* 0x0011ac0001f57983 */ /* 0x000f280000300800 */
[----:B------:R1:W-:Y:S04]  /*111f00*/  @P2 STG.E desc[UR32][R2.64], R233 ;  /* 0x000000e902002986 */ /* 0x0003e8000c101920 */
[----:B------:R1:W-:Y:S01]  /*111f10*/  @P6 STG.E desc[UR32][R4.64], R249 ;  /* 0x000000f904006986 */ /* 0x0003e2000c101920 */
[----:B------:R-:W-:-:S04]  /*111f20*/  IMAD.WIDE R6, R71, 0x4, R18 ;  /* 0x0000000447067825 */ /* 0x000fc800078e0212 */
[----:B------:R-:W-:-:S04]  /*111f30*/  IMAD.WIDE R8, R71, 0x4, R16 ;  /* 0x0000000447087825 */ /* 0x000fc800078e0210 */
[----:B-1----:R-:W-:-:S04]  /*111f40*/  IMAD.WIDE R2, R236, 0x4, R14 ;  /* 0x00000004ec027825 */ /* 0x002fc800078e020e */
[----:B------:R-:W-:Y:S02]  /*111f50*/  IMAD.WIDE R4, R236, 0x4, R12 ;  /* 0x00000004ec047825 */ /* 0x000fe400078e020c */
[----:B------:R-:W4:Y:S04]  /*111f60*/  LDL.LU R236, [R1+0x177c] ;  /* 0x00177c0001ec7983 */ /* 0x000f280000300800 */
[----:B------:R-:W4:Y:S04]  /*111f70*/  LDL.LU R10, [R1+0x57e8] ;  /* 0x0057e800010a7983 */ /* 0x000f280000300800 */
[----:B------:R-:W4:Y:S04]  /*111f80*/  LDL.LU R246, [R1+0x1da0] ;  /* 0x001da00001f67983 */ /* 0x000f280000300800 */
[----:B------:R1:W-:Y:S04]  /*111f90*/  @P0 STG.E desc[UR32][R2.64], R237 ;  /* 0x000000ed02000986 */ /* 0x0003e8000c101920 */
[----:B------:R-:W4:Y:S04]  /*111fa0*/  LDL.LU R233, [R1+0x1fb0] ;  /* 0x001fb00001e97983 */ /* 0x000f280000300800 */
[----:B------:R-:W4:Y:S04]  /*111fb0*/  LDL.LU R249, [R1+0x1fa0] ;  /* 0x001fa00001f97983 */ /* 0x000f280000300800 */
[----:B-1----:R-:W4:Y:S04]  /*111fc0*/  LDL.LU R237, [R1+0x1b60] ;  /* 0x001b600001ed7983 */ /* 0x002f280000300800 */
[----:B--2---:R-:W-:Y:S04]  /*111fd0*/  @P3 STG.E desc[UR32][R4.64], R241 ;  /* 0x000000f104003986 */ /* 0x004fe8000c101920 */
[----:B---3--:R-:W-:Y:S04]  /*111fe0*/  @P4 STG.E desc[UR32][R6.64], R244 ;  /* 0x000000f406004986 */ /* 0x008fe8000c101920 */
[----:B----4-:R1:W-:Y:S04]  /*111ff0*/  @P5 STG.E desc[UR32][R8.64], R70 ;  /* 0x0000004608005986 */ /* 0x0103e8000c101920 */
[----:B-1----:R-:W2:Y:S04]  /*112000*/  LDL.LU R70, [R1+0x1960] ;  /* 0x0019600001467983 */ /* 0x002ea80000300800 */
[----:B------:R-:W3:Y:S01]  /*112010*/  LDL.LU R241, [R1+0x2a14] ;  /* 0x002a140001f17983 */ /* 0x000ee20000300800 */
[----:B------:R-:W-:-:S02]  /*112020*/  ISETP.LT.AND P2, PT, R114, UR4, !P1 ;  /* 0x0000000472007c0c */ /* 0x000fc4000cf41270 */
[----:B------:R-:W-:Y:S01]  /*112030*/  ISETP.LT.AND P1, PT, R115, UR4, !P1 ;  /* 0x0000000473007c0c */ /* 0x000fe2000cf21270 */
[----:B------:R-:W-:Y:S01]  /*112040*/  IMAD.WIDE R2, R71, 0x4, R14 ;  /* 0x0000000447027825 */ /* 0x000fe200078e020e */
[----:B------:R-:W-:Y:S01]  /*112050*/  ISETP.GE.AND P6, PT, R20, UR5, PT ;  /* 0x0000000514007c0c */ /* 0x000fe2000bfc6270 */
[----:B------:R-:W4:Y:S03]  /*112060*/  LDL.LU R244, [R1+0x2a18] ;  /* 0x002a180001f47983 */ /* 0x000f260000300800 */
[----:B------:R-:W-:Y:S02]  /*112070*/  ISETP.LT.AND P0, PT, R240, UR4, !P6 ;  /* 0x00000004f0007c0c */ /* 0x000fe4000f701270 */
[----:B------:R-:W-:Y:S02]  /*112080*/  ISETP.LT.AND P4, PT, R248, UR4, !P6 ;  /* 0x00000004f8007c0c */ /* 0x000fe4000f781270 */
[----:B------:R-:W-:-:S02]  /*112090*/  ISETP.GE.AND P3, PT, R11, UR5, PT ;  /* 0x000000050b007c0c */ /* 0x000fc4000bf66270 */
[----:B------:R-:W-:Y:S01]  /*1120a0*/  ISETP.LT.AND P5, PT, R114, UR4, !P6 ;  /* 0x0000000472007c0c */ /* 0x000fe2000f7a1270 */
        /* <DEDUP_REMOVED lines=8> */
[----:B------:R-:W4:Y:S04]  /*112130*/  LDL.LU R245, [R1+0x1190] ;  /* 0x0011900001f57983 */ /* 0x000f280000300800 */
[----:B------:R1:W-:Y:S01]  /*112140*/  @P1 STG.E desc[UR32][R2.64], R236 ;  /* 0x000000ec02001986 */ /* 0x0003e2000c101920 */
[----:B------:R-:W-:-:S04]  /*112150*/  IMAD.WIDE R6, R232, 0x4, R16 ;  /* 0x00000004e8067825 */ /* 0x000fc800078e0210 */
[C---:B------:R-:W-:Y:S01]  /*112160*/  IMAD.WIDE R8, R232.reuse, 0x4, R14 ;  /* 0x00000004e8087825 */ /* 0x040fe200078e020e */
[----:B------:R-:W-:Y:S04]  /*112170*/  @P0 STG.E desc[UR32][R4.64], R246 ;  /* 0x000000f604000986 */ /* 0x000fe8000c101920 */
[----:B-1----:R-:W4:Y:S04]  /*112180*/  LDL.LU R236, [R1+0x1da4] ;  /* 0x001da40001ec7983 */ /* 0x002f280000300800 */
[----:B------:R1:W-:Y:S01]  /*112190*/  @P4 STG.E desc[UR32][R6.64], R233 ;  /* 0x000000e906004986 */ /* 0x0003e2000c101920 */
[----:B------:R-:W-:-:S03]  /*1121a0*/  IMAD.WIDE R2, R232, 0x4, R12 ;  /* 0x00000004e8027825 */ /* 0x000fc600078e020c */
[----:B------:R-:W4:Y:S04]  /*1121b0*/  LDL.LU R11, [R1+0x57d0] ;  /* 0x0057d000010b7983 */ /* 0x000f280000300800 */
[----:B------:R1:W-:Y:S04]  /*1121c0*/  @P5 STG.E desc[UR32][R8.64], R249 ;  /* 0x000000f908005986 */ /* 0x0003e8000c101920 */
[----:B------:R2:W-:Y:S04]  /*1121d0*/  @P2 STG.E desc[UR32][R2.64], R237 ;  /* 0x000000ed02002986 */ /* 0x0005e8000c101920 */
[----:B-1----:R-:W4:Y:S04]  /*1121e0*/  LDL.LU R233, [R1+0x1fb4] ;  /* 0x001fb40001e97983 */ /* 0x002f280000300800 */
[----:B------:R-:W4:Y:S04]  /*1121f0*/  LDL.LU R249, [R1+0x1fa4] ;  /* 0x001fa40001f97983 */ /* 0x000f280000300800 */
[----:B------:R-:W4:Y:S01]  /*112200*/  LDL.LU R232, [R1+0x2a1c] ;  /* 0x002a1c0001e87983 */ /* 0x000f220000300800 */
[----:B------:R-:W-:Y:S01]  /*112210*/  ISETP.GE.AND P1, PT, R10, UR5, PT ;  /* 0x000000050a007c0c */ /* 0x000fe2000bf26270 */
[----:B---3--:R-:W-:-:S05]  /*112220*/  IMAD.WIDE R4, R241, 0x4, R18 ;  /* 0x00000004f1047825 */ /* 0x008fca00078e0212 */
[----:B--2---:R1:W-:Y:S01]  /*112230*/  @P6 STG.E desc[UR32][R4.64], R70 ;  /* 0x0000004604006986 */ /* 0x0043e2000c101920 */
[----:B------:R-:W-:-:S03]  /*112240*/  IMAD.WIDE R2, R241, 0x4, R16 ;  /* 0x00000004f1027825 */ /* 0x000fc600078e0210 */
[----:B-1----:R-:W2:Y:S04]  /*112250*/  LDL.LU R70, [R1+0x1b64] ;  /* 0x001b640001467983 */ /* 0x002ea80000300800 */
[----:B------:R-:W3:Y:S04]  /*112260*/  LDL.LU R10, [R1+0x57ec] ;  /* 0x0057ec00010a7983 */ /* 0x000ee80000300800 */
[----:B------:R-:W3:Y:S01]  /*112270*/  LDL.LU R237, [R1+0x1964] ;  /* 0x0019640001ed7983 */ /* 0x000ee20000300800 */
[----:B------:R-:W-:-:S04]  /*112280*/  IMAD.WIDE R4, R241, 0x4, R14 ;  /* 0x00000004f1047825 */ /* 0x000fc800078e020e */
[----:B------:R-:W-:Y:S02]  /*112290*/  IMAD.WIDE R6, R241, 0x4, R12 ;  /* 0x00000004f1067825 */ /* 0x000fe400078e020c */
[----:B------:R-:W3:Y:S01]  /*1122a0*/  LDL.LU R241, [R1+0x1564] ;  /* 0x0015640001f17983 */ /* 0x000ee20000300800 */
[----:B------:R-:W-:Y:S02]  /*1122b0*/  ISETP.LT.AND P4, PT, R248, UR4, !P3 ;  /* 0x00000004f8007c0c */ /* 0x000fe4000df81270 */
[----:B------:R-:W-:Y:S02]  /*1122c0*/  ISETP.LT.AND P0, PT, R114, UR4, !P3 ;  /* 0x0000000472007c0c */ /* 0x000fe4000df01270 */
[----:B------:R-:W-:Y:S02]  /*1122d0*/  ISETP.LT.AND P3, PT, R115, UR4, !P3 ;  /* 0x0000000473007c0c */ /* 0x000fe4000df61270 */
[----:B------:R-:W-:Y:S01]  /*1122e0*/  ISETP.LT.AND P5, PT, R240, UR4, !P1 ;  /* 0x00000004f0007c0c */ /* 0x000fe2000cfa1270 */
[----:B----4-:R-:W-:Y:S01]  /*1122f0*/  IMAD.WIDE R8, R244, 0x4, R18 ;  /* 0x00000004f4087825 */ /* 0x010fe200078e0212 */
[----:B------:R-:W-:-:S02]  /*112300*/  ISETP.LT.AND P2, PT, R248, UR4, !P1 ;  /* 0x00000004f8007c0c */ /* 0x000fc4000cf41270 */
[----:B------:R-:W-:-:S03]  /*112310*/  ISETP.LT.AND P6, PT, R114, UR4, !P1 ;  /* 0x0000000472007c0c */ /* 0x000fc6000cfc1270 */
[----:B------:R1:W-:Y:S04]  /*112320*/  @P4 STG.E desc[UR32][R2.64], R71 ;  /* 0x0000004702004986 */ /* 0x0003e8000c101920 */
[----:B------:R4:W-:Y:S04]  /*112330*/  @P0 STG.E desc[UR32][R4.64], R250 ;  /* 0x000000fa04000986 */ /* 0x0009e8000c101920 */
[----:B------:R4:W-:Y:S01]  /*112340*/  @P3 STG.E desc[UR32][R6.64], R245 ;  /* 0x000000f506003986 */ /* 0x0009e2000c101920 */
[----:B------:R-:W-:-:S03]  /*112350*/  ISETP.LT.AND P1, PT, R115, UR4, !P1 ;  /* 0x0000000473007c0c */ /* 0x000fc6000cf21270 */
[----:B-1----:R-:W3:Y:S04]  /*112360*/  LDL.LU R71, [R1+0x2a20] ;  /* 0x002a200001477983 */ /* 0x002ee80000300800 */
[----:B----4-:R-:W4:Y:S04]  /*112370*/  LDL.LU R250, [R1+0x1764] ;  /* 0x0017640001fa7983 */ /* 0x010f280000300800 */
[----:B------:R-:W4:Y:S04]  /*112380*/  LDL.LU R245, [R1+0x1194] ;  /* 0x0011940001f57983 */ /* 0x000f280000300800 */
[----:B------:R1:W-:Y:S01]  /*112390*/  @P5 STG.E desc[UR32][R8.64], R236 ;  /* 0x000000ec08005986 */ /* 0x0003e2000c101920 */
[----:B------:R-:W-:Y:S01]  /*1123a0*/  ISETP.GE.AND P4, PT, R20, UR5, PT ;  /* 0x0000000514007c0c */ /* 0x000fe2000bf86270 */
[----:B------:R-:W-:-:S04]  /*1123b0*/  IMAD.WIDE R2, R244, 0x4, R16 ;  /* 0x00000004f4027825 */ /* 0x000fc800078e0210 */
[----:B------:R-:W-:Y:S01]  /*1123c0*/  IMAD.WIDE R4, R244, 0x4, R14 ;  /* 0x00000004f4047825 */ /* 0x000fe200078e020e */
[----:B-1----:R-:W4:Y:S01]  /*1123d0*/  LDL.LU R236, [R1+0x1da8] ;  /* 0x001da80001ec7983 */ /* 0x002f220000300800 */
[----:B------:R-:W-:-:S03]  /*1123e0*/  ISETP.LT.AND P0, PT, R240, UR4, !P4 ;  /* 0x00000004f0007c0c */ /* 0x000fc6000e701270 */
[----:B------:R1:W-:Y:S01]  /*1123f0*/  @P2 STG.E desc[UR32][R2.64], R233 ;  /* 0x000000e902002986 */ /* 0x0003e2000c101920 */
[----:B------:R-:W-:-:S03]  /*112400*/  ISETP.LT.AND P5, PT, R248, UR4, !P4 ;  /* 0x00000004f8007c0c */ /* 0x000fc6000e7a1270 */
[----:B------:R1:W-:Y:S02]  /*112410*/  @P6 STG.E desc[UR32][R4.64], R249 ;  /* 0x000000f904006986 */ /* 0x0003e4000c101920 */
[----:B-1----:R-:W-:Y:S02]  /*112420*/  IMAD.WIDE R2, R244, 0x4, R12 ;  /* 0x00000004f4027825 */ /* 0x002fe400078e020c */
[----:B------:R-:W4:Y:S04]  /*112430*/  LDL.LU R244, [R1+0x1fb8] ;  /* 0x001fb80001f47983 */ /* 0x000f280000300800 */
[----:B------:R-:W4:Y:S04]  /*112440*/  LDL.LU R9, [R1+0x57f8] ;  /* 0x0057f80001097983 */ /* 0x000f280000300800 */
[----:B------:R-:W4:Y:S04]  /*112450*/  LDL.LU R233, [R1+0x1fa8] ;  /* 0x001fa80001e97983 */ /* 0x000f280000300800 */
[----:B------:R-:W4:Y:S01]  /*112460*/  LDL.LU R249, [R1+0x1b68] ;  /* 0x001b680001f97983 */ /* 0x000f220000300800 */
[----:B------:R-:W-:-:S04]  /*112470*/  IMAD.WIDE R4, R232, 0x4, R18 ;  /* 0x00000004e8047825 */ /* 0x000fc800078e0212 */
[----:B------:R-:W-:Y:S01]  /*112480*/  IMAD.WIDE R6, R232, 0x4, R16 ;  /* 0x00000004e8067825 */ /* 0x000fe200078e0210 */
[----:B--2---:R1:W-:Y:S04]  /*112490*/  @P1 STG.E desc[UR32][R2.64], R70 ;  /* 0x0000004602001986 */ /* 0x0043e8000c101920 */
[----:B---3--:R2:W-:Y:S04]  /*1124a0*/  @P0 STG.E desc[UR32][R4.64], R237 ;  /* 0x000000ed04000986 */ /* 0x0085e8000c101920 */
[----:B-1----:R-:W3:Y:S04]  /*1124b0*/  LDL.LU R70, [R1+0x2a24] ;  /* 0x002a240001467983 */ /* 0x002ee80000300800 */
[----:B------:R-:W3:Y:S04]  /*1124c0*/  LDL.LU R8, [R1+0x5810] ;  /* 0x0058100001087983 */ /* 0x000ee80000300800 */
[----:B------:R-:W3:Y:S04]  /*1124d0*/  LDL.LU R246, [R1+0x1968] ;  /* 0x0019680001f67983 */ /* 0x000ee80000300800 */
[----:B--2---:R-:W2:Y:S04]  /*1124e0*/  LDL.LU R237, [R1+0x1568] ;  /* 0x0015680001ed7983 */ /* 0x004ea80000300800 */
[----:B------:R1:W-:Y:S04]  /*1124f0*/  @P5 STG.E desc[UR32][R6.64], R241 ;  /* 0x000000f106005986 */ /* 0x0003e8000c101920 */
[----:B-1----:R-:W2:Y:S01]  /*112500*/  LDL.LU R241, [R1+0x1768] ;  /* 0x0017680001f17983 */ /* 0x002ea20000300800 */
[----:B------:R-:W-:-:S02]  /*112510*/  ISETP.GE.AND P3, PT, R11, UR5, PT ;  /* 0x000000050b007c0c */ /* 0x000fc4000bf66270 */
[----:B------:R-:W-:Y:S02]  /*112520*/  ISETP.LT.AND P2, PT, R114, UR4, !P4 ;  /* 0x0000000472007c0c */ /* 0x000fe4000e741270 */
[----:B------:R-:W-:Y:S02]  /*112530*/  ISETP.LT.AND P4, PT, R115, UR4, !P4 ;  /* 0x0000000473007c0c */ /* 0x000fe4000e781270 */
[----:B------:R-:W-:Y:S01]  /*112540*/  ISETP.LT.AND P6, PT, R240, UR4, !P3 ;  /* 0x00000004f0007c0c */ /* 0x000fe2000dfc1270 */
[----:B------:R-:W-:-:S04]  /*112550*/  IMAD.WIDE R2, R232, 0x4, R14 ;  /* 0x00000004e8027825 */ /* 0x000fc800078e020e */
[----:B------:R-:W-:-:S04]  /*112560*/  IMAD.WIDE R4, R232, 0x4, R12 ;  /* 0x00000004e8047825 */ /* 0x000fc800078e020c */
[----:B------:R-:W-:Y:S01]  /*112570*/  IMAD.WIDE R6, R71, 0x4, R18 ;  /* 0x0000000447067825 */ /* 0x000fe200078e0212 */
[----:B------:R-:W2:Y:S01]  /*112580*/  LDL.LU R232, [R1+0x2a28] ;  /* 0x002a280001e87983 */ /* 0x000ea20000300800 */
[----:B------:R-:W-:Y:S02]  /*112590*/  ISETP.LT.AND P5, PT, R248, UR4, !P3 ;  /* 0x00000004f8007c0c */ /* 0x000fe4000dfa1270 */
[----:B------:R-:W-:Y:S01]  /*1125a0*/  ISETP.LT.AND P0, PT, R114, UR4, !P3 ;  /* 0x0000000472007c0c */ /* 0x000fe2000df01270 */
[----:B----4-:R-:W-:Y:S04]  /*1125b0*/  @P2 STG.E desc[UR32][R2.64], R250 ;  /* 0x000000fa02002986 */ /* 0x010fe8000c101920 */
[----:B------:R1:W-:Y:S01]  /*1125c0*/  @P4 STG.E desc[UR32][R4.64], R245 ;  /* 0x000000f504004986 */ /* 0x0003e2000c101920 */
[----:B------:R-:W-:-:S03]  /*1125d0*/  ISETP.GE.AND P1, PT, R10, UR5, PT ;  /* 0x000000050a007c0c */ /* 0x000fc6000bf26270 */
[----:B------:R4:W-:Y:S04]  /*1125e0*/  @P6 STG.E desc[UR32][R6.64], R236 ;  /* 0x000000ec06006986 */ /* 0x0009e8000c101920 */
[----:B-1----:R-:W2:Y:S01]  /*1125f0*/  LDL.LU R245, [R1+0x1198] ;  /* 0x0011980001f57983 */ /* 0x002ea20000300800 */
[----:B------:R-:W-:-:S03]  /*112600*/  ISETP.LT.AND P3, PT, R115, UR4, !P3 ;  /* 0x0000000473007c0c */ /* 0x000fc6000df61270 */
[----:B----4-:R-:W4:Y:S01]  /*112610*/  LDL.LU R236, [R1+0x1dac] ;  /* 0x001dac0001ec7983 */ /* 0x010f220000300800 */
[----:B------:R-:W-:Y:S01]  /*112620*/  IMAD.WIDE R2, R71, 0x4, R16 ;  /* 0x0000000447027825 */ /* 0x000fe200078e0210 */
[----:B------:R-:W-:-:S03]  /*112630*/  ISETP.LT.AND P2, PT, R240, UR4, !P1 ;  /* 0x00000004f0007c0c */ /* 0x000fc6000cf41270 */
[----:B------:R-:W-:Y:S01]  /*112640*/  IMAD.WIDE R4, R71, 0x4, R14 ;  /* 0x0000000447047825 */ /* 0x000fe200078e020e */
[----:B------:R-:W-:-:S03]  /*112650*/  ISETP.LT.AND P4, PT, R248, UR4, !P1 ;  /* 0x00000004f8007c0c */ /* 0x000fc6000cf81270 */
[----:B------:R-:W-:Y:S01]  /*112660*/  IMAD.WIDE R6, R71, 0x4, R12 ;  /* 0x0000000447067825 */ /* 0x000fe200078e020c */
[----:B------:R1:W-:Y:S04]  /*112670*/  @P5 STG.E desc[UR32][R2.64], R244 ;  /* 0x000000f402005986 */ /* 0x0003e8000c101920 */
[----:B------:R-:W4:Y:S04]  /*112680*/  LDL.LU R71, [R1+0x2a2c] ;  /* 0x002a2c0001477983 */ /* 0x000f280000300800 */
[----:B------:R1:W-:Y:S01]  /*112690*/  @P0 STG.E desc[UR32][R4.64], R233 ;  /* 0x000000e904000986 */ /* 0x0003e2000c101920 */
[----:B------:R-:W-:-:S03]  /*1126a0*/  ISETP.LT.AND P6, PT, R114, UR4, !P1 ;  /* 0x0000000472007c0c */ /* 0x000fc6000cfc1270 */
[----:B------:R1:W-:Y:S04]  /*1126b0*/  @P3 STG.E desc[UR32][R6.64], R249 ;  /* 0x000000f906003986 */ /* 0x0003e8000c101920 */
[----:B-1----:R-:W4:Y:S04]  /*1126c0*/  LDL.LU R244, [R1+0x196c] ;  /* 0x00196c0001f47983 */ /* 0x002f280000300800 */
[----:B------:R-:W4:Y:S04]  /*1126d0*/  LDL.LU R20, [R1+0x5818] ;  /* 0x0058180001147983 */ /* 0x000f280000300800 */
[----:B------:R-:W4:Y:S04]  /*1126e0*/  LDL.LU R250, [R1+0x1fbc] ;  /* 0x001fbc0001fa7983 */ /* 0x000f280000300800 */
[----:B------:R-:W4:Y:S04]  /*1126f0*/  LDL.LU R233, [R1+0x1fac] ;  /* 0x001fac0001e97983 */ /* 0x000f280000300800 */
[----:B------:R-:W4:Y:S04]  /*112700*/  LDL.LU R249, [R1+0x1b6c] ;  /* 0x001b6c0001f97983 */ /* 0x000f280000300800 */
[----:B------:R-:W4:Y:S01]  /*112710*/  LDL.LU R11, [R1+0x57f4] ;  /* 0x0057f400010b7983 */ /* 0x000f220000300800 */
[----:B---3--:R-:W-:-:S04]  /*112720*/  IMAD.WIDE R2, R70, 0x4, R18 ;  /* 0x0000000446027825 */ /* 0x008fc800078e0212 */
[----:B------:R-:W-:-:S04]  /*112730*/  IMAD.WIDE R4, R70, 0x4, R16 ;  /* 0x0000000446047825 */ /* 0x000fc800078e0210 */
[C---:B------:R-:W-:Y:S01]  /*112740*/  IMAD.WIDE R6, R70.reuse, 0x4, R14 ;  /* 0x0000000446067825 */ /* 0x040fe200078e020e */
[----:B------:R-:W-:Y:S04]  /*112750*/  @P2 STG.E desc[UR32][R2.64], R246 ;  /* 0x000000f602002986 */ /* 0x000fe8000c101920 */
[----:B--2---:R1:W-:Y:S04]  /*112760*/  @P4 STG.E desc[UR32][R4.64], R237 ;  /* 0x000000ed04004986 */ /* 0x0043e8000c101920 */
[----:B-1----:R-:W2:Y:S01]  /*112770*/  LDL.LU R237, [R1+0x156c] ;  /* 0x00156c0001ed7983 */ /* 0x002ea20000300800 */
[----:B------:R-:W-:-:S03]  /*112780*/  IMAD.WIDE R2, R70, 0x4, R12 ;  /* 0x0000000446027825 */ /* 0x000fc600078e020c */
[----:B------:R1:W-:Y:S04]  /*112790*/  @P6 STG.E desc[UR32][R6.64], R241 ;  /* 0x000000f106006986 */ /* 0x0003e8000c101920 */
[----:B------:R-:W3:Y:S04]  /*1127a0*/  LDL.LU R70, [R1+0x2a30] ;  /* 0x002a300001467983 */ /* 0x000ee80000300800 */
[----:B-1----:R-:W3:Y:S01]  /*1127b0*/  LDL.LU R241, [R1+0x176c] ;  /* 0x00176c0001f17983 */ /* 0x002ee20000300800 */
[----:B------:R-:W-:Y:S02]  /*1127c0*/  ISETP.GE.AND P5, PT, R9, UR5, PT ;  /* 0x0000000509007c0c */ /* 0x000fe4000bfa6270 */
[----:B------:R-:W-:Y:S01]  /*1127d0*/  ISETP.LT.AND P1, PT, R115, UR4, !P1 ;  /* 0x0000000473007c0c */ /* 0x000fe2000cf21270 */
[----:B------:R-:W-:Y:S01]  /*1127e0*/  IMAD.WIDE R4, R232, 0x4, R18 ;  /* 0x00000004e8047825 */ /* 0x000fe200078e0212 */
[----:B------:R-:W3:Y:S01]  /*1127f0*/  LDL.LU R10, [R1+0x5814] ;  /* 0x00581400010a7983 */ /* 0x000ee20000300800 */
[----:B------:R-:W-:-:S02]  /*112800*/  ISETP.LT.AND P3, PT, R240, UR4, !P5 ;  /* 0x00000004f0007c0c */ /* 0x000fc4000ef61270 */
[----:B------:R-:W-:Y:S02]  /*112810*/  ISETP.LT.AND P2, PT, R248, UR4, !P5 ;  /* 0x00000004f8007c0c */ /* 0x000fe4000ef41270 */
[----:B------:R-:W-:Y:S02]  /*112820*/  ISETP.LT.AND P4, PT, R114, UR4, !P5 ;  /* 0x0000000472007c0c */ /* 0x000fe4000ef81270 */
[----:B------:R-:W-:Y:S01]  /*112830*/  ISETP.GE.AND P0, PT, R8, UR5, PT ;  /* 0x0000000508007c0c */ /* 0x000fe2000bf06270 */
[----:B------:R-:W-:-:S03]  /*112840*/  IMAD.WIDE R6, R232, 0x4, R12 ;  /* 0x00000004e8067825 */ /* 0x000fc600078e020c */
[----:B------:R-:W-:Y:S04]  /*112850*/  @P1 STG.E desc[UR32][R2.64], R245 ;  /* 0x000000f502001986 */ /* 0x000fe8000c101920 */
[----:B----4-:R1:W-:Y:S01]  /*112860*/  @P3 STG.E desc[UR32][R4.64], R236 ;  /* 0x000000ec04003986 */ /* 0x0103e2000c101920 */
[----:B------:R-:W-:Y:S02]  /*112870*/  ISETP.LT.AND P5, PT, R115, UR4, !P5 ;  /* 0x0000000473007c0c */ /* 0x000fe4000efa1270 */
[----:B------:R-:W-:Y:S02]  /*112880*/  ISETP.LT.AND P6, PT, R240, UR4, !P0 ;  /* 0x00000004f0007c0c */ /* 0x000fe4000c7c1270 */
[----:B------:R-:W-:Y:S01]  /*112890*/  ISETP.LT.AND P1, PT, R248, UR4, !P0 ;  /* 0x00000004f8007c0c */ /* 0x000fe2000c721270 */
[----:B-1----:R-:W4:Y:S01]  /*1128a0*/  LDL.LU R236, [R1+0x119c] ;  /* 0x00119c0001ec7983 */ /* 0x002f220000300800 */
[----:B------:R-:W-:-:S04]  /*1128b0*/  IMAD.WIDE R2, R232, 0x4, R16 ;  /* 0x00000004e8027825 */ /* 0x000fc800078e0210 */
[----:B------:R-:W-:Y:S01]  /*1128c0*/  IMAD.WIDE R4, R232, 0x4, R14 ;  /* 0x00000004e8047825 */ /* 0x000fe200078e020e */
[----:B------:R-:W4:Y:S04]  /*1128d0*/  LDL.LU R245, [R1+0x1d90] ;  /* 0x001d900001f57983 */ /* 0x000f280000300800 */
[----:B------:R-:W4:Y:S01]  /*1128e0*/  LDL.LU R232, [R1+0x1fd0] ;  /* 0x001fd00001e87983 */ /* 0x000f220000300800 */
[----:B------:R-:W-:-:S03]  /*1128f0*/  IMAD.WIDE R8, R71, 0x4, R18 ;  /* 0x0000000447087825 */ /* 0x000fc600078e0212 */
[----:B------:R1:W-:Y:S04]  /*112900*/  @P2 STG.E desc[UR32][R2.64], R250 ;  /* 0x000000fa02002986 */ /* 0x0003e8000c101920 */
[----:B------:R1:W-:Y:S01]  /*112910*/  @P4 STG.E desc[UR32][R4.64], R233 ;  /* 0x000000e904004986 */ /* 0x0003e2000c101920 */
[----:B------:R-:W-:-:S03]  /*112920*/  ISETP.LT.AND P4, PT, R114, UR4, !P0 ;  /* 0x0000000472007c0c */ /* 0x000fc6000c781270 */
[----:B------:R1:W-:Y:S04]  /*112930*/  @P5 STG.E desc[UR32][R6.64], R249 ;  /* 0x000000f906005986 */ /* 0x0003e8000c101920 */
[----:B------:R1:W-:Y:S02]  /*112940*/  @P6 STG.E desc[UR32][R8.64], R244 ;  /* 0x000000f408006986 */ /* 0x0003e4000c101920 */
[C---:B-1----:R-:W-:Y:S02]  /*112950*/  IMAD.WIDE R2, R71.reuse, 0x4, R16 ;  /* 0x0000000447027825 */ /* 0x042fe400078e0210 */
        /* <DEDUP_REMOVED lines=9> */
[----:B------:R-:W2:Y:S04]  /*1129f0*/  LDL.LU R250, [R1+0x1550] ;  /* 0x0015500001fa7983 */ /* 0x000ea80000300800 */
[----:B---3--:R1:W-:Y:S04]  /*112a00*/  @P4 STG.E desc[UR32][R2.64], R241 ;  /* 0x000000f102004986 */ /* 0x0083e8000c101920 */
[----:B------:R-:W3:Y:S04]  /*112a10*/  LDL.LU R237, [R1+0x1750] ;  /* 0x0017500001ed7983 */ /* 0x000ee80000300800 */
[----:B-1----:R-:W3:Y:S01]  /*112a20*/  LDL.LU R241, [R1+0x1180] ;  /* 0x0011800001f17983 */ /* 0x002ee20000300800 */
[----:B------:R-:W-:-:S02]  /*112a30*/  ISETP.GE.AND P3, PT, R20, UR5, PT ;  /* 0x0000000514007c0c */ /* 0x000fc4000bf66270 */
[----:B------:R-:W-:Y:S02]  /*112a40*/  ISETP.LT.AND P0, PT, R115, UR4, !P0 ;  /* 0x0000000473007c0c */ /* 0x000fe4000c701270 */
[----:B------:R-:W-:Y:S02]  /*112a50*/  ISETP.LT.AND P2, PT, R240, UR4, !P3 ;  /* 0x00000004f0007c0c */ /* 0x000fe4000df41270 */
[----:B------:R-:W-:Y:S01]  /*112a60*/  ISETP.LT.AND P5, PT, R248, UR4, !P3 ;  /* 0x00000004f8007c0c */ /* 0x000fe2000dfa1270 */
[----:B------:R-:W-:-:S04]  /*112a70*/  IMAD.WIDE R6, R70, 0x4, R18 ;  /* 0x0000000446067825 */ /* 0x000fc800078e0212 */
[----:B------:R-:W-:Y:S01]  /*112a80*/  IMAD.WIDE R8, R70, 0x4, R16 ;  /* 0x0000000446087825 */ /* 0x000fe200078e0210 */
[----:B------:R-:W-:-:S03]  /*112a90*/  ISETP.LT.AND P1, PT, R114, UR4, !P3 ;  /* 0x0000000472007c0c */ /* 0x000fc6000df21270 */
[----:B----4-:R1:W-:Y:S04]  /*112aa0*/  @P0 STG.E desc[UR32][R4.64], R236 ;  /* 0x000000ec04000986 */ /* 0x0103e8000c101920 */
[----:B------:R4:W-:Y:S01]  /*112ab0*/  @P2 STG.E desc[UR32][R6.64], R245 ;  /* 0x000000f506002986 */ /* 0x0009e2000c101920 */
[----:B------:R-:W-:-:S03]  /*112ac0*/  IMAD.WIDE R2, R70, 0x4, R14 ;  /* 0x0000000446027825 */ /* 0x000fc600078e020e */
[----:B------:R4:W-:Y:S01]  /*112ad0*/  @P5 STG.E desc[UR32][R8.64], R232 ;  /* 0x000000e808005986 */ /* 0x0009e2000c101920 */
[----:B------:R-:W-:Y:S02]  /*112ae0*/  ISETP.LT.AND P3, PT, R115, UR4, !P3 ;  /* 0x0000000473007c0c */ /* 0x000fe4000df61270 */
[----:B------:R-:W-:Y:S01]  /*112af0*/  ISETP.GE.AND P4, PT, R10, UR5, PT ;  /* 0x000000050a007c0c */ /* 0x000fe2000bf86270 */
[----:B-1----:R-:W3:Y:S04]  /*112b00*/  LDL.LU R236, [R1+0x2a38] ;  /* 0x002a380001ec7983 */ /* 0x002ee80000300800 */
[----:B----4-:R-:W4:Y:S01]  /*112b10*/  LDL.LU R245, [R1+0x1d94] ;  /* 0x001d940001f57983 */ /* 0x010f220000300800 */
[----:B------:R-:W-:-:S03]  /*112b20*/  IMAD.WIDE R4, R70, 0x4, R12 ;  /* 0x0000000446047825 */ /* 0x000fc600078e020c */
[----:B------:R-:W4:Y:S04]  /*112b30*/  LDL.LU R232, [R1+0x1fd4] ;  /* 0x001fd40001e87983 */ /* 0x000f280000300800 */
[----:B------:R-:W4:Y:S04]  /*112b40*/  LDL.LU R70, [R1+0x2a3c] ;  /* 0x002a3c0001467983 */ /* 0x000f280000300800 */
[----:B------:R-:W4:Y:S01]  /*112b50*/  LDL.LU R10, [R1+0x5838] ;  /* 0x00583800010a7983 */ /* 0x000f220000300800 */
[----:B------:R-:W-:Y:S02]  /*112b60*/  ISETP.LT.AND P2, PT, R240, UR4, !P6 ;  /* 0x00000004f0007c0c */ /* 0x000fe4000f741270 */
[----:B------:R-:W-:-:S02]  /*112b70*/  ISETP.LT.AND P0, PT, R248, UR4, !P6 ;  /* 0x00000004f8007c0c */ /* 0x000fc4000f701270 */
[----:B------:R-:W-:Y:S02]  /*112b80*/  ISETP.LT.AND P5, PT, R114, UR4, !P6 ;  /* 0x0000000472007c0c */ /* 0x000fe4000f7a1270 */
[----:B------:R-:W-:Y:S01]  /*112b90*/  ISETP.LT.AND P6, PT, R115, UR4, !P6 ;  /* 0x0000000473007c0c */ /* 0x000fe2000f7c1270 */
[----:B------:R1:W-:Y:S04]  /*112ba0*/  @P1 STG.E desc[UR32][R2.64], R233 ;  /* 0x000000e902001986 */ /* 0x0003e8000c101920 */
[----:B------:R1:W-:Y:S04]  /*112bb0*/  @P3 STG.E desc[UR32][R4.64], R249 ;  /* 0x000000f904003986 */ /* 0x0003e8000c101920 */
[----:B------:R-:W4:Y:S01]  /*112bc0*/  LDL.LU R246, [R1+0x1fc4] ;  /* 0x001fc40001f67983 */ /* 0x000f220000300800 */
[----:B------:R-:W-:-:S04]  /*112bd0*/  IMAD.WIDE R6, R244, 0x4, R14 ;  /* 0x00000004f4067825 */ /* 0x000fc800078e020e */
[----:B------:R-:W-:-:S04]  /*112be0*/  IMAD.WIDE R8, R244, 0x4, R12 ;  /* 0x00000004f4087825 */ /* 0x000fc800078e020c */
[----:B-1----:R-:W-:-:S04]  /*112bf0*/  IMAD.WIDE R2, R244, 0x4, R18 ;  /* 0x00000004f4027825 */ /* 0x002fc800078e0212 */
[----:B------:R-:W-:Y:S01]  /*112c00*/  IMAD.WIDE R4, R244, 0x4, R16 ;  /* 0x00000004f4047825 */ /* 0x000fe200078e0210 */
[----:B------:R-:W4:Y:S04]  /*112c10*/  LDL.LU R233, [R1+0x1b54] ;  /* 0x001b540001e97983 */ /* 0x000f280000300800 */
[----:B------:R-:W4:Y:S04]  /*112c20*/  LDL.LU R249, [R1+0x1954] ;  /* 0x0019540001f97983 */ /* 0x000f280000300800 */
[----:B------:R-:W4:Y:S04]  /*112c30*/  LDL.LU R244, [R1+0x1554] ;  /* 0x0015540001f47983 */ /* 0x000f280000300800 */
[----:B--2---:R1:W-:Y:S01]  /*112c40*/  @P2 STG.E desc[UR32][R2.64], R71 ;  /* 0x0000004702002986 */ /* 0x0043e2000c101920 */
[----:B------:R-:W-:-:S03]  /*112c50*/  ISETP.GE.AND P2, PT, R11, UR5, PT ;  /* 0x000000050b007c0c */ /* 0x000fc6000bf46270 */
[----:B------:R-:W-:Y:S04]  /*112c60*/  @P0 STG.E desc[UR32][R4.64], R250 ;  /* 0x000000fa04000986 */ /* 0x000fe8000c101920 */
[----:B---3--:R2:W-:Y:S04]  /*112c70*/  @P5 STG.E desc[UR32][R6.64], R237 ;  /* 0x000000ed06005986 */ /* 0x0085e8000c101920 */
[----:B-1----:R-:W3:Y:S04]  /*112c80*/  LDL.LU R71, [R1+0x2a40] ;  /* 0x002a400001477983 */ /* 0x002ee80000300800 */
[----:B------:R-:W3:Y:S04]  /*112c90*/  LDL.LU R11, [R1+0x5840] ;  /* 0x00584000010b7983 */ /* 0x000ee80000300800 */
[----:B------:R1:W-:Y:S04]  /*112ca0*/  @P6 STG.E desc[UR32][R8.64], R241 ;  /* 0x000000f108006986 */ /* 0x0003e8000c101920 */
[----:B--2---:R-:W2:Y:S04]  /*112cb0*/  LDL.LU R237, [R1+0x1754] ;  /* 0x0017540001ed7983 */ /* 0x004ea80000300800 */
[----:B-1----:R-:W3:Y:S01]  /*112cc0*/  LDL.LU R241, [R1+0x1184] ;  /* 0x0011840001f17983 */ /* 0x002ee20000300800 */
[----:B------:R-:W-:-:S02]  /*112cd0*/  ISETP.LT.AND P1, PT, R240, UR4, !P4 ;  /* 0x00000004f0007c0c */ /* 0x000fc4000e721270 */
[----:B------:R-:W-:Y:S02]  /*112ce0*/  ISETP.LT.AND P3, PT, R248, UR4, !P4 ;  /* 0x00000004f8007c0c */ /* 0x000fe4000e761270 */
[----:B------:R-:W-:Y:S01]  /*112cf0*/  ISETP.LT.AND P0, PT, R114, UR4, !P4 ;  /* 0x0000000472007c0c */ /* 0x000fe2000e701270 */
[----:B------:R-:W3:Y:S01]  /*112d00*/  LDL.LU R250, [R1+0x1d98] ;  /* 0x001d980001fa7983 */ /* 0x000ee20000300800 */
[----:B------:R-:W-:Y:S02]  /*112d10*/  ISETP.LT.AND P4, PT, R115, UR4, !P4 ;  /* 0x0000000473007c0c */ /* 0x000fe4000e781270 */
[----:B------:R-:W-:Y:S01]  /*112d20*/  ISETP.LT.AND P5, PT, R240, UR4, !P2 ;  /* 0x00000004f0007c0c */ /* 0x000fe2000d7a1270 */
[----:B------:R-:W-:-:S04]  /*112d30*/  IMAD.WIDE R2, R236, 0x4, R18 ;  /* 0x00000004ec027825 */ /* 0x000fc800078e0212 */
[----:B------:R-:W-:Y:S01]  /*112d40*/  IMAD.WIDE R4, R236, 0x4, R16 ;  /* 0x00000004ec047825 */ /* 0x000fe200078e0210 */
[----:B----4-:R1:W-:Y:S04]  /*112d50*/  @P1 STG.E desc[UR32][R2.64], R245 ;  /* 0x000000f502001986 */ /* 0x0103e8000c101920 */
[----:B------:R4:W-:Y:S01]  /*112d60*/  @P3 STG.E desc[UR32][R4.64], R232 ;  /* 0x000000e804003986 */ /* 0x0009e2000c101920 */
[----:B------:R-:W-:-:S03]  /*112d70*/  ISETP.GE.AND P3, PT, R10, UR5, PT ;  /* 0x000000050a007c0c */ /* 0x000fc6000bf66270 */
[----:B------:R-:W3:Y:S01]  /*112d80*/  LDL.LU R10, [R1+0x5820] ;  /* 0x00582000010a7983 */ /* 0x000ee20000300800 */
[----:B------:R-:W-:Y:S02]  /*112d90*/  ISETP.LT.AND P6, PT, R248, UR4, !P2 ;  /* 0x00000004f8007c0c */ /* 0x000fe4000d7c1270 */
[----:B------:R-:W-:Y:S01]  /*112da0*/  ISETP.LT.AND P1, PT, R114, UR4, !P2 ;  /* 0x0000000472007c0c */ /* 0x000fe2000d721270 */
[----:B-1----:R-:W3:Y:S01]  /*112db0*/  LDL.LU R245, [R1+0x1fd8] ;  /* 0x001fd80001f57983 */ /* 0x002ee20000300800 */
[----:B------:R-:W-:Y:S01]  /*112dc0*/  IMAD.WIDE R2, R236, 0x4, R14 ;  /* 0x00000004ec027825 */ /* 0x000fe200078e020e */
[----:B------:R-:W-:-:S03]  /*112dd0*/  ISETP.LT.AND P2, PT, R115, UR4, !P2 ;  /* 0x0000000473007c0c */ /* 0x000fc6000d741270 */
[----:B----4-:R-:W-:Y:S01]  /*112de0*/  IMAD.WIDE R4, R236, 0x4, R12 ;  /* 0x00000004ec047825 */ /* 0x010fe200078e020c */
[----:B------:R-:W4:Y:S03]  /*112df0*/  LDL.LU R232, [R1+0x1fc8] ;  /* 0x001fc80001e87983 */ /* 0x000f260000300800 */
[----:B------:R-:W-:-:S04]  /*112e00*/  IMAD.WIDE R6, R70, 0x4, R18 ;  /* 0x0000000446067825 */ /* 0x000fc800078e0212 */
[C---:B------:R-:W-:Y:S01]  /*112e10*/  IMAD.WIDE R8, R70.reuse, 0x4, R16 ;  /* 0x0000000446087825 */ /* 0x040fe200078e0210 */
[----:B------:R-:W4:Y:S04]  /*112e20*/  LDL.LU R236, [R1+0x2a44] ;  /* 0x002a440001ec7983 */ /* 0x000f280000300800 */
[----:B------:R1:W-:Y:S04]  /*112e30*/  @P0 STG.E desc[UR32][R2.64], R246 ;  /* 0x000000f602000986 */ /* 0x0003e8000c101920 */
[----:B------:R1:W-:Y:S04]  /*112e40*/  @P4 STG.E desc[UR32][R4.64], R233 ;  /* 0x000000e904004986 */ /* 0x0003e8000c101920 */
[----:B------:R1:W-:Y:S04]  /*112e50*/  @P5 STG.E desc[UR32][R6.64], R249 ;  /* 0x000000f906005986 */ /* 0x0003e8000c101920 */
[----:B------:R1:W-:Y:S04]  /*112e60*/  @P6 STG.E desc[UR32][R8.64], R244 ;  /* 0x000000f408006986 */ /* 0x0003e8000c101920 */
[----:B-1----:R-:W4:Y:S01]  /*112e70*/  LDL.LU R246, [R1+0x1b58] ;  /* 0x001b580001f67983 */ /* 0x002f220000300800 */
[----:B------:R-:W-:-:S03]  /*112e80*/  IMAD.WIDE R2, R70, 0x4, R14 ;  /* 0x0000000446027825 */ /* 0x000fc600078e020e */
[----:B------:R-:W4:Y:S01]  /*112e90*/  LDL.LU R233, [R1+0x1958] ;  /* 0x0019580001e97983 */ /* 0x000f220000300800 */
[----:B------:R-:W-:-:S03]  /*112ea0*/  IMAD.WIDE R4, R70, 0x4, R12 ;  /* 0x0000000446047825 */ /* 0x000fc600078e020c */
[----:B------:R-:W4:Y:S04]  /*112eb0*/  LDL.LU R249, [R1+0x1558] ;  /* 0x0015580001f97983 */ /* 0x000f280000300800 */
[----:B------:R-:W4:Y:S04]  /*112ec0*/  LDL.LU R244, [R1+0x1d9c] ;  /* 0x001d9c0001f47983 */ /* 0x000f280000300800 */
[----:B------:R-:W4:Y:S04]  /*112ed0*/  LDL.LU R70, [R1+0x2a48] ;  /* 0x002a480001467983 */ /* 0x000f280000300800 */
[----:B------:R-:W4:Y:S04]  /*112ee0*/  LDL.LU R9, [R1+0x583c] ;  /* 0x00583c0001097983 */ /* 0x000f280000300800 */
[----:B--2---:R1:W-:Y:S04]  /*112ef0*/  @P1 STG.E desc[UR32][R2.64], R237 ;  /* 0x000000ed02001986 */ /* 0x0043e8000c101920 */
[----:B---3--:R2:W-:Y:S04]  /*112f00*/  @P2 STG.E desc[UR32][R4.64], R241 ;  /* 0x000000f104002986 */ /* 0x0085e8000c101920 */
[----:B-1----:R-:W3:Y:S04]  /*112f10*/  LDL.LU R237, [R1+0x1758] ;  /* 0x0017580001ed7983 */ /* 0x002ee80000300800 */
[----:B--2---:R-:W2:Y:S01]  /*112f20*/  LDL.LU R241, [R1+0x1188] ;  /* 0x0011880001f17983 */ /* 0x004ea20000300800 */
[----:B------:R-:W-:-:S02]  /*112f30*/  ISETP.LT.AND P4, PT, R240, UR4, !P3 ;  /* 0x00000004f0007c0c */ /* 0x000fc4000df81270 */
[----:B------:R-:W-:Y:S02]  /*112f40*/  ISETP.LT.AND P0, PT, R248, UR4, !P3 ;  /* 0x00000004f8007c0c */ /* 0x000fe4000df01270 */
[----:B------:R-:W-:Y:S01]  /*112f50*/  ISETP.LT.AND P6, PT, R114, UR4, !P3 ;  /* 0x0000000472007c0c */ /* 0x000fe2000dfc1270 */
[----:B------:R-:W-:-:S04]  /*112f60*/  IMAD.WIDE R2, R71, 0x4, R18 ;  /* 0x0000000447027825 */ /* 0x000fc800078e0212 */
[----:B------:R-:W-:Y:S01]  /*112f70*/  IMAD.WIDE R4, R71, 0x4, R16 ;  /* 0x0000000447047825 */ /* 0x000fe200078e0210 */
[----:B------:R-:W-:Y:S01]  /*112f80*/  ISETP.GE.AND P5, PT, R11, UR5, PT ;  /* 0x000000050b007c0c */ /* 0x000fe2000bfa6270 */
[----:B------:R-:W2:Y:S01]  /*112f90*/  LDL.LU R8, [R1+0x5844] ;  /* 0x0058440001087983 */ /* 0x000ea20000300800 */
[----:B------:R-:W-:Y:S01]  /*112fa0*/  ISETP.LT.AND P1, PT, R115, UR4, !P3 ;  /* 0x0000000473007c0c */ /* 0x000fe2000df21270 */
[----:B------:R-:W-:Y:S01]  /*112fb0*/  IMAD.WIDE R6, R71, 0x4, R14 ;  /* 0x0000000447067825 */ /* 0x000fe200078e020e */
[----:B------:R-:W-:Y:S02]  /*112fc0*/  ISETP.LT.AND P2, PT, R240, UR4, !P5 ;  /* 0x00000004f0007c0c */ /* 0x000fe4000ef41270 */
[----:B------:R-:W-:Y:S01]  /*112fd0*/  ISETP.LT.AND P3, PT, R248, UR4, !P5 ;  /* 0x00000004f8007c0c */ /* 0x000fe2000ef61270 */
[----:B------:R1:W-:Y:S01]  /*112fe0*/  @P4 STG.E desc[UR32][R2.64], R250 ;  /* 0x000000fa02004986 */ /* 0x0003e2000c101920 */
[----:B------:R-:W-:-:S03]  /*112ff0*/  ISETP.GE.AND P4, PT, R10, UR5, PT ;  /* 0x000000050a007c0c */ /* 0x000fc6000bf86270 */
[----:B------:R4:W-:Y:S04]  /*113000*/  @P0 STG.E desc[UR32][R4.64], R245 ;  /* 0x000000f504000986 */ /* 0x0009e8000c101920 */
[----:B-1----:R-:W2:Y:S01]  /*113010*/  LDL.LU R250, [R1+0x1fdc] ;  /* 0x001fdc0001fa7983 */ /* 0x002ea20000300800 */
[----:B------:R-:W-:-:S03]  /*113020*/  ISETP.LT.AND P0, PT, R114, UR4, !P5 ;  /* 0x0000000472007c0c */ /* 0x000fc6000ef01270 */
[----:B----4-:R-:W4:Y:S04]  /*113030*/  LDL.LU R245, [R1+0x1fcc] ;  /* 0x001fcc0001f57983 */ /* 0x010f280000300800 */
[----:B------:R1:W-:Y:S01]  /*113040*/  @P6 STG.E desc[UR32][R6.64], R232 ;  /* 0x000000e806006986 */ /* 0x0003e2000c101920 */
[----:B------:R-:W-:Y:S01]  /*113050*/  ISETP.LT.AND P5, PT, R115, UR4, !P5 ;  /* 0x0000000473007c0c */ /* 0x000fe2000efa1270 */
[----:B------:R-:W-:Y:S01]  /*113060*/  IMAD.WIDE R2, R71, 0x4, R12 ;  /* 0x0000000447027825 */ /* 0x000fe200078e020c */
[----:B------:R-:W-:-:S03]  /*113070*/  ISETP.LT.AND P6, PT, R240, UR4, !P4 ;  /* 0x00000004f0007c0c */ /* 0x000fc6000e7c1270 */
[C---:B------:R-:W-:Y:S01]  /*113080*/  IMAD.WIDE R4, R236.reuse, 0x4, R18 ;  /* 0x00000004ec047825 */ /* 0x040fe200078e0212 */
[----:B------:R-:W4:Y:S04]  /*113090*/  LDL.LU R71, [R1+0x1b5c] ;  /* 0x001b5c0001477983 */ /* 0x000f280000300800 */
[----:B------:R1:W-:Y:S04]  /*1130a0*/  @P1 STG.E desc[UR32][R2.64], R246 ;  /* 0x000000f602001986 */ /* 0x0003e8000c101920 */
[----:B------:R1:W-:Y:S02]  /*1130b0*/  @P2 STG.E desc[UR32][R4.64], R233 ;  /* 0x000000e904002986 */ /* 0x0003e4000c101920 */
[----:B-1----:R-:W-:-:S02]  /*1130c0*/  IMAD.WIDE R6, R236, 0x4, R16 ;  /* 0x00000004ec067825 */ /* 0x002fc400078e0210 */
[----:B------:R-:W4:Y:S04]  /*1130d0*/  LDL.LU R232, [R1+0x2a4c] ;  /* 0x002a4c0001e87983 */ /* 0x000f280000300800 */
[----:B------:R1:W-:Y:S01]  /*1130e0*/  @P3 STG.E desc[UR32][R6.64], R249 ;  /* 0x000000f906003986 */ /* 0x0003e2000c101920 */
[----:B------:R-:W-:-:S04]  /*1130f0*/  IMAD.WIDE R2, R236, 0x4, R14 ;  /* 0x00000004ec027825 */ /* 0x000fc800078e020e */
[----:B------:R-:W-:Y:S01]  /*113100*/  IMAD.WIDE R4, R236, 0x4, R12 ;  /* 0x00000004ec047825 */ /* 0x000fe200078e020c */
[----:B------:R-:W4:Y:S03]  /*113110*/  LDL.LU R233, [R1+0x195c] ;  /* 0x00195c0001e97983 */ /* 0x000f260000300800 */
[C---:B-1----:R-:W-:Y:S01]  /*113120*/  IMAD.WIDE R6, R70.reuse, 0x4, R18 ;  /* 0x0000000446067825 */ /* 0x042fe200078e0212 */
[----:B------:R-:W4:Y:S04]  /*113130*/  LDL.LU R249, [R1+0x155c] ;  /* 0x00155c0001f97983 */ /* 0x000f280000300800 */
[----:B------:R-:W4:Y:S04]  /*113140*/  LDL.LU R236, [R1+0x2a50] ;  /* 0x002a500001ec7983 */ /* 0x000f280000300800 */
[----:B------:R-:W4:Y:S04]  /*113150*/  LDL.LU R20, [R1+0x5860] ;  /* 0x0058600001147983 */ /* 0x000f280000300800 */
[----:B---3--:R1:W-:Y:S04]  /*113160*/  @P0 STG.E desc[UR32][R2.64], R237 ;  /* 0x000000ed02000986 */ /* 0x0083e8000c101920 */
[----:B--2---:R2:W-:Y:S04]  /*113170*/  @P5 STG.E desc[UR32][R4.64], R241 ;  /* 0x000000f104005986 */ /* 0x0045e8000c101920 */
[----:B------:R3:W-:Y:S01]  /*113180*/  @P6 STG.E desc[UR32][R6.64], R244 ;  /* 0x000000f406006986 */ /* 0x0007e2000c101920 */
[----:B-1----:R-:W-:-:S04]  /*113190*/  IMAD.WIDE R2, R70, 0x4, R16 ;  /* 0x0000000446027825 */ /* 0x002fc800078e0210 */
[----:B--2---:R-:W-:-:S04]  /*1131a0*/  IMAD.WIDE R4, R70, 0x4, R14 ;  /* 0x0000000446047825 */ /* 0x004fc800078e020e */
[----:B---3--:R-:W-:Y:S01]  /*1131b0*/  IMAD.WIDE R6, R70, 0x4, R12 ;  /* 0x0000000446067825 */ /* 0x008fe200078e020c */
[----:B------:R-:W2:Y:S04]  /*1131c0*/  LDL.LU R244, [R1+0x175c] ;  /* 0x00175c0001f47983 */ /* 0x000ea80000300800 */
[----:B------:R-:W3:Y:S04]  /*1131d0*/  LDL.LU R70, [R1+0x118c] ;  /* 0x00118c0001467983 */ /* 0x000ee80000300800 */
[----:B------:R-:W3:Y:S04]  /*1131e0*/  LDL.LU R237, [R1+0x1ff0] ;  /* 0x001ff00001ed7983 */ /* 0x000ee80000300800 */
[----:B------:R-:W3:Y:S01]  /*1131f0*/  LDL.LU R241, [R1+0x1fe0] ;  /* 0x001fe00001f17983 */ /* 0x000ee20000300800 */
[----:B------:R-:W-:-:S02]  /*113200*/  ISETP.LT.AND P1, PT, R248, UR4, !P4 ;  /* 0x00000004f8007c0c */ /* 0x000fc4000e721270 */
[----:B------:R-:W-:Y:S02]  /*113210*/  ISETP.LT.AND P3, PT, R114, UR4, !P4 ;  /* 0x0000000472007c0c */ /* 0x000fe4000e761270 */
[----:B------:R-:W-:Y:S02]  /*113220*/  ISETP.GE.AND P2, PT, R9, UR5, PT ;  /* 0x0000000509007c0c */ /* 0x000fe4000bf46270 */
[----:B------:R-:W-:Y:S01]  /*113230*/  ISETP.LT.AND P4, PT, R115, UR4, !P4 ;  /* 0x0000000473007c0c */ /* 0x000fe2000e781270 */
[----:B------:R-:W3:Y:S01]  /*113240*/  LDL.LU R11, [R1+0x5868] ;  /* 0x00586800010b7983 */ /* 0x000ee20000300800 */
[----:B------:R-:W-:Y:S02]  /*113250*/  ISETP.LT.AND P0, PT, R240, UR4, !P2 ;  /* 0x00000004f0007c0c */ /* 0x000fe4000d701270 */
[----:B------:R-:W-:-:S03]  /*113260*/  ISETP.LT.AND P5, PT, R248, UR4, !P2 ;  /* 0x00000004f8007c0c */ /* 0x000fc6000d7a1270 */
[----:B------:R-:W-:Y:S04]  /*113270*/  @P1 STG.E desc[UR32][R2.64], R250 ;  /* 0x000000fa02001986 */ /* 0x000fe8000c101920 */
[----:B----4-:R1:W-:Y:S01]  /*113280*/  @P3 STG.E desc[UR32][R4.64], R245 ;  /* 0x000000f504003986 */ /* 0x0103e2000c101920 */
[----:B------:R-:W-:Y:S02]  /*113290*/  ISETP.LT.AND P1, PT, R114, UR4, !P2 ;  /* 0x0000000472007c0c */ /* 0x000fe4000d721270 */
[----:B------:R-:W-:Y:S02]  /*1132a0*/  ISETP.GE.AND P6, PT, R8, UR5, PT ;  /* 0x0000000508007c0c */ /* 0x000fe4000bfc6270 */
[----:B------:R-:W-:Y:S01]  /*1132b0*/  ISETP.LT.AND P2, PT, R115, UR4, !P2 ;  /* 0x0000000473007c0c */ /* 0x000fe2000d741270 */
[----:B-1----:R-:W4:Y:S01]  /*1132c0*/  LDL.LU R245, [R1+0x1d80] ;  /* 0x001d800001f57983 */ /* 0x002f220000300800 */
[----:B------:R-:W-:-:S04]  /*1132d0*/  IMAD.WIDE R2, R232, 0x4, R18 ;  /* 0x00000004e8027825 */ /* 0x000fc800078e0212 */
[----:B------:R-:W-:Y:S01]  /*1132e0*/  IMAD.WIDE R4, R232, 0x4, R16 ;  /* 0x00000004e8047825 */ /* 0x000fe200078e0210 */
[----:B------:R1:W-:Y:S01]  /*1132f0*/  @P4 STG.E desc[UR32][R6.64], R71 ;  /* 0x0000004706004986 */ /* 0x0003e2000c101920 */
[----:B------:R-:W-:Y:S02]  /*113300*/  ISETP.LT.AND P3, PT, R240, UR4, !P6 ;  /* 0x00000004f0007c0c */ /* 0x000fe4000f761270 */
[----:B------:R-:W-:Y:S01]  /*113310*/  ISETP.LT.AND P4, PT, R248, UR4, !P6 ;  /* 0x00000004f8007c0c */ /* 0x000fe2000f781270 */
[----:B------:R1:W-:Y:S04]  /*113320*/  @P0 STG.E desc[UR32][R2.64], R233 ;  /* 0x000000e902000986 */ /* 0x0003e8000c101920 */
[----:B-1----:R-:W4:Y:S04]  /*113330*/  LDL.LU R71, [R1+0x2a54] ;  /* 0x002a540001477983 */ /* 0x002f280000300800 */
[----:B------:R1:W-:Y:S01]  /*113340*/  @P5 STG.E desc[UR32][R4.64], R249 ;  /* 0x000000f904005986 */ /* 0x0003e2000c101920 */
[----:B------:R-:W-:-:S04]  /*113350*/  IMAD.WIDE R2, R232, 0x4, R14 ;  /* 0x00000004e8027825 */ /* 0x000fc800078e020e */
[----:B------:R-:W-:-:S04]  /*113360*/  IMAD.WIDE R6, R236, 0x4, R18 ;  /* 0x00000004ec067825 */ /* 0x000fc800078e0212 */
[----:B------:R-:W-:-:S04]  /*113370*/  IMAD.WIDE R8, R236, 0x4, R16 ;  /* 0x00000004ec087825 */ /* 0x000fc800078e0210 */
[----:B-1----:R-:W-:Y:S01]  /*113380*/  IMAD.WIDE R4, R232, 0x4, R12 ;  /* 0x00000004e8047825 */ /* 0x002fe200078e020c */
[----:B------:R-:W4:Y:S04]  /*113390*/  LDL.LU R249, [R1+0x1b40] ;  /* 0x001b400001f97983 */ /* 0x000f280000300800 */
[----:B------:R-:W4:Y:S04]  /*1133a0*/  LDL.LU R10, [R1+0x5848] ;  /* 0x00584800010a7983 */ /* 0x000f280000300800 */
[----:B------:R-:W4:Y:S04]  /*1133b0*/  LDL.LU R246, [R1+0x1740] ;  /* 0x0017400001f67983 */ /* 0x000f280000300800 */
[----:B------:R-:W4:Y:S04]  /*1133c0*/  LDL.LU R233, [R1+0x1940] ;  /* 0x0019400001e97983 */ /* 0x000f280000300800 */
[----:B------:R-:W4:Y:S04]  /*1133d0*/  LDL.LU R232, [R1+0x1540] ;  /* 0x0015400001e87983 */ /* 0x000f280000300800 */
[----:B--2---:R-:W-:Y:S04]  /*1133e0*/  @P1 STG.E desc[UR32][R2.64], R244 ;  /* 0x000000f402001986 */ /* 0x004fe8000c101920 */
[----:B---3--:R1:W-:Y:S04]  /*1133f0*/  @P2 STG.E desc[UR32][R4.64], R70 ;  /* 0x0000004604002986 */ /* 0x0083e8000c101920 */
[----:B------:R2:W-:Y:S04]  /*113400*/  @P3 STG.E desc[UR32][R6.64], R237 ;  /* 0x000000ed06003986 */ /* 0x0005e8000c101920 */
[----:B------:R3:W-:Y:S04]  /*113410*/  @P4 STG.E desc[UR32][R8.64], R241 ;  /* 0x000000f108004986 */ /* 0x0007e8000c101920 */
[----:B-1----:R-:W4:Y:S04]  /*113420*/  LDL.LU R70, [R1+0x2a58] ;  /* 0x002a580001467983 */ /* 0x002f280000300800 */
[----:B------:R-:W4:Y:S04]  /*113430*/  LDL.LU R244, [R1+0x2a5c] ;  /* 0x002a5c0001f47983 */ /* 0x000f280000300800 */
[----:B--2---:R-:W2:Y:S04]  /*113440*/  LDL.LU R237, [R1+0x1170] ;  /* 0x0011700001ed7983 */ /* 0x004ea80000300800 */
[----:B---3--:R-:W3:Y:S01]  /*113450*/  LDL.LU R241, [R1+0x1ff4] ;  /* 0x001ff40001f17983 */ /* 0x008ee20000300800 */
[----:B------:R-:W-:Y:S01]  /*113460*/  ISETP.LT.AND P0, PT, R114, UR4, !P6 ;  /* 0x0000000472007c0c */ /* 0x000fe2000f701270 */
[----:B------:R-:W-:Y:S01]  /*113470*/  IMAD.WIDE R2, R236, 0x4, R14 ;  /* 0x00000004ec027825 */ /* 0x000fe200078e020e */
[----:B------:R-:W-:-:S02]  /*113480*/  ISETP.GE.AND P5, PT, R20, UR5, PT ;  /* 0x0000000514007c0c */ /* 0x000fc4000bfa6270 */
[----:B------:R-:W-:-:S09]  /*113490*/  ISETP.LT.AND P6, PT, R115, UR4, !P6 ;  /* 0x0000000473007c0c */ /* 0x000fd2000f7c1270 */
[----:B----4-:R1:W-:Y:S01]  /*1134a0*/  @P0 STG.E desc[UR32][R2.64], R245 ;  /* 0x000000f502000986 */ /* 0x0103e2000c101920 */
[----:B------:R-:W-:Y:S02]  /*1134b0*/  ISETP.LT.AND P1, PT, R240, UR4, !P5 ;  /* 0x00000004f0007c0c */ /* 0x000fe4000ef21270 */
[----:B------:R-:W-:Y:S02]  /*1134c0*/  ISETP.LT.AND P2, PT, R248, UR4, !P5 ;  /* 0x00000004f8007c0c */ /* 0x000fe4000ef41270 */
[----:B------:R-:W-:Y:S01]  /*1134d0*/  ISETP.LT.AND P4, PT, R114, UR4, !P5 ;  /* 0x0000000472007c0c */ /* 0x000fe2000ef81270 */
[----:B-1----:R-:W-:Y:S02]  /*1134e0*/  IMAD.WIDE R2, R236, 0x4, R12 ;  /* 0x00000004ec027825 */ /* 0x002fe400078e020c */
[----:B------:R-:W4:Y:S04]  /*1134f0*/  LDL.LU R236, [R1+0x1fe4] ;  /* 0x001fe40001ec7983 */ /* 0x000f280000300800 */
[----:B------:R-:W4:Y:S04]  /*113500*/  LDL.LU R20, [R1+0x5864] ;  /* 0x0058640001147983 */ /* 0x000f280000300800 */
[----:B------:R-:W4:Y:S04]  /*113510*/  LDL.LU R250, [R1+0x1d84] ;  /* 0x001d840001fa7983 */ /* 0x000f280000300800 */
[----:B------:R-:W4:Y:S01]  /*113520*/  LDL.LU R245, [R1+0x1b44] ;  /* 0x001b440001f57983 */ /* 0x000f220000300800 */
[----:B------:R-:W-:-:S02]  /*113530*/  ISETP.GE.AND P3, PT, R11, UR5, PT ;  /* 0x000000050b007c0c */ /* 0x000fc4000bf66270 */
[----:B------:R-:W-:Y:S01]  /*113540*/  ISETP.LT.AND P0, PT, R115, UR4, !P5 ;  /* 0x0000000473007c0c */ /* 0x000fe2000ef01270 */
[----:B------:R-:W-:Y:S01]  /*113550*/  IMAD.WIDE R4, R71, 0x4, R18 ;  /* 0x0000000447047825 */ /* 0x000fe200078e0212 */
[----:B------:R-:W-:-:S03]  /*113560*/  ISETP.LT.AND P5, PT, R240, UR4, !P3 ;  /* 0x00000004f0007c0c */ /* 0x000fc6000dfa1270 */
[----:B------:R-:W-:-:S04]  /*113570*/  IMAD.WIDE R6, R71, 0x4, R16 ;  /* 0x0000000447067825 */ /* 0x000fc800078e0210 */
[----:B------:R-:W-:Y:S01]  /*113580*/  IMAD.WIDE R8, R71, 0x4, R14 ;  /* 0x0000000447087825 */ /* 0x000fe200078e020e */
[----:B------:R1:W-:Y:S01]  /*113590*/  @P6 STG.E desc[UR32][R2.64], R249 ;  /* 0x000000f902006986 */ /* 0x0003e2000c101920 */
[----:B------:R-:W-:-:S03]  /*1135a0*/  ISETP.GE.AND P6, PT, R10, UR5, PT ;  /* 0x000000050a007c0c */ /* 0x000fc6000bfc6270 */
[----:B------:R-:W-:Y:S04]  /*1135b0*/  @P1 STG.E desc[UR32][R4.64], R246 ;  /* 0x000000f604001986 */ /* 0x000fe8000c101920 */
[----:B------:R1:W-:Y:S04]  /*1135c0*/  @P2 STG.E desc[UR32][R6.64], R233 ;  /* 0x000000e906002986 */ /* 0x0003e8000c101920 */
[----:B------:R1:W-:Y:S04]  /*1135d0*/  @P4 STG.E desc[UR32][R8.64], R232 ;  /* 0x000000e808004986 */ /* 0x0003e8000c101920 */
[----:B-1----:R-:W4:Y:S01]  /*1135e0*/  LDL.LU R249, [R1+0x1744] ;  /* 0x0017440001f97983 */ /* 0x002f220000300800 */
[----:B------:R-:W-:-:S03]  /*1135f0*/  IMAD.WIDE R2, R71, 0x4, R12 ;  /* 0x0000000447027825 */ /* 0x000fc600078e020c */
[----:B------:R-:W4:Y:S04]  /*113600*/  LDL.LU R10, [R1+0x586c] ;  /* 0x00586c00010a7983 */ /* 0x000f280000300800 */
[----:B------:R-:W4:Y:S04]  /*113610*/  LDL.LU R233, [R1+0x1944] ;  /* 0x0019440001e97983 */ /* 0x000f280000300800 */
[----:B------:R-:W4:Y:S04]  /*113620*/  LDL.LU R232, [R1+0x1544] ;  /* 0x0015440001e87983 */ /* 0x000f280000300800 */
[----:B------:R-:W4:Y:S01]  /*113630*/  LDL.LU R71, [R1+0x2a60] ;  /* 0x002a600001477983 */ /* 0x000f220000300800 */
[----:B------:R-:W-:-:S03]  /*113640*/  IMAD.WIDE R4, R70, 0x4, R18 ;  /* 0x0000000446047825 */ /* 0x000fc600078e0212 */
[----:B--2---:R1:W-:Y:S04]  /*113650*/  @P0 STG.E desc[UR32][R2.64], R237 ;  /* 0x000000ed02000986 */ /* 0x0043e8000c101920 */
[----:B---3--:R2:W-:Y:S01]  /*113660*/  @P5 STG.E desc[UR32][R4.64], R241 ;  /* 0x000000f104005986 */ /* 0x0085e2000c101920 */
[----:B------:R-:W-:-:S04]  /*113670*/  IMAD.WIDE R6, R70, 0x4, R12 ;  /* 0x0000000446067825 */ /* 0x000fc800078e020c */
[----:B-1----:R-:W-:-:S04]  /*113680*/  IMAD.WIDE R2, R70, 0x4, R16 ;  /* 0x0000000446027825 */ /* 0x002fc800078e0210 */
[----:B--2---:R-:W-:Y:S02]  /*113690*/  IMAD.WIDE R4, R70, 0x4, R14 ;  /* 0x0000000446047825 */ /* 0x004fe400078e020e */
[----:B------:R-:W2:Y:S04]  /*1136a0*/  LDL.LU R70, [R1+0x1174] ;  /* 0x0011740001467983 */ /* 0x000ea80000300800 */
[----:B------:R-:W3:Y:S04]  /*1136b0*/  LDL.LU R11, [R1+0x5880] ;  /* 0x00588000010b7983 */ /* 0x000ee80000300800 */
[----:B------:R-:W3:Y:S04]  /*1136c0*/  LDL.LU R237, [R1+0x1ff8] ;  /* 0x001ff80001ed7983 */ /* 0x000ee80000300800 */
[----:B------:R-:W3:Y:S01]  /*1136d0*/  LDL.LU R241, [R1+0x1fe8] ;  /* 0x001fe80001f17983 */ /* 0x000ee20000300800 */
[----:B------:R-:W-:-:S02]  /*1136e0*/  ISETP.LT.AND P1, PT, R248, UR4, !P3 ;  /* 0x00000004f8007c0c */ /* 0x000fc4000df21270 */
[----:B------:R-:W-:Y:S02]  /*1136f0*/  ISETP.LT.AND P2, PT, R114, UR4, !P3 ;  /* 0x0000000472007c0c */ /* 0x000fe4000df41270 */
[----:B------:R-:W-:Y:S02]  /*113700*/  ISETP.LT.AND P3, PT, R115, UR4, !P3 ;  /* 0x0000000473007c0c */ /* 0x000fe4000df61270 */
[----:B------:R-:W-:Y:S02]  /*113710*/  ISETP.LT.AND P4, PT, R240, UR4, !P6 ;  /* 0x00000004f0007c0c */ /* 0x000fe4000f781270 */
[----:B------:R-:W-:Y:S02]  /*113720*/  ISETP.LT.AND P0, PT, R248, UR4, !P6 ;  /* 0x00000004f8007c0c */ /* 0x000fe4000f701270 */
[----:B------:R-:W-:-:S03]  /*113730*/  ISETP.LT.AND P5, PT, R114, UR4, !P6 ;  /* 0x0000000472007c0c */ /* 0x000fc6000f7a1270 */
[----:B----4-:R1:W-:Y:S04]  /*113740*/  @P1 STG.E desc[UR32][R2.64], R236 ;  /* 0x000000ec02001986 */ /* 0x0103e8000c101920 */
[----:B------:R-:W-:Y:S04]  /*113750*/  @P2 STG.E desc[UR32][R4.64], R250 ;  /* 0x000000fa04002986 */ /* 0x000fe8000c101920 */
[----:B------:R4:W-:Y:S04]  /*113760*/  @P3 STG.E desc[UR32][R6.64], R245 ;  /* 0x000000f506003986 */ /* 0x0009e8000c101920 */
[----:B-1----:R-:W3:Y:S04]  /*113770*/  LDL.LU R236, [R1+0x2a64] ;  /* 0x002a640001ec7983 */ /* 0x002ee80000300800 */
[----:B------:R-:W3:Y:S04]  /*113780*/  LDL.LU R246, [R1+0x1d88] ;  /* 0x001d880001f67983 */ /* 0x000ee80000300800 */
[----:B----4-:R-:W4:Y:S01]  /*113790*/  LDL.LU R245, [R1+0x1b48] ;  /* 0x001b480001f57983 */ /* 0x010f220000300800 */
[----:B------:R-:W-:Y:S01]  /*1137a0*/  ISETP.LT.AND P6, PT, R115, UR4, !P6 ;  /* 0x0000000473007c0c */ /* 0x000fe2000f7c1270 */
[----:B------:R-:W-:-:S04]  /*1137b0*/  IMAD.WIDE R8, R244, 0x4, R18 ;  /* 0x00000004f4087825 */ /* 0x000fc800078e0212 */
[----:B------:R-:W-:-:S04]  /*1137c0*/  IMAD.WIDE R2, R244, 0x4, R16 ;  /* 0x00000004f4027825 */ /* 0x000fc800078e0210 */
[----:B------:R-:W-:Y:S01]  /*1137d0*/  IMAD.WIDE R4, R244, 0x4, R14 ;  /* 0x00000004f4047825 */ /* 0x000fe200078e020e */
[----:B------:R1:W-:Y:S04]  /*1137e0*/  @P4 STG.E desc[UR32][R8.64], R249 ;  /* 0x000000f908004986 */ /* 0x0003e8000c101920 */
[----:B------:R1:W-:Y:S01]  /*1137f0*/  @P0 STG.E desc[UR32][R2.64], R233 ;  /* 0x000000e902000986 */ /* 0x0003e2000c101920 */
[----:B------:R-:W-:-:S03]  /*113800*/  ISETP.GE.AND P4, PT, R10, UR5, PT ;  /* 0x000000050a007c0c */ /* 0x000fc6000bf86270 */
[----:B------:R1:W-:Y:S04]  /*113810*/  @P5 STG.E desc[UR32][R4.64], R232 ;  /* 0x000000e804005986 */ /* 0x0003e8000c101920 */
[----:B-1----:R-:W4:Y:S01]  /*113820*/  LDL.LU R249, [R1+0x1748] ;  /* 0x0017480001f97983 */ /* 0x002f220000300800 */
[----:B------:R-:W-:-:S03]  /*113830*/  IMAD.WIDE R2, R244, 0x4, R12 ;  /* 0x00000004f4027825 */ /* 0x000fc600078e020c */
[----:B------:R-:W4:Y:S04]  /*113840*/  LDL.LU R232, [R1+0x2a68] ;  /* 0x002a680001e87983 */ /* 0x000f280000300800 */
[----:B------:R-:W4:Y:S04]  /*113850*/  LDL.LU R250, [R1+0x1948] ;  /* 0x0019480001fa7983 */ /* 0x000f280000300800 */
[----:B------:R-:W4:Y:S04]  /*113860*/  LDL.LU R10, [R1+0x5890] ;  /* 0x00589000010a7983 */ /* 0x000f280000300800 */
[----:B------:R-:W4:Y:S01]  /*113870*/  LDL.LU R244, [R1+0x1548] ;  /* 0x0015480001f47983 */ /* 0x000f220000300800 */
[----:B------:R-:W-:-:S04]  /*113880*/  ISETP.GE.AND P1, PT, R20, UR5, PT ;  /* 0x0000000514007c0c */ /* 0x000fc8000bf26270 */
[----:B------:R-:W-:Y:S02]  /*113890*/  ISETP.LT.AND P2, PT, R240, UR4, !P1 ;  /* 0x00000004f0007c0c */ /* 0x000fe4000cf41270 */
[----:B------:R-:W-:Y:S01]  /*1138a0*/  ISETP.LT.AND P3, PT, R248, UR4, !P1 ;  /* 0x00000004f8007c0c */ /* 0x000fe2000cf61270 */
[----:B------:R-:W-:-:S04]  /*1138b0*/  IMAD.WIDE R4, R71, 0x4, R18 ;  /* 0x0000000447047825 */ /* 0x000fc800078e0212 */
[C---:B------:R-:W-:Y:S01]  /*1138c0*/  IMAD.WIDE R6, R71.reuse, 0x4, R16 ;  /* 0x0000000447067825 */ /* 0x040fe200078e0210 */
[----:B--2---:R1:W-:Y:S04]  /*1138d0*/  @P6 STG.E desc[UR32][R2.64], R70 ;  /* 0x0000004602006986 */ /* 0x0043e8000c101920 */
[----:B-1----:R-:W2:Y:S04]  /*1138e0*/  LDL.LU R70, [R1+0x1178] ;  /* 0x0011780001467983 */ /* 0x002ea80000300800 */
[----:B---3--:R1:W-:Y:S04]  /*1138f0*/  @P2 STG.E desc[UR32][R4.64], R237 ;  /* 0x000000ed04002986 */ /* 0x0083e8000c101920 */
[----:B------:R-:W3:Y:S04]  /*113900*/  LDL.LU R9, [R1+0x5870] ;  /* 0x0058700001097983 */ /* 0x000ee80000300800 */
[----:B------:R1:W-:Y:S04]  /*113910*/  @P3 STG.E desc[UR32][R6.64], R241 ;  /* 0x000000f106003986 */ /* 0x0003e8000c101920 */
[----:B------:R-:W3:Y:S01]  /*113920*/  LDL.LU R233, [R1+0x1ffc] ;  /* 0x001ffc0001e97983 */ /* 0x000ee20000300800 */
[----:B------:R-:W-:-:S04]  /*113930*/  IMAD.WIDE R2, R71, 0x4, R14 ;  /* 0x0000000447027825 */ /* 0x000fc800078e020e */
[----:B-1----:R-:W-:Y:S01]  /*113940*/  IMAD.WIDE R4, R71, 0x4, R12 ;  /* 0x0000000447047825 */ /* 0x002fe200078e020c */
[----:B------:R-:W3:Y:S04]  /*113950*/  LDL.LU R241, [R1+0x1fec] ;  /* 0x001fec0001f17983 */ /* 0x000ee80000300800 */
[----:B------:R-:W3:Y:S01]  /*113960*/  LDL.LU R71, [R1+0x1d8c] ;  /* 0x001d8c0001477983 */ /* 0x000ee20000300800 */
[----:B------:R-:W-:Y:S02]  /*113970*/  ISETP.LT.AND P0, PT, R114, UR4, !P1 ;  /* 0x0000000472007c0c */ /* 0x000fe4000cf01270 */
[----:B------:R-:W-:Y:S01]  /*113980*/  ISETP.LT.AND P1, PT, R115, UR4, !P1 ;  /* 0x0000000473007c0c */ /* 0x000fe2000cf21270 */
[----:B------:R-:W3:Y:S01]  /*113990*/  LDL.LU R237, [R1+0x2a6c] ;  /* 0x002a6c0001ed7983 */ /* 0x000ee20000300800 */
[----:B------:R-:W-:-:S02]  /*1139a0*/  ISETP.LT.AND P5, PT, R240, UR4, !P4 ;  /* 0x00000004f0007c0c */ /* 0x000fc4000e7a1270 */
[----:B------:R-:W-:-:S07]  /*1139b0*/  ISETP.LT.AND P2, PT, R248, UR4, !P4 ;  /* 0x00000004f8007c0c */ /* 0x000fce000e741270 */
[----:B------:R-:W-:Y:S04]  /*1139c0*/  @P0 STG.E desc[UR32][R2.64], R246 ;  /* 0x000000f602000986 */ /* 0x000fe8000c101920 */
[----:B----4-:R1:W-:Y:S01]  /*1139d0*/  @P1 STG.E desc[UR32][R4.64], R245 ;  /* 0x000000f504001986 */ /* 0x0103e2000c101920 */
[----:B------:R-:W-:Y:S02]  /*1139e0*/  ISETP.LT.AND P3, PT, R114, UR4, !P4 ;  /* 0x0000000472007c0c */ /* 0x000fe4000e761270 */
[----:B------:R-:W-:Y:S01]  /*1139f0*/  ISETP.LT.AND P4, PT, R115, UR4, !P4 ;  /* 0x0000000473007c0c */ /* 0x000fe2000e781270 */
[----:B-1----:R-:W4:Y:S01]  /*113a00*/  LDL.LU R245, [R1+0x1b4c] ;  /* 0x001b4c0001f57983 */ /* 0x002f220000300800 */
[----:B------:R-:W-:-:S04]  /*113a10*/  IMAD.WIDE R6, R236, 0x4, R18 ;  /* 0x00000004ec067825 */ /* 0x000fc800078e0212 */
[----:B------:R-:W-:-:S04]  /*113a20*/  IMAD.WIDE R2, R236, 0x4, R16 ;  /* 0x00000004ec027825 */ /* 0x000fc800078e0210 */
[C---:B------:R-:W-:Y:S01]  /*113a30*/  IMAD.WIDE R4, R236.reuse, 0x4, R14 ;  /* 0x00000004ec047825 */ /* 0x040fe200078e020e */
[----:B------:R-:W4:Y:S04]  /*113a40*/  LDL.LU R8, [R1+0x588c] ;  /* 0x00588c0001087983 */ /* 0x000f280000300800 */
[----:B------:R1:W-:Y:S04]  /*113a50*/  @P5 STG.E desc[UR32][R6.64], R249 ;  /* 0x000000f906005986 */ /* 0x0003e8000c101920 */
[----:B------:R-:W-:Y:S04]  /*113a60*/  @P2 STG.E desc[UR32][R2.64], R250 ;  /* 0x000000fa02002986 */ /* 0x000fe8000c101920 */
[----:B------:R1:W-:Y:S01]  /*113a70*/  @P3 STG.E desc[UR32][R4.64], R244 ;  /* 0x000000f404003986 */ /* 0x0003e2000c101920 */
[----:B------:R-:W-:Y:S01]  /*113a80*/  ISETP.GE.AND P6, PT, R11, UR5, PT ;  /* 0x000000050b007c0c */ /* 0x000fe2000bfc6270 */
[----:B-1----:R-:W-:-:S02]  /*113a90*/  IMAD.WIDE R6, R236, 0x4, R12 ;  /* 0x00000004ec067825 */ /* 0x002fc400078e020c */
[----:B------:R-:W4:Y:S04]  /*113aa0*/  LDL.LU R236, [R1+0x174c] ;  /* 0x00174c0001ec7983 */ /* 0x000f280000300800 */
[----:B------:R-:W4:Y:S04]  /*113ab0*/  LDL.LU R249, [R1+0x2a70] ;  /* 0x002a700001f97983 */ /* 0x000f280000300800 */
[----:B------:R-:W4:Y:S01]  /*113ac0*/  LDL.LU R244, [R1+0x194c] ;  /* 0x00194c0001f47983 */ /* 0x000f220000300800 */
[----:B------:R-:W-:Y:S02]  /*113ad0*/  ISETP.LT.AND P0, PT, R240, UR4, !P6 ;  /* 0x00000004f0007c0c */ /* 0x000fe4000f701270 */
[----:B------:R-:W-:-:S02]  /*113ae0*/  ISETP.LT.AND P1, PT, R248, UR4, !P6 ;  /* 0x00000004f8007c0c */ /* 0x000fc4000f721270 */
[----:B------:R-:W-:Y:S01]  /*113af0*/  ISETP.LT.AND P5, PT, R114, UR4, !P6 ;  /* 0x0000000472007c0c */ /* 0x000fe2000f7a1270 */
[----:B------:R-:W-:-:S04]  /*113b00*/  IMAD.WIDE R2, R232, 0x4, R18 ;  /* 0x00000004e8027825 */ /* 0x000fc800078e0212 */
[C---:B------:R-:W-:Y:S01]  /*113b10*/  IMAD.WIDE R4, R232.reuse, 0x4, R16 ;  /* 0x00000004e8047825 */ /* 0x040fe200078e0210 */
[----:B--2---:R1:W-:Y:S04]  /*113b20*/  @P4 STG.E desc[UR32][R6.64], R70 ;  /* 0x0000004606004986 */ /* 0x0043e8000c101920 */
[----:B-1----:R-:W2:Y:S01]  /*113b30*/  LDL.LU R70, [R1+0x154c] ;  /* 0x00154c0001467983 */ /* 0x002ea20000300800 */
[----:B------:R-:W-:-:S03]  /*113b40*/  IMAD.WIDE R6, R232, 0x4, R14 ;  /* 0x00000004e8067825 */ /* 0x000fc600078e020e */
[----:B---3--:R-:W-:Y:S04]  /*113b50*/  @P0 STG.E desc[UR32][R2.64], R233 ;  /* 0x000000e902000986 */ /* 0x008fe8000c101920 */
[----:B------:R1:W-:Y:S04]  /*113b60*/  @P1 STG.E desc[UR32][R4.64], R241 ;  /* 0x000000f104001986 */ /* 0x0003e8000c101920 */
[----:B------:R3:W-:Y:S04]  /*113b70*/  @P5 STG.E desc[UR32][R6.64], R71 ;  /* 0x0000004706005986 */ /* 0x0007e8000c101920 */
[----:B-1----:R-:W2:Y:S04]  /*113b80*/  LDL.LU R241, [R1+0x117c] ;  /* 0x00117c0001f17983 */ /* 0x002ea80000300800 */
[----:B---3--:R-:W3:Y:S01]  /*113b90*/  LDL.LU R71, [R1+0x2010] ;  /* 0x0020100001477983 */ /* 0x008ee20000300800 */
[----:B------:R-:W-:-:S03]  /*113ba0*/  ISETP.LT.AND P6, PT, R115, UR4, !P6 ;  /* 0x0000000473007c0c */ /* 0x000fc6000f7c1270 */
[----:B------:R-:W3:Y:S01]  /*113bb0*/  LDL.LU R21, [R1+0x5898] ;  /* 0x0058980001157983 */ /* 0x000ee20000300800 */
[----:B------:R-:W-:Y:S01]  /*113bc0*/  IMAD.WIDE R2, R232, 0x4, R12 ;  /* 0x00000004e8027825 */ /* 0x000fe200078e020c */
[----:B------:R-:W-:Y:S02]  /*113bd0*/  ISETP.GE.AND P2, PT, R10, UR5, PT ;  /* 0x000000050a007c0c */ /* 0x000fe4000bf46270 */
[----:B------:R-:W3:Y:S02]  /*113be0*/  LDL R232, [R1+0x2a74] ;  /* 0x002a740001e87983 */ /* 0x000ee40000100800 */
[----:B------:R-:W-:-:S04]  /*113bf0*/  ISETP.LT.AND P4, PT, R240, UR4, !P2 ;  /* 0x00000004f0007c0c */ /* 0x000fc8000d781270 */
[----:B----4-:R1:W-:Y:S01]  /*113c00*/  @P6 STG.E desc[UR32][R2.64], R245 ;  /* 0x000000f502006986 */ /* 0x0103e2000c101920 */
[----:B------:R-:W-:Y:S02]  /*113c10*/  ISETP.LT.AND P0, PT, R248, UR4, !P2 ;  /* 0x00000004f8007c0c */ /* 0x000fe4000d701270 */
[----:B------:R-:W-:Y:S01]  /*113c20*/  ISETP.LT.AND P1, PT, R114, UR4, !P2 ;  /* 0x0000000472007c0c */ /* 0x000fe2000d721270 */
[----:B-1----:R-:W4:Y:S04]  /*113c30*/  LDL.LU R245, [R1+0x2000] ;  /* 0x0020000001f57983 */ /* 0x002f280000300800 */
[----:B------:R-:W4:Y:S01]  /*113c40*/  LDL.LU R10, [R1+0x5894] ;  /* 0x00589400010a7983 */ /* 0x000f220000300800 */
[----:B------:R-:W-:-:S04]  /*113c50*/  IMAD.WIDE R4, R237, 0x4, R18 ;  /* 0x00000004ed047825 */ /* 0x000fc800078e0212 */
[----:B------:R-:W-:Y:S01]  /*113c60*/  IMAD.WIDE R2, R237, 0x4, R16 ;  /* 0x00000004ed027825 */ /* 0x000fe200078e0210 */
[----:B------:R1:W-:Y:S04]  /*113c70*/  @P4 STG.E desc[UR32][R4.64], R236 ;  /* 0x000000ec04004986 */ /* 0x0003e8000c101920 */
[----:B------:R1:W-:Y:S01]  /*113c80*/  @P0 STG.E desc[UR32][R2.64], R244 ;  /* 0x000000f402000986 */ /* 0x0003e2000c101920 */
[----:B------:R-:W-:-:S03]  /*113c90*/  ISETP.GE.AND P3, PT, R9, UR5, PT ;  /* 0x0000000509007c0c */ /* 0x000fc6000bf66270 */
[----:B-1----:R-:W4:Y:S01]  /*113ca0*/  LDL.LU R236, [R1+0x1d70] ;  /* 0x001d700001ec7983 */ /* 0x002f220000300800 */
[----:B------:R-:W-:-:S03]  /*113cb0*/  IMAD.WIDE R4, R237, 0x4, R14 ;  /* 0x00000004ed047825 */ /* 0x000fc600078e020e */
[----:B------:R-:W4:Y:S04]  /*113cc0*/  LDL.LU R25, [R1+0x589c] ;  /* 0x00589c0001197983 */ /* 0x000f280000300800 */
[----:B------:R-:W4:Y:S04]  /*113cd0*/  LDL.LU R244, [R1+0x1b30] ;  /* 0x001b300001f47983 */ /* 0x000f280000300800 */
[----:B------:R-:W4:Y:S01]  /*113ce0*/  LDL.LU R20, [R1+0x587c] ;  /* 0x00587c0001147983 */ /* 0x000f220000300800 */
[----:B------:R-:W-:Y:S02]  /*113cf0*/  ISETP.LT.AND P2, PT, R115, UR4, !P2 ;  /* 0x0000000473007c0c */ /* 0x000fe4000d741270 */
[----:B------:R-:W-:-:S02]  /*113d00*/  ISETP.LT.AND P5, PT, R240, UR4, !P3 ;  /* 0x00000004f0007c0c */ /* 0x000fc4000dfa1270 */
[----:B------:R-:W-:Y:S01]  /*113d10*/  ISETP.GE.AND P6, PT, R8, UR5, PT ;  /* 0x0000000508007c0c */ /* 0x000fe2000bfc6270 */
[----:B------:R-:W-:-:S04]  /*113d20*/  IMAD.WIDE R6, R237, 0x4, R12 ;  /* 0x00000004ed067825 */ /* 0x000fc800078e020c */
[----:B------:R-:W-:Y:S01]  /*113d30*/  IMAD.WIDE R8, R249, 0x4, R18 ;  /* 0x00000004f9087825 */ /* 0x000fe200078e0212 */
[----:B--2---:R1:W-:Y:S04]  /*113d40*/  @P1 STG.E desc[UR32][R4.64], R70 ;  /* 0x0000004604001986 */ /* 0x0043e8000c101920 */
[----:B-1----:R-:W2:Y:S04]  /*113d50*/  LDL.LU R70, [R1+0x1930] ;  /* 0x0019300001467983 */ /* 0x002ea80000300800 */
[----:B------:R-:W2:Y:S04]  /*113d60*/  LDL.LU R11, [R1+0x5878] ;  /* 0x00587800010b7983 */ /* 0x000ea80000300800 */
[----:B------:R-:W-:Y:S04]  /*113d70*/  @P2 STG.E desc[UR32][R6.64], R241 ;  /* 0x000000f106002986 */ /* 0x000fe8000c101920 */
[----:B---3--:R1:W-:Y:S04]  /*113d80*/  @P5 STG.E desc[UR32][R8.64], R71 ;  /* 0x0000004708005986 */ /* 0x0083e8000c101920 */
[----:B-1----:R-:W3:Y:S04]  /*113d90*/  LDL.LU R71, [R1+0x1730] ;  /* 0x0017300001477983 */ /* 0x002ee80000300800 */
[----:B------:R-:W3:Y:S04]  /*113da0*/  LDL.LU R24, [R1+0x5874] ;  /* 0x0058740001187983 */ /* 0x000ee80000300800 */
[----:B------:R-:W3:Y:S04]  /*113db0*/  LDL.LU R23, [R1+0x5888] ;  /* 0x0058880001177983 */ /* 0x000ee80000300800 */
[----:B------:R-:W3:Y:S01]  /*113dc0*/  LDL.LU R22, [R1+0x5884] ;  /* 0x0058840001167983 */ /* 0x000ee20000300800 */
[----:B------:R-:W-:-:S02]  /*113dd0*/  ISETP.LT.AND P4, PT, R248, UR4, !P3 ;  /* 0x00000004f8007c0c */ /* 0x000fc4000df81270 */
[----:B------:R-:W-:Y:S01]  /*113de0*/  ISETP.GE.AND P5, PT, R21, UR5, PT ;  /* 0x0000000515007c0c */ /* 0x000fe2000bfa6270 */
[----:B------:R-:W-:Y:S01]  /*113df0*/  IMAD.WIDE R2, R249, 0x4, R16 ;  /* 0x00000004f9027825 */ /* 0x000fe200078e0210 */
[----:B------:R-:W3:Y:S01]  /*113e00*/  LDL.LU R21, [R1+0x585c] ;  /* 0x00585c0001157983 */ /* 0x000ee20000300800 */
[----:B------:R-:W-:-:S08]  /*113e10*/  ISETP.LT.AND P0, PT, R114, UR4, !P3 ;  /* 0x0000000472007c0c */ /* 0x000fd0000df01270 */
[----:B----4-:R1:W-:Y:S01]  /*113e20*/  @P4 STG.E desc[UR32][R2.64], R245 ;  /* 0x000000f502004986 */ /* 0x0103e2000c101920 */
[----:B------:R-:W-:-:S03]  /*113e30*/  ISETP.GE.AND P4, PT, R10, UR5, PT ;  /* 0x000000050a007c0c */ /* 0x000fc6000bf86270 */
[----:B------:R-:W4:Y:S01]  /*113e40*/  LDL.LU R10, [R1+0x5858] ;  /* 0x00585800010a7983 */ /* 0x000f220000300800 */
[----:B------:R-:W-:-:S03]  /*113e50*/  ISETP.LT.AND P3, PT, R115, UR4, !P3 ;  /* 0x0000000473007c0c */ /* 0x000fc6000df61270 */
[----:B------:R-:W4:Y:S01]  /*113e60*/  LDL.LU R9, [R1+0x5854] ;  /* 0x0058540001097983 */ /* 0x000f220000300800 */
[----:B------:R-:W-:Y:S01]  /*113e70*/  ISETP.LT.AND P2, PT, R240, UR4, !P6 ;  /* 0x00000004f0007c0c */ /* 0x000fe2000f741270 */
[C---:B------:R-:W-:Y:S02]  /*113e80*/  IMAD.WIDE R4, R249.reuse, 0x4, R14 ;  /* 0x00000004f9047825 */ /* 0x040fe400078e020e */
[----:B------:R-:W4:Y:S02]  /*113e90*/  LDL.LU R8, [R1+0x5850] ;  /* 0x0058500001087983 */ /* 0x000f240000300800 */
[----:B-1----:R-:W-:Y:S02]  /*113ea0*/  IMAD.WIDE R2, R249, 0x4, R12 ;  /* 0x00000004f9027825 */ /* 0x002fe400078e020c */
[----:B------:R1:W-:Y:S04]  /*113eb0*/  @P0 STG.E desc[UR32][R4.64], R236 ;  /* 0x000000ec04000986 */ /* 0x0003e8000c101920 */
[----:B------:R-:W-:Y:S01]  /*113ec0*/  @P3 STG.E desc[UR32][R2.64], R244 ;  /* 0x000000f402003986 */ /* 0x000fe2000c101920 */
[----:B-1----:R-:W-:Y:S01]  /*113ed0*/  IMAD.WIDE R4, R232, 0x4, R18 ;  /* 0x00000004e8047825 */ /* 0x002fe200078e0212 */
[----:B------:R-:W-:-:S02]  /*113ee0*/  ISETP.LT.AND P1, PT, R248, UR4, !P6 ;  /* 0x00000004f8007c0c */ /* 0x000fc4000f721270 */
[----:B------:R-:W-:Y:S01]  /*113ef0*/  ISETP.GE.AND P3, PT, R20, UR5, PT ;  /* 0x0000000514007c0c */ /* 0x000fe2000bf66270 */
[----:B------:R-:W-:Y:S01]  /*113f00*/  IMAD.WIDE R6, R232, 0x4, R16 ;  /* 0x00000004e8067825 */ /* 0x000fe200078e0210 */
[----:B------:R-:W-:-:S04]  /*113f10*/  LOP3.LUT R36, R36, 0xfffffffb, RZ, 0xc0, !PT ;  /* 0xfffffffb24247812 */ /* 0x000fc800078ec0ff */
[----:B------:R-:W-:-:S04]  /*113f20*/  @P6 LOP3.LUT R36, R36, 0x4, RZ, 0xfc, !PT ;  /* 0x0000000424246812 */ /* 0x000fc800078efcff */
[----:B------:R-:W-:Y:S01]  /*113f30*/  LOP3.LUT R36, R36, 0xfffffffd, RZ, 0xc0, !PT ;  /* 0xfffffffd24247812 */ /* 0x000fe200078ec0ff */
[----:B--2---:R-:W-:Y:S01]  /*113f40*/  @P2 STG.E desc[UR32][R4.64], R70 ;  /* 0x0000004604002986 */ /* 0x004fe2000c101920 */
[----:B------:R-:W-:-:S03]  /*113f50*/  ISETP.GE.AND P2, PT, R11, UR5, PT ;  /* 0x000000050b007c0c */ /* 0x000fc6000bf46270 */
[----:B------:R-:W2:Y:S04]  /*113f60*/  LDL.LU R11, [R1+0x584c] ;  /* 0x00584c00010b7983 */ /* 0x000ea80000300800 */
[----:B------:R-:W2:Y:S04]  /*113f70*/  LDL.LU R20, [R1+0x5834] ;  /* 0x0058340001147983 */ /* 0x000ea80000300800 */
[----:B---3--:R1:W-:Y:S04]  /*113f80*/  @P1 STG.E desc[UR32][R6.64], R71 ;  /* 0x0000004706001986 */ /* 0x0083e8000c101920 */
[----:B-1----:R-:W3:Y:S04]  /*113f90*/  LDL.LU R6, [R1+0x5830] ;  /* 0x0058300001067983 */ /* 0x002ee80000300800 */
[----:B------:R-:W3:Y:S04]  /*113fa0*/  LDL.LU R5, [R1+0x582c] ;  /* 0x00582c0001057983 */ /* 0x000ee80000300800 */
[----:B------:R-:W3:Y:S01]  /*113fb0*/  LDL.LU R4, [R1+0x5828] ;  /* 0x0058280001047983 */ /* 0x000ee20000300800 */
[----:B------:R-:W-:-:S04]  /*113fc0*/  @P5 LOP3.LUT R36, R36, 0x2, RZ, 0xfc, !PT ;  /* 0x0000000224245812 */ /* 0x000fc800078efcff */
[----:B------:R-:W-:-:S04]  /*113fd0*/  LOP3.LUT R36, R36, 0xfffffffe, RZ, 0xc0, !PT ;  /* 0xfffffffe24247812 */ /* 0x000fc800078ec0ff */
[----:B------:R-:W-:-:S04]  /*113fe0*/  @P4 LOP3.LUT R36, R36, 0x1, RZ, 0xfc, !PT ;  /* 0x0000000124244812 */ /* 0x000fc800078efcff */
[----:B------:R-:W-:Y:S02]  /*113ff0*/  LOP3.LUT R36, R36, 0xffffffef, RZ, 0xc0, !PT ;  /* 0xffffffef24247812 */ /* 0x000fe400078ec0ff */
[----:B------:R-:W-:Y:S02]  /*114000*/  ISETP.GE.AND P1, PT, R24, UR5, PT ;  /* 0x0000000518007c0c */ /* 0x000fe4000bf26270 */
[----:B------:R-:W-:-:S04]  /*114010*/  @P3 LOP3.LUT R36, R36, 0x10, RZ, 0xfc, !PT ;  /* 0x0000001024243812 */ /* 0x000fc800078efcff */
[----:B------:R-:W-:Y:S02]  /*114020*/  LOP3.LUT R36, R36, 0xffffffdf, RZ, 0xc0, !PT ;  /* 0xffffffdf24247812 */ /* 0x000fe400078ec0ff */
[----:B------:R-:W-:Y:S02]  /*114030*/  ISETP.GE.AND P3, PT, R23, UR5, PT ;  /* 0x0000000517007c0c */ /* 0x000fe4000bf66270 */
[----:B------:R-:W-:-:S04]  /*114040*/  @P2 LOP3.LUT R36, R36, 0x20, RZ, 0xfc, !PT ;  /* 0x0000002024242812 */ /* 0x000fc800078efcff */
[----:B------:R-:W-:-:S04]  /*114050*/  LOP3.LUT R36, R36, 0xffffffbf, RZ, 0xc0, !PT ;  /* 0xffffffbf24247812 */ /* 0x000fc800078ec0ff */
[----:B------:R-:W-:Y:S02]  /*114060*/  @P1 LOP3.LUT R36, R36, 0x40, RZ, 0xfc, !PT ;  /* 0x0000004024241812 */ /* 0x000fe400078efcff */
[----:B------:R-:W-:Y:S02]  /*114070*/  ISETP.GE.AND P1, PT, R22, UR5, PT ;  /* 0x0000000516007c0c */ /* 0x000fe4000bf26270 */
[----:B------:R-:W-:Y:S02]  /*114080*/  LOP3.LUT R36, R36, 0xffffff7f, RZ, 0xc0, !PT ;  /* 0xffffff7f24247812 */ /* 0x000fe400078ec0ff */
[----:B------:R-:W-:Y:S02]  /*114090*/  ISETP.GE.AND P2, PT, R21, UR5, PT ;  /* 0x0000000515007c0c */ /* 0x000fe4000bf46270 */
[----:B------:R-:W-:-:S04]  /*1140a0*/  @P3 LOP3.LUT R36, R36, 0x80, RZ, 0xfc, !PT ;  /* 0x0000008024243812 */ /* 0x000fc800078efcff */
[----:B------:R-:W-:Y:S02]  /*1140b0*/  LOP3.LUT R36, R36, 0xfffffeff, RZ, 0xc0, !PT ;  /* 0xfffffeff24247812 */ /* 0x000fe400078ec0ff */
[----:B----4-:R-:W-:Y:S02]  /*1140c0*/  ISETP.GE.AND P3, PT, R10, UR5, PT ;  /* 0x000000050a007c0c */ /* 0x010fe4000bf66270 */
[----:B------:R-:W4:Y:S01]  /*1140d0*/  LDL.LU R10, [R1+0x5824] ;  /* 0x00582400010a7983 */ /* 0x000f220000300800 */
[----:B------:R-:W-:-:S04]  /*1140e0*/  @P1 LOP3.LUT R36, R36, 0x100, RZ, 0xfc, !PT ;  /* 0x0000010024241812 */ /* 0x000fc800078efcff */
[----:B------:R-:W-:Y:S02]  /*1140f0*/  LOP3.LUT R36, R36, 0xfffffdff, RZ, 0xc0, !PT ;  /* 0xfffffdff24247812 */ /* 0x000fe400078ec0ff */
[----:B------:R-:W-:Y:S02]  /*114100*/  ISETP.GE.AND P1, PT, R9, UR5, PT ;  /* 0x0000000509007c0c */ /* 0x000fe4000bf26270 */
[----:B------:R-:W4:Y:S01]  /*114110*/  LDL.LU R9, [R1+0x580c] ;  /* 0x00580c0001097983 */ /* 0x000f220000300800 */
[----:B------:R-:W-:-:S04]  /*114120*/  @P2 LOP3.LUT R36, R36, 0x200, RZ, 0xfc, !PT ;  /* 0x0000020024242812 */ /* 0x000fc800078efcff */
[----:B------:R-:W-:Y:S02]  /*114130*/  LOP3.LUT R36, R36, 0xfffffbff, RZ, 0xc0, !PT ;  /* 0xfffffbff24247812 */ /* 0x000fe400078ec0ff */
[----:B------:R-:W-:Y:S02]  /*114140*/  ISETP.GE.AND P2, PT, R8, UR5, PT ;  /* 0x0000000508007c0c */ /* 0x000fe4000bf46270 */
[----:B------:R-:W4:Y:S01]  /*114150*/  LDL.LU R8, [R1+0x5808] ;  /* 0x0058080001087983 */ /* 0x000f220000300800 */
[----:B------:R-:W-:-:S04]  /*114160*/  @P3 LOP3.LUT R36, R36, 0x400, RZ, 0xfc, !PT ;  /* 0x0000040024243812 */ /* 0x000fc800078efcff */
[----:B------:R-:W-:-:S04]  /*114170*/  LOP3.LUT R36, R36, 0xfffff7ff, RZ, 0xc0, !PT ;  /* 0xfffff7ff24247812 */ /* 0x000fc800078ec0ff */
[----:B------:R-:W-:-:S04]  /*114180*/  @P1 LOP3.LUT R36, R36, 0x800, RZ, 0xfc, !PT ;  /* 0x0000080024241812 */ /* 0x000fc800078efcff */
[----:B------:R-:W-:-:S04]  /*114190*/  LOP3.LUT R36, R36, 0xffffefff, RZ, 0xc0, !PT ;  /* 0xffffefff24247812 */ /* 0x000fc800078ec0ff */
[----:B------:R-:W-:-:S04]  /*1141a0*/  @P2 LOP3.LUT R36, R36, 0x1000, RZ, 0xfc, !PT ;  /* 0x0000100024242812 */ /* 0x000fc800078efcff */
[----:B------:R-:W-:Y:S02]  /*1141b0*/  LOP3.LUT R36, R36, 0xffffdfff, RZ, 0xc0, !PT ;  /* 0xffffdfff24247812 */ /* 0x000fe400078ec0ff */
[----:B--2---:R-:W-:Y:S02]  /*1141c0*/  ISETP.GE.AND P3, PT, R11, UR5, PT ;  /* 0x000000050b007c0c */ /* 0x004fe4000bf66270 */
[----:B------:R-:W2:Y:S01]  /*1141d0*/  LDL.LU R11, [R1+0x5804] ;  /* 0x00580400010b7983 */ /* 0x000ea20000300800 */
[----:B------:R-:W-:-:S03]  /*1141e0*/  ISETP.GE.AND P1, PT, R20, UR5, PT ;  /* 0x0000000514007c0c */ /* 0x000fc6000bf26270 */
[----:B------:R-:W2:Y:S07]  /*1141f0*/  LDL.LU R7, [R1+0x5800] ;  /* 0x0058000001077983 */ /* 0x000eae0000300800 */
[----:B------:R-:W-:-:S04]  /*114200*/  @P3 LOP3.LUT R36, R36, 0x2000, RZ, 0xfc, !PT ;  /* 0x0000200024243812 */ /* 0x000fc800078efcff */
[----:B------:R-:W-:-:S04]  /*114210*/  LOP3.LUT R36, R36, 0xffffbfff, RZ, 0xc0, !PT ;  /* 0xffffbfff24247812 */ /* 0x000fc800078ec0ff */
[----:B------:R-:W-:Y:S02]  /*114220*/  @P1 LOP3.LUT R36, R36, 0x4000, RZ, 0xfc, !PT ;  /* 0x0000400024241812 */ /* 0x000fe400078efcff */
[----:B---3--:R-:W-:Y:S02]  /*114230*/  ISETP.GE.AND P2, PT, R6, UR5, PT ;  /* 0x0000000506007c0c */ /* 0x008fe4000bf46270 */
[----:B------:R-:W-:Y:S01]  /*114240*/  ISETP.GE.AND P3, PT, R5, UR5, PT ;  /* 0x0000000505007c0c */ /* 0x000fe2000bf66270 */
[----:B------:R-:W3:Y:S04]  /*114250*/  LDL.LU R6, [R1+0x57fc] ;  /* 0x0057fc0001067983 */ /* 0x000ee80000300800 */
[----:B------:R-:W3:Y:S01]  /*114260*/  LDL.LU R5, [R1+0x57e4] ;  /* 0x0057e40001057983 */ /* 0x000ee20000300800 */
[----:B------:R-:W-:-:S03]  /*114270*/  ISETP.GE.AND P1, PT, R4, UR5, PT ;  /* 0x0000000504007c0c */ /* 0x000fc6000bf26270 */
[----:B------:R-:W3:Y:S01]  /*114280*/  LDL.LU R4, [R1+0x57e0] ;  /* 0x0057e00001047983 */ /* 0x000ee20000300800 */
[----:B------:R-:W-:-:S04]  /*114290*/  LOP3.LUT R36, R36, 0xffff7fff, RZ, 0xc0, !PT ;  /* 0xffff7fff24247812 */ /* 0x000fc800078ec0ff */
[----:B------:R-:W-:-:S04]  /*1142a0*/  @P2 LOP3.LUT R36, R36, 0x8000, RZ, 0xfc, !PT ;  /* 0x0000800024242812 */ /* 0x000fc800078efcff */
[----:B------:R-:W-:-:S04]  /*1142b0*/  LOP3.LUT R36, R36, 0xfffeffff, RZ, 0xc0, !PT ;  /* 0xfffeffff24247812 */ /* 0x000fc800078ec0ff */
[----:B------:R-:W-:-:S04]  /*1142c0*/  @P3 LOP3.LUT R36, R36, 0x10000, RZ, 0xfc, !PT ;  /* 0x0001000024243812 */ /* 0x000fc800078efcff */
[----:B------:R-:W-:-:S04]  /*1142d0*/  LOP3.LUT R36, R36, 0xfffdffff, RZ, 0xc0, !PT ;  /* 0xfffdffff24247812 */ /* 0x000fc800078ec0ff */
[----:B------:R-:W-:-:S04]  /*1142e0*/  @P1 LOP3.LUT R36, R36, 0x20000, RZ, 0xfc, !PT ;  /* 0x0002000024241812 */ /* 0x000fc800078efcff */
[----:B------:R-:W-:Y:S02]  /*1142f0*/  LOP3.LUT R36, R36, 0xfffbffff, RZ, 0xc0, !PT ;  /* 0xfffbffff24247812 */ /* 0x000fe400078ec0ff */
[----:B----4-:R-:W-:Y:S02]  /*114300*/  ISETP.GE.AND P2, PT, R10, UR5, PT ;  /* 0x000000050a007c0c */ /* 0x010fe4000bf46270 */
[----:B------:R-:W4:Y:S01]  /*114310*/  LDL.LU R10, [R1+0x57dc] ;  /* 0x0057dc00010a7983 */ /* 0x000f220000300800 */
[----:B------:R-:W-:-:S03]  /*114320*/  ISETP.GE.AND P3, PT, R9, UR5, PT ;  /* 0x0000000509007c0c */ /* 0x000fc6000bf66270 */
[----:B------:R-:W4:Y:S07]  /*114330*/  LDL.LU R9, [R1+0x57d8] ;  /* 0x0057d80001097983 */ /* 0x000f2e0000300800 */
[----:B------:R-:W-:Y:S02]  /*114340*/  @P2 LOP3.LUT R36, R36, 0x40000, RZ, 0xfc, !PT ;  /* 0x0004000024242812 */ /* 0x000fe400078efcff */
[----:B------:R-:W-:Y:S02]  /*114350*/  ISETP.GE.AND P1, PT, R8, UR5, PT ;  /* 0x0000000508007c0c */ /* 0x000fe4000bf26270 */
[----:B------:R-:W-:Y:S01]  /*114360*/  LOP3.LUT R36, R36, 0xfff7ffff, RZ, 0xc0, !PT ;  /* 0xfff7ffff24247812 */ /* 0x000fe200078ec0ff */
[----:B------:R-:W4:Y:S03]  /*114370*/  LDL.LU R8, [R1+0x57d4] ;  /* 0x0057d40001087983 */ /* 0x000f260000300800 */
        /* <DEDUP_REMOVED lines=49> */
[----:B------:R-:W-:Y:S02]  /*114690*/  LOP3.LUT R37, R37, 0xfffffffe, RZ, 0xc0, !PT ;  /* 0xfffffffe25257812 */ /* 0x000fe400078ec0ff */
[----:B------:R-:W-:Y:S02]  /*1146a0*/  LOP3.LUT R36, R36, 0x7fffffff, RZ, 0xc0, !PT ;  /* 0x7fffffff24247812 */ /* 0x000fe400078ec0ff */
[----:B------:R-:W-:Y:S02]  /*1146b0*/  @P1 LOP3.LUT R37, R37, 0x1, RZ, 0xfc, !PT ;  /* 0x0000000125251812 */ /* 0x000fe400078efcff */
[----:B------:R-:W-:Y:S02]  /*1146c0*/  @P3 LOP3.LUT R36, R36, 0x80000000, RZ, 0xfc, !PT ;  /* 0x8000000024243812 */ /* 0x000fe400078efcff */
        /* <DEDUP_REMOVED lines=10> */
[----:B------:R-:W4:Y:S04]  /*114770*/  LDL.LU R8, [R1+0x5744] ;  /* 0x0057440001087983 */ /* 0x000f280000300800 */
[----:B------:R-:W4:Y:S01]  /*114780*/  LDL.LU R20, [R1+0x5740] ;  /* 0x0057400001147983 */ /* 0x000f220000300800 */
[----:B------:R-:W-:-:S04]  /*114790*/  @P1 LOP3.LUT R37, R37, 0x8, RZ, 0xfc, !PT ;  /* 0x0000000825251812 */ /* 0x000fc800078efcff */
[----:B------:R-:W-:-:S04]  /*1147a0*/  LOP3.LUT R37, R37, 0xffffffef, RZ, 0xc0, !PT ;  /* 0xffffffef25257812 */ /* 0x000fc800078ec0ff */
[----:B------:R-:W-:-:S04]  /*1147b0*/  @P2 LOP3.LUT R37, R37, 0x10, RZ, 0xfc, !PT ;  /* 0x0000001025252812 */ /* 0x000fc800078efcff */
[----:B------:R-:W-:Y:S02]  /*1147c0*/  LOP3.LUT R37, R37, 0xffffffdf, RZ, 0xc0, !PT ;  /* 0xffffffdf25257812 */ /* 0x000fe400078ec0ff */
[----:B--2---:R-:W-:Y:S02]  /*1147d0*/  ISETP.GE.AND P3, PT, R11, UR5, PT ;  /* 0x000000050b007c0c */ /* 0x004fe4000bf66270 */
[----:B------:R-:W-:Y:S02]  /*1147e0*/  ISETP.GE.AND P1, PT, R7, UR5, PT ;  /* 0x0000000507007c0c */ /* 0x000fe4000bf26270 */
[----:B------:R-:W2:Y:S09]  /*1147f0*/  LDL.LU R7, [R1+0x573c] ;  /* 0x00573c0001077983 */ /* 0x000eb20000300800 */
        /* <DEDUP_REMOVED lines=9> */
[----:B------:R-:W-:-:S03]  /*114890*/  LOP3.LUT R37, R37, 0xffffff7f, RZ, 0xc0, !PT ;  /* 0xffffff7f25257812 */ /* 0x000fc600078ec0ff */
[----:B------:R-:W3:Y:S01]  /*1148a0*/  LDL.LU R11, [R1+0x5718] ;  /* 0x00571800010b7983 */ /* 0x000ee20000300800 */
        /* <DEDUP_REMOVED lines=12> */
[----:B------:R-:W-:-:S02]  /*114970*/  LOP3.LUT R37, R37, 0xfffff7ff, RZ, 0xc0, !PT ;  /* 0xfffff7ff25257812 */ /* 0x000fc400078ec0ff */
[----:B------:R-:W-:Y:S01]  /*114980*/  ISETP.GE.AND P2, PT, R20, UR5, PT ;  /* 0x0000000514007c0c */ /* 0x000fe2000bf46270 */
        /* <DEDUP_REMOVED lines=8> */
[----:B------:R-:W2:Y:S11]  /*114a10*/  LDL.LU R7, [R1+0x56fc] ;  /* 0x0056fc0001077983 */ /* 0x000eb60000300800 */
[----:B------:R-:W-:-:S02]  /*114a20*/  @P3 LOP3.LUT R37, R37, 0x4000, RZ, 0xfc, !PT ;  /* 0x0000400025253812 */ /* 0x000fc400078efcff */
[----:B---3--:R-:W-:Y:S02]  /*114a30*/  ISETP.GE.AND P1, PT, R6, UR5, PT ;  /* 0x0000000506007c0c */ /* 0x008fe4000bf26270 */
[----:B------:R-:W-:Y:S01]  /*114a40*/  ISETP.GE.AND P2, PT, R5, UR5, PT ;  /* 0x0000000505007c0c */ /* 0x000fe2000bf46270 */
[----:B------:R-:W3:Y:S04]  /*114a50*/  LDL.LU R6, [R1+0x56ec] ;  /* 0x0056ec0001067983 */ /* 0x000ee80000300800 */
[----:B------:R-:W3:Y:S01]  /*114a60*/  LDL.LU R5, [R1+0x56e8] ;  /* 0x0056e80001057983 */ /* 0x000ee20000300800 */
[----:B------:R-:W-:-:S03]  /*114a70*/  ISETP.GE.AND P3, PT, R4, UR5, PT ;  /* 0x0000000504007c0c */ /* 0x000fc6000bf66270 */
[----:B------:R-:W3:Y:S01]  /*114a80*/  LDL.LU R4, [R1+0x56e4] ;  /* 0x0056e40001047983 */ /* 0x000ee20000300800 */
[----:B------:R-:W-:-:S03]  /*114a90*/  LOP3.LUT R37, R37, 0xffff7fff, RZ, 0xc0, !PT ;  /* 0xffff7fff25257812 */ /* 0x000fc600078ec0ff */
[----:B------:R-:W3:Y:S04]  /*114aa0*/  LDL.LU R24, [R1+0x56dc] ;  /* 0x0056dc0001187983 */ /* 0x000ee80000300800 */
[----:B------:R-:W3:Y:S04]  /*114ab0*/  LDL.LU R23, [R1+0x56d8] ;  /* 0x0056d80001177983 */ /* 0x000ee80000300800 */
[----:B------:R-:W3:Y:S04]  /*114ac0*/  LDL.LU R22, [R1+0x56d4] ;  /* 0x0056d40001167983 */ /* 0x000ee80000300800 */
[----:B------:R-:W3:Y:S04]  /*114ad0*/  LDL.LU R21, [R1+0x56d0] ;  /* 0x0056d00001157983 */ /* 0x000ee80000300800 */
[----:B------:R-:W3:Y:S01]  /*114ae0*/  LDL.LU R20, [R1+0x56cc] ;  /* 0x0056cc0001147983 */ /* 0x000ee20000300800 */
[----:B------:R-:W-:-:S04]  /*114af0*/  @P1 LOP3.LUT R37, R37, 0x8000, RZ, 0xfc, !PT ;  /* 0x0000800025251812 */ /* 0x000fc800078efcff */
[----:B------:R-:W-:Y:S02]  /*114b00*/  LOP3.LUT R37, R37, 0xfffeffff, RZ, 0xc0, !PT ;  /* 0xfffeffff25257812 */ /* 0x000fe400078ec0ff */
[----:B------:R-:W-:Y:S02]  /*114b10*/  ISETP.GE.AND P1, PT, R11, UR5, PT ;  /* 0x000000050b007c0c */ /* 0x000fe4000bf26270 */
        /* <DEDUP_REMOVED lines=47> */
[----:B------:R-:W-:Y:S02]  /*114e10*/  @P3 LOP3.LUT R37, R37, 0x20000000, RZ, 0xfc, !PT ;  /* 0x2000000025253812 */ /* 0x000fe400078efcff */
[----:B----4-:R-:W-:Y:S02]  /*114e20*/  ISETP.GE.AND P3, PT, R10, UR5, PT ;  /* 0x000000050a007c0c */ /* 0x010fe4000bf66270 */
[----:B------:R-:W-:-:S04]  /*114e30*/  LOP3.LUT R37, R37, 0xbfffffff, RZ, 0xc0, !PT ;  /* 0xbfffffff25257812 */ /* 0x000fc800078ec0ff */
[----:B------:R-:W-:Y:S02]  /*114e40*/  @P1 LOP3.LUT R37, R37, 0x40000000, RZ, 0xfc, !PT ;  /* 0x4000000025251812 */ /* 0x000fe400078efcff */
[----:B------:R-:W-:Y:S02]  /*114e50*/  LOP3.LUT R38, R38, 0xfffffffe, RZ, 0xc0, !PT ;  /* 0xfffffffe26267812 */ /* 0x000fe400078ec0ff */
[----:B------:R-:W-:Y:S02]  /*114e60*/  LOP3.LUT R37, R37, 0x7fffffff, RZ, 0xc0, !PT ;  /* 0x7fffffff25257812 */ /* 0x000fe400078ec0ff */
[----:B------:R-:W-:Y:S02]  /*114e70*/  ISETP.GE.AND P0, PT, R25, UR5, PT ;  /* 0x0000000519007c0c */ /* 0x000fe4000bf06270 */
[----:B------:R-:W-:Y:S01]  /*114e80*/  @P3 LOP3.LUT R38, R38, 0x1, RZ, 0xfc, !PT ;  /* 0x0000000126263812 */ /* 0x000fe200078efcff */
[----:B------:R-:W-:Y:S01]  /*114e90*/  IMAD.WIDE R2, R232, 0x4, R14 ;  /* 0x00000004e8027825 */ /* 0x000fe200078e020e */
[----:B------:R-:W-:-:S02]  /*114ea0*/  @P2 LOP3.LUT R37, R37, 0x80000000, RZ, 0xfc, !PT ;  /* 0x8000000025252812 */ /* 0x000fc400078efcff */
[----:B------:R-:W-:Y:S02]  /*114eb0*/  ISETP.GE.AND P1, PT, R9, UR5, PT ;  /* 0x0000000509007c0c */ /* 0x000fe4000bf26270 */
[----:B------:R-:W-:Y:S02]  /*114ec0*/  ISETP.GE.AND P2, PT, R8, UR5, PT ;  /* 0x0000000508007c0c */ /* 0x000fe4000bf46270 */
[----:B--2---:R-:W-:Y:S02]  /*114ed0*/  ISETP.GE.AND P3, PT, R7, UR5, PT ;  /* 0x0000000507007c0c */ /* 0x004fe4000bf66270 */
[----:B---3--:R-:W-:Y:S02]  /*114ee0*/  ISETP.GE.AND P4, PT, R6, UR5, PT ;  /* 0x0000000506007c0c */ /* 0x008fe4000bf86270 */
[----:B------:R-:W-:Y:S02]  /*114ef0*/  ISETP.GE.AND P5, PT, R5, UR5, PT ;  /* 0x0000000505007c0c */ /* 0x000fe4000bfa6270 */
[----:B------:R-:W-:Y:S01]  /*114f00*/  ISETP.GE.AND P6, PT, R4, UR5, PT ;  /* 0x0000000504007c0c */ /* 0x000fe2000bfc6270 */
[----:B------:R-:W2:Y:S04]  /*114f10*/  LDL.LU R249, [R1+0x1530] ;  /* 0x0015300001f97983 */ /* 0x000ea80000300800 */
[----:B------:R-:W3:Y:S04]  /*114f20*/  LDL.LU R250, [R1+0x1310] ;  /* 0x0013100001fa7983 */ /* 0x000ee80000300800 */
[----:B------:R-:W4:Y:S04]  /*114f30*/  LDL.LU R233, [R1+0x2014] ;  /* 0x0020140001e97983 */ /* 0x000f280000300800 */
[----:B------:R-:W4:Y:S04]  /*114f40*/  LDL.LU R237, [R1+0x2004] ;  /* 0x0020040001ed7983 */ /* 0x000f280000300800 */
[----:B------:R-:W4:Y:S04]  /*114f50*/  LDL.LU R70, [R1+0x1d74] ;  /* 0x001d740001467983 */ /* 0x000f280000300800 */
[----:B------:R-:W4:Y:S01]  /*114f60*/  LDL.LU R71, [R1+0x2a78] ;  /* 0x002a780001477983 */ /* 0x000f220000300800 */
[----:B------:R-:W-:-:S03]  /*114f70*/  LOP3.LUT R0, R0, 0xffffff7f, RZ, 0xc0, !PT ;  /* 0xffffff7f00007812 */ /* 0x000fc600078ec0ff */
[----:B------:R-:W4:Y:S01]  /*114f80*/  LDL.LU R241, [R1+0x1b34] ;  /* 0x001b340001f17983 */ /* 0x000f220000300800 */
[----:B------:R-:W-:-:S03]  /*114f90*/  @P3 LOP3.LUT R0, R0, 0x80, RZ, 0xfc, !PT ;  /* 0x0000008000003812 */ /* 0x000fc600078efcff */
[----:B------:R-:W4:Y:S01]  /*114fa0*/  LDL.LU R245, [R1+0x1934] ;  /* 0x0019340001f57983 */ /* 0x000f220000300800 */
[----:B------:R-:W-:-:S03]  /*114fb0*/  LOP3.LUT R0, R0, 0xffffffbf, RZ, 0xc0, !PT ;  /* 0xffffffbf00007812 */ /* 0x000fc600078ec0ff */
[----:B------:R-:W4:Y:S01]  /*114fc0*/  LDL.LU R236, [R1+0x1734] ;  /* 0x0017340001ec7983 */ /* 0x000f220000300800 */
[----:B------:R-:W-:-:S03]  /*114fd0*/  @P4 LOP3.LUT R0, R0, 0x40, RZ, 0xfc, !PT ;  /* 0x0000004000004812 */ /* 0x000fc600078efcff */
[----:B------:R-:W4:Y:S01]  /*114fe0*/  LDL.LU R244, [R1+0x2a7c] ;  /* 0x002a7c0001f47983 */ /* 0x000f220000300800 */
[----:B------:R-:W-:Y:S02]  /*114ff0*/  LOP3.LUT R0, R0, 0xffffffdf, RZ, 0xc0, !PT ;  /* 0xffffffdf00007812 */ /* 0x000fe400078ec0ff */
[----:B------:R-:W-:Y:S01]  /*115000*/  LOP3.LUT P3, RZ, R36, 0x4, RZ, 0xc0, !PT ;  /* 0x0000000424ff7812 */ /* 0x000fe2000786c0ff */
[----:B------:R-:W1:Y:S01]  /*115010*/  LDS.128 R32, [R34] ;  /* 0x0000000022207984 */ /* 0x000e620000000c00 */
[----:B------:R-:W-:Y:S02]  /*115020*/  @P5 LOP3.LUT R0, R0, 0x20, RZ, 0xfc, !PT ;  /* 0x0000002000005812 */ /* 0x000fe400078efcff */
[----:B------:R-:W-:Y:S02]  /*115030*/  LOP3.LUT P5, RZ, R36, 0x2, RZ, 0xc0, !PT ;  /* 0x0000000224ff7812 */ /* 0x000fe400078ac0ff */
[----:B------:R-:W-:Y:S02]  /*115040*/  LOP3.LUT R0, R0, 0xffffffef, RZ, 0xc0, !PT ;  /* 0xffffffef00007812 */ /* 0x000fe400078ec0ff */
[----:B------:R-:W-:-:S02]  /*115050*/  LOP3.LUT P4, RZ, R36, 0x1, RZ, 0xc0, !PT ;  /* 0x0000000124ff7812 */ /* 0x000fc4000788c0ff */
[----:B------:R-:W-:Y:S02]  /*115060*/  @P6 LOP3.LUT R0, R0, 0x10, RZ, 0xfc, !PT ;  /* 0x0000001000006812 */ /* 0x000fe400078efcff */
[----:B------:R-:W-:Y:S02]  /*115070*/  ISETP.LT.AND P6, PT, R114, UR4, !P3 ;  /* 0x0000000472007c0c */ /* 0x000fe4000dfc1270 */
[----:B------:R-:W-:-:S11]  /*115080*/  ISETP.LT.AND P3, PT, R115, UR4, !P3 ;  /* 0x0000000473007c0c */ /* 0x000fd6000df61270 */
[----:B--2---:R2:W-:Y:S02]  /*115090*/  @P6 STG.E desc[UR32][R2.64], R249 ;  /* 0x000000f902006986 */ /* 0x0045e4000c101920 */
[----:B--2---:R-:W-:Y:S02]  /*1150a0*/  IMAD.WIDE R2, R232, 0x4, R12 ;  /* 0x00000004e8027825 */ /* 0x004fe400078e020c */
[----:B------:R-:W2:Y:S04]  /*1150b0*/  LDL.LU R232, [R1+0x1534] ;  /* 0x0015340001e87983 */ /* 0x000ea80000300800 */
[----:B---3--:R4:W-:Y:S01]  /*1150c0*/  @P3 STG.E desc[UR32][R2.64], R250 ;  /* 0x000000fa02003986 */ /* 0x0089e2000c101920 */
[----:B------:R-:W-:-:S03]  /*1150d0*/  ISETP.LT.AND P3, PT, R240, UR4, !P5 ;  /* 0x00000004f0007c0c */ /* 0x000fc6000ef61270 */
[----:B------:R-:W3:Y:S01]  /*1150e0*/  LDL.LU R249, [R1+0x2a80] ;  /* 0x002a800001f97983 */ /* 0x000ee20000300800 */
[----:B----4-:R-:W-:-:S03]  /*1150f0*/  IMAD.WIDE R2, R71, 0x4, R18 ;  /* 0x0000000447027825 */ /* 0x010fc600078e0212 */
[----:B------:R-:W4:Y:S06]  /*115100*/  LDL.LU R250, [R1+0x1314] ;  /* 0x0013140001fa7983 */ /* 0x000f2c0000300800 */
[----:B------:R1:W-:Y:S01]  /*115110*/  @P3 STG.E desc[UR32][R2.64], R233 ;  /* 0x000000e902003986 */ /* 0x0003e2000c101920 */
[----:B------:R-:W-:Y:S01]  /*115120*/  ISETP.LT.AND P3, PT, R248, UR4, !P5 ;  /* 0x00000004f8007c0c */ /* 0x000fe2000ef61270 */
[C---:B-1----:R-:W-:Y:S02]  /*115130*/  IMAD.WIDE R2, R71.reuse, 0x4, R16 ;  /* 0x0000000447027825 */ /* 0x042fe400078e0210 */
[----:B------:R-:W3:Y:S10]  /*115140*/  LDL.LU R233, [R1+0x2018] ;  /* 0x0020180001e97983 */ /* 0x000ef40000300800 */
[----:B------:R1:W-:Y:S01]  /*115150*/  @P3 STG.E desc[UR32][R2.64], R237 ;  /* 0x000000ed02003986 */ /* 0x0003e2000c101920 */
[----:B------:R-:W-:Y:S01]  /*115160*/  ISETP.LT.AND P3, PT, R114, UR4, !P5 ;  /* 0x0000000472007c0c */ /* 0x000fe2000ef61270 */
[----:B-1----:R-:W-:-:S12]  /*115170*/  IMAD.WIDE R2, R71, 0x4, R14 ;  /* 0x0000000447027825 */ /* 0x002fd800078e020e */
[----:B------:R1:W-:Y:S04]  /*115180*/  @P3 STG.E desc[UR32][R2.64], R70 ;  /* 0x0000004602003986 */ /* 0x0003e8000c101920 */
[----:B-1----:R-:W3:Y:S04]  /*115190*/  LDL.LU R70, [R1+0x2008] ;  /* 0x0020080001467983 */ /* 0x002ee80000300800 */
[----:B------:R-:W3:Y:S01]  /*1151a0*/  LDL.LU R237, [R1+0x1d78] ;  /* 0x001d780001ed7983 */ /* 0x000ee20000300800 */
[----:B------:R-:W-:Y:S01]  /*1151b0*/  ISETP.LT.AND P5, PT, R115, UR4, !P5 ;  /* 0x0000000473007c0c */ /* 0x000fe2000efa1270 */
[----:B------:R-:W-:-:S02]  /*1151c0*/  IMAD.WIDE R2, R71, 0x4, R12 ;  /* 0x0000000447027825 */ /* 0x000fc400078e020c */
[----:B------:R-:W3:Y:S10]  /*1151d0*/  LDL.LU R71, [R1+0x2a84] ;  /* 0x002a840001477983 */ /* 0x000ef40000300800 */
[----:B------:R1:W-:Y:S01]  /*1151e0*/  @P5 STG.E desc[UR32][R2.64], R241 ;  /* 0x000000f102005986 */ /* 0x0003e2000c101920 */
[----:B------:R-:W-:Y:S01]  /*1151f0*/  ISETP.LT.AND P5, PT, R240, UR4, !P4 ;  /* 0x00000004f0007c0c */ /* 0x000fe2000e7a1270 */
[----:B-1----:R-:W-:-:S02]  /*115200*/  IMAD.WIDE R2, R244, 0x4, R18 ;  /* 0x00000004f4027825 */ /* 0x002fc400078e0212 */
[----:B------:R-:W3:Y:S10]  /*115210*/  LDL.LU R241, [R1+0x1b38] ;  /* 0x001b380001f17983 */ /* 0x000ef40000300800 */
[----:B------:R1:W-:Y:S01]  /*115220*/  @P5 STG.E desc[UR32][R2.64], R245 ;  /* 0x000000f502005986 */ /* 0x0003e2000c101920 */
[----:B------:R-:W-:Y:S01]  /*115230*/  ISETP.LT.AND P5, PT, R248, UR4, !P4 ;  /* 0x00000004f8007c0c */ /* 0x000fe2000e7a1270 */
[----:B-1----:R-:W-:-:S12]  /*115240*/  IMAD.WIDE R2, R244, 0x4, R16 ;  /* 0x00000004f4027825 */ /* 0x002fd800078e0210 */
[----:B------:R1:W-:Y:S01]  /*115250*/  @P5 STG.E desc[UR32][R2.64], R236 ;  /* 0x000000ec02005986 */ /* 0x0003e2000c101920 */
[----:B------:R-:W-:-:S03]  /*115260*/  ISETP.LT.AND P5, PT, R114, UR4, !P4 ;  /* 0x0000000472007c0c */ /* 0x000fc6000e7a1270 */
[----:B-1----:R-:W3:Y:S01]  /*115270*/  LDL.LU R236, [R1+0x1938] ;  /* 0x0019380001ec7983 */ /* 0x002ee20000300800 */
[----:B------:R-:W-:Y:S01]  /*115280*/  ISETP.LT.AND P4, PT, R115, UR4, !P4 ;  /* 0x0000000473007c0c */ /* 0x000fe2000e781270 */
[C---:B------:R-:W-:Y:S02]  /*115290*/  IMAD.WIDE R2, R244.reuse, 0x4, R14 ;  /* 0x00000004f4027825 */ /* 0x040fe400078e020e */
[----:B------:R-:W3:Y:S06]  /*1152a0*/  LDL.LU R245, [R1+0x1738] ;  /* 0x0017380001f57983 */ /* 0x000eec0000300800 */
[----:B--2---:R1:W-:Y:S02]  /*1152b0*/  @P5 STG.E desc[UR32][R2.64], R232 ;  /* 0x000000e802005986 */ /* 0x0043e4000c101920 */
[----:B-1----:R-:W-:-:S02]  /*1152c0*/  IMAD.WIDE R2, R244, 0x4, R12 ;  /* 0x00000004f4027825 */ /* 0x002fc400078e020c */
[----:B------:R-:W2:Y:S04]  /*1152d0*/  LDL.LU R244, [R1+0x1538] ;  /* 0x0015380001f47983 */ /* 0x000ea80000300800 */
[----:B----4-:R3:W-:Y:S01]  /*1152e0*/  @P4 STG.E desc[UR32][R2.64], R250 ;  /* 0x000000fa02004986 */ /* 0x0107e2000c101920 */
[----:B------:R-:W-:-:S03]  /*1152f0*/  ISETP.LT.AND P4, PT, R240, UR4, !P0 ;  /* 0x00000004f0007c0c */ /* 0x000fc6000c781270 */
[----:B------:R-:W4:Y:S01]  /*115300*/  LDL.LU R232, [R1+0x2a88] ;  /* 0x002a880001e87983 */ /* 0x000f220000300800 */
[----:B---3--:R-:W-:-:S09]  /*115310*/  IMAD.WIDE R2, R249, 0x4, R18 ;  /* 0x00000004f9027825 */ /* 0x008fd200078e0212 */
[----:B------:R1:W-:Y:S01]  /*115320*/  @P4 STG.E desc[UR32][R2.64], R233 ;  /* 0x000000e902004986 */ /* 0x0003e2000c101920 */
[----:B------:R-:W-:-:S03]  /*115330*/  ISETP.LT.AND P4, PT, R248, UR4, !P0 ;  /* 0x00000004f8007c0c */ /* 0x000fc6000c781270 */
[----:B-1----:R-:W3:Y:S01]  /*115340*/  LDL.LU R233, [R1+0x1318] ;  /* 0x0013180001e97983 */ /* 0x002ee20000300800 */
[----:B------:R-:W-:-:S09]  /*115350*/  IMAD.WIDE R2, R249, 0x4, R16 ;  /* 0x00000004f9027825 */ /* 0x000fd200078e0210 */
[----:B------:R1:W-:Y:S01]  /*115360*/  @P4 STG.E desc[UR32][R2.64], R70 ;  /* 0x0000004602004986 */ /* 0x0003e2000c101920 */
[----:B------:R-:W-:-:S03]  /*115370*/  ISETP.LT.AND P4, PT, R114, UR4, !P0 ;  /* 0x0000000472007c0c */ /* 0x000fc6000c781270 */
[----:B-1----:R-:W4:Y:S01]  /*115380*/  LDL.LU R70, [R1+0x201c] ;  /* 0x00201c0001467983 */ /* 0x002f220000300800 */
[----:B------:R-:W-:-:S09]  /*115390*/  IMAD.WIDE R2, R249, 0x4, R14 ;  /* 0x00000004f9027825 */ /* 0x000fd200078e020e */
[----:B------:R1:W-:Y:S04]  /*1153a0*/  @P4 STG.E desc[UR32][R2.64], R237 ;  /* 0x000000ed02004986 */ /* 0x0003e8000c101920 */
[----:B-1----:R-:W4:Y:S01]  /*1153b0*/  LDL.LU R237, [R1+0x200c] ;  /* 0x00200c0001ed7983 */ /* 0x002f220000300800 */
[----:B------:R-:W-:-:S03]  /*1153c0*/  IMAD.WIDE R2, R249, 0x4, R12 ;  /* 0x00000004f9027825 */ /* 0x000fc600078e020c */
[----:B------:R-:W4:Y:S01]  /*1153d0*/  LDL.LU R249, [R1+0x1d7c] ;  /* 0x001d7c0001f97983 */ /* 0x000f220000300800 */
[----:B------:R-:W-:Y:S02]  /*1153e0*/  ISETP.LT.AND P0, PT, R115, UR4, !P0 ;  /* 0x0000000473007c0c */ /* 0x000fe4000c701270 */
[----:B------:R-:W-:Y:S01]  /*1153f0*/  LOP3.LUT P3, RZ, R36, 0x10, RZ, 0xc0, !PT ;  /* 0x0000001024ff7812 */ /* 0x000fe2000786c0ff */
[----:B------:R-:W4:Y:S10]  /*115400*/  LDL.LU R250, [R1+0x2a8c] ;  /* 0x002a8c0001fa7983 */ /* 0x000f340000300800 */
[----:B------:R1:W-:Y:S01]  /*115410*/  @P0 STG.E desc[UR32][R2.64], R241 ;  /* 0x000000f102000986 */ /* 0x0003e2000c101920 */
[----:B------:R-:W-:Y:S01]  /*115420*/  ISETP.LT.AND P0, PT, R240, UR4, !P3 ;  /* 0x00000004f0007c0c */ /* 0x000fe2000df01270 */
[----:B-1----:R-:W-:-:S12]  /*115430*/  IMAD.WIDE R2, R71, 0x4, R18 ;  /* 0x0000000447027825 */ /* 0x002fd800078e0212 */
[----:B------:R1:W-:Y:S01]  /*115440*/  @P0 STG.E desc[UR32][R2.64], R236 ;  /* 0x000000ec02000986 */ /* 0x0003e2000c101920 */
[----:B------:R-:W-:-:S03]  /*115450*/  ISETP.LT.AND P0, PT, R248, UR4, !P3 ;  /* 0x00000004f8007c0c */ /* 0x000fc6000df01270 */
[----:B-1----:R-:W4:Y:S01]  /*115460*/  LDL.LU R236, [R1+0x1b3c] ;  /* 0x001b3c0001ec7983 */ /* 0x002f220000300800 */
[----:B------:R-:W-:-:S03]  /*115470*/  IMAD.WIDE R2, R71, 0x4, R16 ;  /* 0x0000000447027825 */ /* 0x000fc600078e0210 */
[----:B------:R-:W4:Y:S06]  /*115480*/  LDL.LU R241, [R1+0x193c] ;  /* 0x00193c0001f17983 */ /* 0x000f2c0000300800 */
[----:B------:R1:W-:Y:S01]  /*115490*/  @P0 STG.E desc[UR32][R2.64], R245 ;  /* 0x000000f502000986 */ /* 0x0003e2000c101920 */
[----:B------:R-:W-:Y:S01]  /*1154a0*/  ISETP.LT.AND P0, PT, R114, UR4, !P3 ;  /* 0x0000000472007c0c */ /* 0x000fe2000df01270 */
[----:B-1----:R-:W-:Y:S01]  /*1154b0*/  IMAD.WIDE R2, R71, 0x4, R14 ;  /* 0x0000000447027825 */ /* 0x002fe200078e020e */
[----:B------:R-:W-:-:S11]  /*1154c0*/  LOP3.LUT P5, RZ, R36, 0x20, RZ, 0xc0, !PT ;  /* 0x0000002024ff7812 */ /* 0x000fd600078ac0ff */
[----:B--2---:R1:W-:Y:S01]  /*1154d0*/  @P0 STG.E desc[UR32][R2.64], R244 ;  /* 0x000000f402000986 */ /* 0x0043e2000c101920 */
[----:B------:R-:W-:-:S03]  /*1154e0*/  ISETP.LT.AND P0, PT, R115, UR4, !P3 ;  /* 0x0000000473007c0c */ /* 0x000fc6000df01270 */
[----:B-1----:R-:W2:Y:S01]  /*1154f0*/  LDL.LU R244, [R1+0x173c] ;  /* 0x00173c0001f47983 */ /* 0x002ea20000300800 */
[----:B------:R-:W-:-:S03]  /*115500*/  IMAD.WIDE R2, R71, 0x4, R12 ;  /* 0x0000000447027825 */ /* 0x000fc600078e020c */
[----:B------:R-:W2:Y:S04]  /*115510*/  LDL.LU R245, [R1+0x153c] ;  /* 0x00153c0001f57983 */ /* 0x000ea80000300800 */
[----:B------:R-:W2:Y:S04]  /*115520*/  LDL.LU R71, [R1+0x2a90] ;  /* 0x002a900001477983 */ /* 0x000ea80000300800 */
[----:B---3--:R4:W-:Y:S01]  /*115530*/  @P0 STG.E desc[UR32][R2.64], R233 ;  /* 0x000000e902000986 */ /* 0x0089e2000c101920 */
[----:B------:R-:W-:Y:S01]  /*115540*/  ISETP.LT.AND P0, PT, R240, UR4, !P5 ;  /* 0x00000004f0007c0c */ /* 0x000fe2000ef01270 */
[----:B----4-:R-:W-:-:S12]  /*115550*/  IMAD.WIDE R2, R232, 0x4, R18 ;  /* 0x00000004e8027825 */ /* 0x010fd800078e0212 */
[----:B------:R1:W-:Y:S01]  /*115560*/  @P0 STG.E desc[UR32][R2.64], R70 ;  /* 0x0000004602000986 */ /* 0x0003e2000c101920 */
[----:B------:R-:W-:-:S03]  /*115570*/  ISETP.LT.AND P0, PT, R248, UR4, !P5 ;  /* 0x00000004f8007c0c */ /* 0x000fc6000ef01270 */
[----:B-1----:R-:W3:Y:S01]  /*115580*/  LDL.LU R70, [R1+0x131c] ;  /* 0x00131c0001467983 */ /* 0x002ee20000300800 */
[----:B------:R-:W-:-:S03]  /*115590*/  IMAD.WIDE R2, R232, 0x4, R16 ;  /* 0x00000004e8027825 */ /* 0x000fc600078e0210 */
[----:B------:R-:W4:Y:S06]  /*1155a0*/  LDL.LU R233, [R1+0x2030] ;  /* 0x0020300001e97983 */ /* 0x000f2c0000300800 */
[----:B------:R1:W-:Y:S01]  /*1155b0*/  @P0 STG.E desc[UR32][R2.64], R237 ;  /* 0x000000ed02000986 */ /* 0x0003e2000c101920 */
[----:B------:R-:W-:Y:S01]  /*1155c0*/  ISETP.LT.AND P0, PT, R114, UR4, !P5 ;  /* 0x0000000472007c0c */ /* 0x000fe2000ef01270 */
[----:B-1----:R-:W-:-:S12]  /*1155d0*/  IMAD.WIDE R2, R232, 0x4, R14 ;  /* 0x00000004e8027825 */ /* 0x002fd800078e020e */
[----:B------:R1:W-:Y:S04]  /*1155e0*/  @P0 STG.E desc[UR32][R2.64], R249 ;  /* 0x000000f902000986 */ /* 0x0003e8000c101920 */
[----:B-1----:R-:W4:Y:S01]  /*1155f0*/  LDL.LU R249, [R1+0x2020] ;  /* 0x0020200001f97983 */ /* 0x002f220000300800 */
[----:B------:R-:W-:-:S03]  /*115600*/  IMAD.WIDE R2, R232, 0x4, R12 ;  /* 0x00000004e8027825 */ /* 0x000fc600078e020c */
[----:B------:R-:W4:Y:S01]  /*115610*/  LDL.LU R232, [R1+0x1d60] ;  /* 0x001d600001e87983 */ /* 0x000f220000300800 */
[----:B------:R-:W-:Y:S02]  /*115620*/  ISETP.LT.AND P0, PT, R115, UR4, !P5 ;  /* 0x0000000473007c0c */ /* 0x000fe4000ef01270 */
[----:B------:R-:W-:-:S11]  /*115630*/  LOP3.LUT P4, RZ, R36, 0x40, RZ, 0xc0, !PT ;  /* 0x0000004024ff7812 */ /* 0x000fd6000788c0ff */
[----:B------:R1:W-:Y:S01]  /*115640*/  @P0 STG.E desc[UR32][R2.64], R236 ;  /* 0x000000ec02000986 */ /* 0x0003e2000c101920 */
[----:B------:R-:W-:-:S03]  /*115650*/  ISETP.LT.AND P0, PT, R240, UR4, !P4 ;  /* 0x00000004f0007c0c */ /* 0x000fc6000e701270 */
[----:B-1----:R-:W4:Y:S04]  /*115660*/  LDL.LU R236, [R1+0x2a94] ;  /* 0x002a940001ec7983 */ /* 0x002f280000300800 */
[----:B------:R-:W4:Y:S01]  /*115670*/  LDL.LU R237, [R1+0x1b20] ;  /* 0x001b200001ed7983 */ /* 0x000f220000300800 */
[----:B------:R-:W-:-:S05]  /*115680*/  IMAD.WIDE R2, R250, 0x4, R18 ;  /* 0x00000004fa027825 */ /* 0x000fca00078e0212 */
[----:B------:R1:W-:Y:S01]  /*115690*/  @P0 STG.E desc[UR32][R2.64], R241 ;  /* 0x000000f102000986 */ /* 0x0003e2000c101920 */
[----:B------:R-:W-:-:S03]  /*1156a0*/  ISETP.LT.AND P0, PT, R248, UR4, !P4 ;  /* 0x00000004f8007c0c */ /* 0x000fc6000e701270 */
[----:B-1----:R-:W4:Y:S01]  /*1156b0*/  LDL.LU R241, [R1+0x1720] ;  /* 0x0017200001f17983 */ /* 0x002f220000300800 */
[----:B------:R-:W-:Y:S01]  /*1156c0*/  IMAD.WIDE R2, R250, 0x4, R16 ;  /* 0x00000004fa027825 */ /* 0x000fe200078e0210 */
[----:B------:R-:W-:-:S08]  /*1156d0*/  LOP3.LUT P6, RZ, R36, 0x80, RZ, 0xc0, !PT ;  /* 0x0000008024ff7812 */ /* 0x000fd000078cc0ff */
[----:B--2---:R1:W-:Y:S01]  /*1156e0*/  @P0 STG.E desc[UR32][R2.64], R244 ;  /* 0x000000f402000986 */ /* 0x0043e2000c101920 */
[----:B------:R-:W-:-:S03]  /*1156f0*/  ISETP.LT.AND P0, PT, R114, UR4, !P4 ;  /* 0x0000000472007c0c */ /* 0x000fc6000e701270 */
[----:B-1----:R-:W2:Y:S01]  /*115700*/  LDL.LU R244, [R1+0x1520] ;  /* 0x0015200001f47983 */ /* 0x002ea20000300800 */
[----:B------:R-:W-:-:S09]  /*115710*/  IMAD.WIDE R2, R250, 0x4, R14 ;  /* 0x00000004fa027825 */ /* 0x000fd200078e020e */
[----:B------:R1:W-:Y:S01]  /*115720*/  @P0 STG.E desc[UR32][R2.64], R245 ;  /* 0x000000f502000986 */ /* 0x0003e2000c101920 */
[----:B------:R-:W-:-:S03]  /*115730*/  ISETP.LT.AND P0, PT, R115, UR4, !P4 ;  /* 0x0000000473007c0c */ /* 0x000fc6000e701270 */
[----:B-1----:R-:W2:Y:S01]  /*115740*/  LDL.LU R245, [R1+0x1300] ;  /* 0x0013000001f57983 */ /* 0x002ea20000300800 */
[----:B------:R-:W-:-:S09]  /*115750*/  IMAD.WIDE R2, R250, 0x4, R12 ;  /* 0x00000004fa027825 */ /* 0x000fd200078e020c */
[----:B---3--:R1:W-:Y:S01]  /*115760*/  @P0 STG.E desc[UR32][R2.64], R70 ;  /* 0x0000004602000986 */ /* 0x0083e2000c101920 */
[----:B------:R-:W-:-:S03]  /*115770*/  ISETP.LT.AND P0, PT, R240, UR4, !P6 ;  /* 0x00000004f0007c0c */ /* 0x000fc6000f701270 */
[----:B-1----:R-:W3:Y:S04]  /*115780*/  LDL.LU R70, [R1+0x2a98] ;  /* 0x002a980001467983 */ /* 0x002ee80000300800 */
[----:B------:R-:W3:Y:S01]  /*115790*/  LDL.LU R250, [R1+0x1160] ;  /* 0x0011600001fa7983 */ /* 0x000ee20000300800 */
[----:B------:R-:W-:-:S05]  /*1157a0*/  IMAD.WIDE R2, R71, 0x4, R18 ;  /* 0x0000000447027825 */ /* 0x000fca00078e0212 */
[----:B----4-:R1:W-:Y:S01]  /*1157b0*/  @P0 STG.E desc[UR32][R2.64], R233 ;  /* 0x000000e902000986 */ /* 0x0103e2000c101920 */
[----:B------:R-:W-:-:S03]  /*1157c0*/  ISETP.LT.AND P0, PT, R248, UR4, !P6 ;  /* 0x00000004f8007c0c */ /* 0x000fc6000f701270 */
[----:B-1----:R-:W4:Y:S01]  /*1157d0*/  LDL.LU R233, [R1+0x2034] ;  /* 0x0020340001e97983 */ /* 0x002f220000300800 */
[----:B------:R-:W-:-:S09]  /*1157e0*/  IMAD.WIDE R2, R71, 0x4, R16 ;  /* 0x0000000447027825 */ /* 0x000fd200078e0210 */
[----:B------:R1:W-:Y:S04]  /*1157f0*/  @P0 STG.E desc[UR32][R2.64], R249 ;  /* 0x000000f902000986 */ /* 0x0003e8000c101920 */
[----:B-1----:R-:W4:Y:S01]  /*115800*/  LDL.LU R249, [R1+0x2024] ;  /* 0x0020240001f97983 */ /* 0x002f220000300800 */
[----:B------:R-:W-:Y:S01]  /*115810*/  ISETP.LT.AND P0, PT, R114, UR4, !P6 ;  /* 0x0000000472007c0c */ /* 0x000fe2000f701270 */
[----:B------:R-:W-:-:S12]  /*115820*/  IMAD.WIDE R2, R71, 0x4, R14 ;  /* 0x0000000447027825 */ /* 0x000fd800078e020e */
[----:B------:R1:W-:Y:S04]  /*115830*/  @P0 STG.E desc[UR32][R2.64], R232 ;  /* 0x000000e802000986 */ /* 0x0003e8000c101920 */
[----:B-1----:R-:W4:Y:S01]  /*115840*/  LDL.LU R232, [R1+0x1d64] ;  /* 0x001d640001e87983 */ /* 0x002f220000300800 */
[----:B------:R-:W-:Y:S01]  /*115850*/  ISETP.LT.AND P0, PT, R115, UR4, !P6 ;  /* 0x0000000473007c0c */ /* 0x000fe2000f701270 */
[----:B------:R-:W-:Y:S01]  /*115860*/  IMAD.WIDE R2, R71, 0x4, R12 ;  /* 0x0000000447027825 */ /* 0x000fe200078e020c */
[----:B------:R-:W-:Y:S01]  /*115870*/  LOP3.LUT P3, RZ, R36, 0x100, RZ, 0xc0, !PT ;  /* 0x0000010024ff7812 */ /* 0x000fe2000786c0ff */
[----:B------:R-:W4:Y:S10]  /*115880*/  LDL.LU R71, [R1+0x2a9c] ;  /* 0x002a9c0001477983 */ /* 0x000f340000300800 */
[----:B------:R1:W-:Y:S01]  /*115890*/  @P0 STG.E desc[UR32][R2.64], R237 ;  /* 0x000000ed02000986 */ /* 0x0003e2000c101920 */
[----:B------:R-:W-:Y:S01]  /*1158a0*/  ISETP.LT.AND P0, PT, R240, UR4, !P3 ;  /* 0x00000004f0007c0c */ /* 0x000fe2000df01270 */
[----:B-1----:R-:W-:-:S02]  /*1158b0*/  IMAD.WIDE R2, R236, 0x4, R18 ;  /* 0x00000004ec027825 */ /* 0x002fc400078e0212 */
[----:B------:R-:W4:Y:S10]  /*1158c0*/  LDL.LU R237, [R1+0x1b24] ;  /* 0x001b240001ed7983 */ /* 0x000f340000300800 */
        /* <DEDUP_REMOVED lines=8> */
[----:B------:R-:W2:Y:S06]  /*115950*/  LDL.LU R241, [R1+0x1524] ;  /* 0x0015240001f17983 */ /* 0x000eac0000300800 */
[----:B------:R1:W-:Y:S01]  /*115960*/  @P0 STG.E desc[UR32][R2.64], R245 ;  /* 0x000000f502000986 */ /* 0x0003e2000c101920 */
[----:B------:R-:W-:Y:S01]  /*115970*/  ISETP.LT.AND P0, PT, R115, UR4, !P3 ;  /* 0x0000000473007c0c */ /* 0x000fe2000df01270 */
[----:B-1----:R-:W-:Y:S02]  /*115980*/  IMAD.WIDE R2, R236, 0x4, R12 ;  /* 0x00000004ec027825 */ /* 0x002fe400078e020c */
[----:B------:R-:W2:Y:S04]  /*115990*/  LDL.LU R236, [R1+0x1304] ;  /* 0x0013040001ec7983 */ /* 0x000ea80000300800 */
[----:B------:R-:W2:Y:S06]  /*1159a0*/  LDL.LU R245, [R1+0x2aa0] ;  /* 0x002aa00001f57983 */ /* 0x000eac0000300800 */
[----:B---3--:R1:W-:Y:S01]  /*1159b0*/  @P0 STG.E desc[UR32][R2.64], R250 ;  /* 0x000000fa02000986 */ /* 0x0083e2000c101920 */
[----:B------:R-:W-:Y:S01]  /*1159c0*/  ISETP.LT.AND P0, PT, R240, UR4, !P5 ;  /* 0x00000004f0007c0c */ /* 0x000fe2000ef01270 */
[----:B-1----:R-:W-:-:S02]  /*1159d0*/  IMAD.WIDE R2, R70, 0x4, R18 ;  /* 0x0000000446027825 */ /* 0x002fc400078e0212 */
[----:B------:R-:W3:Y:S10]  /*1159e0*/  LDL.LU R250, [R1+0x1164] ;  /* 0x0011640001fa7983 */ /* 0x000ef40000300800 */
[----:B----4-:R1:W-:Y:S01]  /*1159f0*/  @P0 STG.E desc[UR32][R2.64], R233 ;  /* 0x000000e902000986 */ /* 0x0103e2000c101920 */
[----:B------:R-:W-:Y:S01]  /*115a00*/  ISETP.LT.AND P0, PT, R248, UR4, !P5 ;  /* 0x00000004f8007c0c */ /* 0x000fe2000ef01270 */
[----:B-1----:R-:W-:-:S12]  /*115a10*/  IMAD.WIDE R2, R70, 0x4, R16 ;  /* 0x0000000446027825 */ /* 0x002fd800078e0210 */
[----:B------:R1:W-:Y:S04]  /*115a20*/  @P0 STG.E desc[UR32][R2.64], R249 ;  /* 0x000000f902000986 */ /* 0x0003e8000c101920 */
[----:B-1----:R-:W4:Y:S01]  /*115a30*/  LDL.LU R249, [R1+0x2038] ;  /* 0x0020380001f97983 */ /* 0x002f220000300800 */
[----:B------:R-:W-:-:S03]  /*115a40*/  ISETP.LT.AND P0, PT, R114, UR4, !P5 ;  /* 0x0000000472007c0c */ /* 0x000fc6000ef01270 */
[----:B------:R-:W4:Y:S01]  /*115a50*/  LDL.LU R233, [R1+0x2028] ;  /* 0x0020280001e97983 */ /* 0x000f220000300800 */
[----:B------:R-:W-:-:S09]  /*115a60*/  IMAD.WIDE R2, R70, 0x4, R14 ;  /* 0x0000000446027825 */ /* 0x000fd200078e020e */
        /* <DEDUP_REMOVED lines=18> */
[----:B------:R-:W2:Y:S10]  /*115b90*/  LDL.LU R241, [R1+0x1528] ;  /* 0x0015280001f17983 */ /* 0x000eb40000300800 */
[----:B------:R1:W-:Y:S01]  /*115ba0*/  @P0 STG.E desc[UR32][R2.64], R236 ;  /* 0x000000ec02000986 */ /* 0x0003e2000c101920 */
[----:B------:R-:W-:Y:S01]  /*115bb0*/  ISETP.LT.AND P0, PT, R115, UR4, !P4 ;  /* 0x0000000473007c0c */ /* 0x000fe2000e701270 */
[----:B-1----:R-:W-:-:S02]  /*115bc0*/  IMAD.WIDE R2, R71, 0x4, R12 ;  /* 0x0000000447027825 */ /* 0x002fc400078e020c */
[----:B------:R-:W2:Y:S04]  /*115bd0*/  LDL.LU R71, [R1+0x1308] ;  /* 0x0013080001477983 */ /* 0x000ea80000300800 */
[----:B------:R-:W2:Y:S06]  /*115be0*/  LDL.LU R236, [R1+0x2aa8] ;  /* 0x002aa80001ec7983 */ /* 0x000eac0000300800 */
[----:B---3--:R1:W-:Y:S01]  /*115bf0*/  @P0 STG.E desc[UR32][R2.64], R250 ;  /* 0x000000fa02000986 */ /* 0x0083e2000c101920 */
[----:B------:R-:W-:Y:S01]  /*115c00*/  ISETP.LT.AND P0, PT, R240, UR4, !P3 ;  /* 0x00000004f0007c0c */ /* 0x000fe2000df01270 */
[----:B-1----:R-:W-:-:S12]  /*115c10*/  IMAD.WIDE R2, R245, 0x4, R18 ;  /* 0x00000004f5027825 */ /* 0x002fd800078e0212 */
[----:B----4-:R1:W-:Y:S01]  /*115c20*/  @P0 STG.E desc[UR32][R2.64], R249 ;  /* 0x000000f902000986 */ /* 0x0103e2000c101920 */
        /* <DEDUP_REMOVED lines=8> */
[----:B-1----:R-:W4:Y:S04]  /*115cb0*/  LDL.LU R232, [R1+0x202c] ;  /* 0x00202c0001e87983 */ /* 0x002f280000300800 */
[----:B------:R-:W4:Y:S01]  /*115cc0*/  LDL.LU R250, [R1+0x1d6c] ;  /* 0x001d6c0001fa7983 */ /* 0x000f220000300800 */
[----:B------:R-:W-:Y:S01]  /*115cd0*/  ISETP.LT.AND P0, PT, R115, UR4, !P3 ;  /* 0x0000000473007c0c */ /* 0x000fe2000df01270 */
[----:B------:R-:W-:Y:S01]  /*115ce0*/  IMAD.WIDE R2, R245, 0x4, R12 ;  /* 0x00000004f5027825 */ /* 0x000fe200078e020c */
[C---:B------:R-:W-:Y:S01]  /*115cf0*/  LOP3.LUT P5, RZ, R36.reuse, 0x1000, RZ, 0xc0, !PT ;  /* 0x0000100024ff7812 */ /* 0x040fe200078ac0ff */
[----:B------:R-:W4:Y:S01]  /*115d00*/  LDL.LU R245, [R1+0x2aac] ;  /* 0x002aac0001f57983 */ /* 0x000f220000300800 */
[----:B------:R-:W-:-:S09]  /*115d10*/  LOP3.LUT P6, RZ, R36, 0x2000, RZ, 0xc0, !PT ;  /* 0x0000200024ff7812 */ /* 0x000fd200078cc0ff */
        /* <DEDUP_REMOVED lines=15> */
[----:B------:R-:W-:-:S03]  /*115e10*/  IMAD.WIDE R2, R70, 0x4, R12 ;  /* 0x0000000446027825 */ /* 0x000fc600078e020c */
[----:B------:R-:W2:Y:S06]  /*115e20*/  LDL.LU R70, [R1+0x2ab0] ;  /* 0x002ab00001467983 */ /* 0x000eac0000300800 */
[----:B---3--:R1:W-:Y:S01]  /*115e30*/  @P0 STG.E desc[UR32][R2.64], R249 ;  /* 0x000000f902000986 */ /* 0x0083e2000c101920 */
[----:B------:R-:W-:-:S03]  /*115e40*/  ISETP.LT.AND P0, PT, R240, UR4, !P6 ;  /* 0x00000004f0007c0c */ /* 0x000fc6000f701270 */
[----:B-1----:R-:W3:Y:S01]  /*115e50*/  LDL.LU R249, [R1+0x116c] ;  /* 0x00116c0001f97983 */ /* 0x002ee20000300800 */
[----:B------:R-:W-:-:S09]  /*115e60*/  IMAD.WIDE R2, R236, 0x4, R18 ;  /* 0x00000004ec027825 */ /* 0x000fd200078e0212 */
[----:B----4-:R1:W-:Y:S01]  /*115e70*/  @P0 STG.E desc[UR32][R2.64], R233 ;  /* 0x000000e902000986 */ /* 0x0103e2000c101920 */
[----:B------:R-:W-:-:S03]  /*115e80*/  ISETP.LT.AND P0, PT, R248, UR4, !P6 ;  /* 0x00000004f8007c0c */ /* 0x000fc6000f701270 */
[----:B-1----:R-:W4:Y:S01]  /*115e90*/  LDL.LU R233, [R1+0x1150] ;  /* 0x0011500001e97983 */ /* 0x002f220000300800 */
[----:B------:R-:W-:-:S09]  /*115ea0*/  IMAD.WIDE R2, R236, 0x4, R16 ;  /* 0x00000004ec027825 */ /* 0x000fd200078e0210 */
[----:B------:R1:W-:Y:S01]  /*115eb0*/  @P0 STG.E desc[UR32][R2.64], R232 ;  /* 0x000000e802000986 */ /* 0x0003e2000c101920 */
[----:B------:R-:W-:-:S03]  /*115ec0*/  ISETP.LT.AND P0, PT, R114, UR4, !P6 ;  /* 0x0000000472007c0c */ /* 0x000fc6000f701270 */
[----:B-1----:R-:W4:Y:S01]  /*115ed0*/  LDL.LU R232, [R1+0x160] ;  /* 0x0001600001e87983 */ /* 0x002f220000300800 */
[----:B------:R-:W-:-:S09]  /*115ee0*/  IMAD.WIDE R2, R236, 0x4, R14 ;  /* 0x00000004ec027825 */ /* 0x000fd200078e020e */
[----:B------:R1:W-:Y:S02]  /*115ef0*/  @P0 STG.E desc[UR32][R2.64], R250 ;  /* 0x000000fa02000986 */ /* 0x0003e4000c101920 */
[----:B-1----:R-:W-:Y:S02]  /*115f00*/  IMAD.WIDE R2, R236, 0x4, R12 ;  /* 0x00000004ec027825 */ /* 0x002fe400078e020c */
[----:B------:R-:W4:Y:S01]  /*115f10*/  LDL.LU R236, [R1+0x150] ;  /* 0x0001500001ec7983 */ /* 0x000f220000300800 */
[----:B------:R-:W-:Y:S02]  /*115f20*/  ISETP.LT.AND P0, PT, R115, UR4, !P6 ;  /* 0x0000000473007c0c */ /* 0x000fe4000f701270 */
[C---:B------:R-:W-:Y:S02]  /*115f30*/  LOP3.LUT P4, RZ, R36.reuse, 0x4000, RZ, 0xc0, !PT ;  /* 0x0000400024ff7812 */ /* 0x040fe4000788c0ff */
[----:B------:R-:W-:-:S09]  /*115f40*/  LOP3.LUT P3, RZ, R36, 0x8000, RZ, 0xc0, !PT ;  /* 0x0000800024ff7812 */ /* 0x000fd2000786c0ff */
[----:B--2---:R1:W-:Y:S01]  /*115f50*/  @P0 STG.E desc[UR32][R2.64], R244 ;  /* 0x000000f402000986 */ /* 0x0043e2000c101920 */
[----:B------:R-:W-:Y:S01]  /*115f60*/  ISETP.LT.AND P0, PT, R240, UR4, !P4 ;  /* 0x00000004f0007c0c */ /* 0x000fe2000e701270 */
[----:B-1----:R-:W-:Y:S02]  /*115f70*/  IMAD.WIDE R2, R245, 0x4, R18 ;  /* 0x00000004f5027825 */ /* 0x002fe400078e0212 */
[----:B------:R-:W2:Y:S10]  /*115f80*/  LDL.LU R244, [R1+0x2ab4] ;  /* 0x002ab40001f47983 */ /* 0x000eb40000300800 */
        /* <DEDUP_REMOVED lines=14> */
[----:B------:R-:W-:Y:S01]  /*116070*/  ISETP.LT.AND P0, PT, R240, UR4, !P3 ;  /* 0x00000004f0007c0c */ /* 0x000fe2000df01270 */
[----:B-1----:R-:W-:Y:S02]  /*116080*/  IMAD.WIDE R2, R70, 0x4, R18 ;  /* 0x0000000446027825 */ /* 0x002fe400078e0212 */
[----:B------:R-:W3:Y:S04]  /*116090*/  LDL.LU R249, [R1+0x2ac8] ;  /* 0x002ac80001f97983 */ /* 0x000ee80000300800 */
[----:B------:R-:W3:Y:S06]  /*1160a0*/  LDL.LU R250, [R1+0x100] ;  /* 0x0001000001fa7983 */ /* 0x000eec0000300800 */
[----:B----4-:R1:W-:Y:S01]  /*1160b0*/  @P0 STG.E desc[UR32][R2.64], R233 ;  /* 0x000000e902000986 */ /* 0x0103e2000c101920 */
[----:B------:R-:W-:Y:S01]  /*1160c0*/  ISETP.LT.AND P0, PT, R248, UR4, !P3 ;  /* 0x00000004f8007c0c */ /* 0x000fe2000df01270 */
[----:B-1----:R-:W-:-:S02]  /*1160d0*/  IMAD.WIDE R2, R70, 0x4, R16 ;  /* 0x0000000446027825 */ /* 0x002fc400078e0210 */
[----:B------:R-:W4:Y:S10]  /*1160e0*/  LDL.LU R233, [R1+0x1154] ;  /* 0x0011540001e97983 */ /* 0x000f340000300800 */
[----:B------:R1:W-:Y:S01]  /*1160f0*/  @P0 STG.E desc[UR32][R2.64], R232 ;  /* 0x000000e802000986 */ /* 0x0003e2000c101920 */
[----:B------:R-:W-:Y:S01]  /*116100*/  ISETP.LT.AND P0, PT, R114, UR4, !P3 ;  /* 0x0000000472007c0c */ /* 0x000fe2000df01270 */
[----:B-1----:R-:W-:-:S12]  /*116110*/  IMAD.WIDE R2, R70, 0x4, R14 ;  /* 0x0000000446027825 */ /* 0x002fd800078e020e */
        /* <DEDUP_REMOVED lines=9> */
[----:B------:R-:W-:Y:S01]  /*1161b0*/  ISETP.LT.AND P0, PT, R240, UR4, !P5 ;  /* 0x00000004f0007c0c */ /* 0x000fe2000ef01270 */
[----:B-1----:R-:W-:Y:S02]  /*1161c0*/  IMAD.WIDE R2, R244, 0x4, R18 ;  /* 0x00000004f4027825 */ /* 0x002fe400078e0212 */
[----:B------:R-:W2:Y:S10]  /*1161d0*/  LDL.LU R237, [R1+0x144] ;  /* 0x0001440001ed7983 */ /* 0x000eb40000300800 */
[----:B------:R1:W-:Y:S01]  /*1161e0*/  @P0 STG.E desc[UR32][R2.64], R241 ;  /* 0x000000f102000986 */ /* 0x0003e2000c101920 */
[----:B------:R-:W-:Y:S01]  /*1161f0*/  ISETP.LT.AND P0, PT, R248, UR4, !P5 ;  /* 0x00000004f8007c0c */ /* 0x000fe2000ef01270 */
[----:B-1----:R-:W-:-:S12]  /*116200*/  IMAD.WIDE R2, R244, 0x4, R16 ;  /* 0x00000004f4027825 */ /* 0x002fd800078e0210 */
[----:B------:R1:W-:Y:S01]  /*116210*/  @P0 STG.E desc[UR32][R2.64], R71 ;  /* 0x0000004702000986 */ /* 0x0003e2000c101920 */
        /* <DEDUP_REMOVED lines=97> */
[C---:B------:R-:W-:Y:S02]  /*116830*/  LOP3.LUT P3, RZ, R36.reuse, 0x400000, RZ, 0xc0, !PT ;  /* 0x0040000024ff7812 */ /* 0x040fe4000786c0ff */
[----:B------:R-:W-:-:S09]  /*116840*/  LOP3.LUT P5, RZ, R36, 0x800000, RZ, 0xc0, !PT ;  /* 0x0080000024ff7812 */ /* 0x000fd200078ac0ff */
[----:B--2---:R1:W-:Y:S01]  /*116850*/  @P0 STG.E desc[UR32][R2.64], R237 ;  /* 0x000000ed02000986 */ /* 0x0043e2000c101920 */
[----:B------:R-:W-:Y:S01]  /*116860*/  ISETP.LT.AND P0, PT, R240, UR4, !P3 ;  /* 0x00000004f0007c0c */ /* 0x000fe2000df01270 */
[C---:B-1----:R-:W-:Y:S02]  /*116870*/  IMAD.WIDE R2, R233.reuse, 0x4, R18 ;  /* 0x00000004e9027825 */ /* 0x042fe400078e0212 */
[----:B------:R-:W2:Y:S10]  /*116880*/  LDL.LU R237, [R1+0xc0] ;  /* 0x0000c00001ed7983 */ /* 0x000eb40000300800 */
[----:B------:R1:W-:Y:S01]  /*116890*/  @P0 STG.E desc[UR32][R2.64], R71 ;  /* 0x0000004702000986 */ /* 0x0003e2000c101920 */
[----:B------:R-:W-:Y:S01]  /*1168a0*/  ISETP.LT.AND P0, PT, R248, UR4, !P3 ;  /* 0x00000004f8007c0c */ /* 0x000fe2000df01270 */
[----:B-1----:R-:W-:-:S02]  /*1168b0*/  IMAD.WIDE R2, R233, 0x4, R16 ;  /* 0x00000004e9027825 */ /* 0x002fc400078e0210 */
[----:B------:R-:W2:Y:S10]  /*1168c0*/  LDL.LU R71, [R1+0x2b10] ;  /* 0x002b100001477983 */ /* 0x000eb40000300800 */
[----:B------:R1:W-:Y:S01]  /*1168d0*/  @P0 STG.E desc[UR32][R2.64], R241 ;  /* 0x000000f102000986 */ /* 0x0003e2000c101920 */
[----:B------:R-:W-:-:S03]  /*1168e0*/  ISETP.LT.AND P0, PT, R114, UR4, !P3 ;  /* 0x0000000472007c0c */ /* 0x000fc6000df01270 */
[----:B-1----:R-:W2:Y:S01]  /*1168f0*/  LDL.LU R241, [R1+0xb0] ;  /* 0x0000b00001f17983 */ /* 0x002ea20000300800 */
[----:B------:R-:W-:-:S09]  /*116900*/  IMAD.WIDE R2, R233, 0x4, R14 ;  /* 0x00000004e9027825 */ /* 0x000fd200078e020e */
[----:B------:R1:W-:Y:S04]  /*116910*/  @P0 STG.E desc[UR32][R2.64], R245 ;  /* 0x000000f502000986 */ /* 0x0003e8000c101920 */
[----:B-1----:R-:W2:Y:S01]  /*116920*/  LDL.LU R245, [R1] ;  /* 0x0000000001f57983 */ /* 0x002ea20000300800 */
[----:B------:R-:W-:Y:S01]  /*116930*/  ISETP.LT.AND P0, PT, R115, UR4, !P3 ;  /* 0x0000000473007c0c */ /* 0x000fe2000df01270 */
[----:B------:R-:W-:-:S12]  /*116940*/  IMAD.WIDE R2, R233, 0x4, R12 ;  /* 0x00000004e9027825 */ /* 0x000fd800078e020c */
[----:B---3--:R1:W-:Y:S01]  /*116950*/  @P0 STG.E desc[UR32][R2.64], R236 ;  /* 0x000000ec02000986 */ /* 0x0083e2000c101920 */
[----:B------:R-:W-:Y:S01]  /*116960*/  ISETP.LT.AND P0, PT, R240, UR4, !P5 ;  /* 0x00000004f0007c0c */ /* 0x000fe2000ef01270 */
[----:B-1----:R-:W-:Y:S02]  /*116970*/  IMAD.WIDE R2, R249, 0x4, R18 ;  /* 0x00000004f9027825 */ /* 0x002fe400078e0212 */
[----:B------:R-:W3:Y:S10]  /*116980*/  LDL.LU R236, [R1+0x2b20] ;  /* 0x002b200001ec7983 */ /* 0x000ef40000300800 */
        /* <DEDUP_REMOVED lines=28> */
[----:B------:R-:W-:Y:S01]  /*116b50*/  ISETP.LT.AND P0, PT, R115, UR4, !P4 ;  /* 0x0000000473007c0c */ /* 0x000fe2000e701270 */
[----:B-1----:R-:W-:Y:S02]  /*116b60*/  IMAD.WIDE R2, R71, 0x4, R12 ;  /* 0x0000000447027825 */ /* 0x002fe400078e020c */
[----:B------:R-:W2:Y:S10]  /*116b70*/  LDL.LU R71, [R1+0x2b3c] ;  /* 0x002b3c0001477983 */ /* 0x000eb40000300800 */
[----:B------:R3:W-:Y:S01]  /*116b80*/  @P0 STG.E desc[UR32][R2.64], R224 ;  /* 0x000000e002000986 */ /* 0x0007e2000c101920 */
[----:B------:R-:W-:Y:S01]  /*116b90*/  ISETP.LT.AND P0, PT, R240, UR4, !P6 ;  /* 0x00000004f0007c0c */ /* 0x000fe2000f701270 */
[----:B---3--:R-:W-:-:S12]  /*116ba0*/  IMAD.WIDE R2, R236, 0x4, R18 ;  /* 0x00000004ec027825 */ /* 0x008fd800078e0212 */
[----:B----4-:R1:W-:Y:S01]  /*116bb0*/  @P0 STG.E desc[UR32][R2.64], R232 ;  /* 0x000000e802000986 */ /* 0x0103e2000c101920 */
[----:B------:R-:W-:-:S03]  /*116bc0*/  ISETP.LT.AND P0, PT, R248, UR4, !P6 ;  /* 0x00000004f8007c0c */ /* 0x000fc6000f701270 */
[----:B-1----:R-:W3:Y:S01]  /*116bd0*/  LDL.LU R232, [R1+0xf8] ;  /* 0x0000f80001e87983 */ /* 0x002ee20000300800 */
[----:B------:R-:W-:-:S09]  /*116be0*/  IMAD.WIDE R2, R236, 0x4, R16 ;  /* 0x00000004ec027825 */ /* 0x000fd200078e0210 */
[----:B------:R1:W-:Y:S04]  /*116bf0*/  @P0 STG.E desc[UR32][R2.64], R244 ;  /* 0x000000f402000986 */ /* 0x0003e8000c101920 */
[----:B-1----:R-:W4:Y:S01]  /*116c00*/  LDL.LU R244, [R1+0xe8] ;  /* 0x0000e80001f47983 */ /* 0x002f220000300800 */
[----:B------:R-:W-:Y:S01]  /*116c10*/  ISETP.LT.AND P0, PT, R114, UR4, !P6 ;  /* 0x0000000472007c0c */ /* 0x000fe2000f701270 */
[----:B------:R-:W-:-:S12]  /*116c20*/  IMAD.WIDE R2, R236, 0x4, R14 ;  /* 0x00000004ec027825 */ /* 0x000fd800078e020e */
[----:B------:R1:W-:Y:S04]  /*116c30*/  @P0 STG.E desc[UR32][R2.64], R70 ;  /* 0x0000004602000986 */ /* 0x0003e8000c101920 */
[----:B-1----:R-:W4:Y:S01]  /*116c40*/  LDL.LU R70, [R1+0xd8] ;  /* 0x0000d80001467983 */ /* 0x002f220000300800 */
[----:B------:R-:W-:Y:S01]  /*116c50*/  IMAD.WIDE R2, R236, 0x4, R12 ;  /* 0x00000004ec027825 */ /* 0x000fe200078e020c */
[----:B------:R-:W-:Y:S02]  /*116c60*/  ISETP.LT.AND P0, PT, R115, UR4, !P6 ;  /* 0x0000000473007c0c */ /* 0x000fe4000f701270 */
[----:B------:R-:W4:Y:S04]  /*116c70*/  LDL.LU R236, [R1+0x2b44] ;  /* 0x002b440001ec7983 */ /* 0x000f280000300800 */
[----:B------:R-:W4:Y:S01]  /*116c80*/  LDL.LU R246, [R1+0xc8] ;  /* 0x0000c80001f67983 */ /* 0x000f220000300800 */
[----:B------:R-:W-:-:S03]  /*116c90*/  LOP3.LUT P3, RZ, R36, 0x4000000, RZ, 0xc0, !PT ;  /* 0x0400000024ff7812 */ /* 0x000fc6000786c0ff */
[----:B------:R-:W4:Y:S04]  /*116ca0*/  LDL.LU R250, [R1+0xb8] ;  /* 0x0000b80001fa7983 */ /* 0x000f280000300800 */
[----:B------:R-:W4:Y:S01]  /*116cb0*/  LDL.LU R233, [R1+0x8] ;  /* 0x0000080001e97983 */ /* 0x000f220000300800 */
[----:B------:R-:W-:-:S03]  /*116cc0*/  LOP3.LUT P5, RZ, R36, 0x8000000, RZ, 0xc0, !PT ;  /* 0x0800000024ff7812 */ /* 0x000fc600078ac0ff */
[----:B--2---:R1:W-:Y:S01]  /*116cd0*/  @P0 STG.E desc[UR32][R2.64], R237 ;  /* 0x000000ed02000986 */ /* 0x0043e2000c101920 */
[----:B------:R-:W-:Y:S01]  /*116ce0*/  ISETP.LT.AND P0, PT, R240, UR4, !P3 ;  /* 0x00000004f0007c0c */ /* 0x000fe2000df01270 */
[----:B-1----:R-:W-:-:S12]  /*116cf0*/  IMAD.WIDE R2, R249, 0x4, R18 ;  /* 0x00000004f9027825 */ /* 0x002fd800078e0212 */
[----:B------:R1:W-:Y:S01]  /*116d00*/  @P0 STG.E desc[UR32][R2.64], R241 ;  /* 0x000000f102000986 */ /* 0x0003e2000c101920 */
[----:B------:R-:W-:Y:S01]  /*116d10*/  ISETP.LT.AND P0, PT, R248, UR4, !P3 ;  /* 0x00000004f8007c0c */ /* 0x000fe2000df01270 */
[----:B-1----:R-:W-:-:S12]  /*116d20*/  IMAD.WIDE R2, R249, 0x4, R16 ;  /* 0x00000004f9027825 */ /* 0x002fd800078e0210 */
[----:B------:R1:W-:Y:S01]  /*116d30*/  @P0 STG.E desc[UR32][R2.64], R245 ;  /* 0x000000f502000986 */ /* 0x0003e2000c101920 */
[----:B------:R-:W-:Y:S01]  /*116d40*/  ISETP.LT.AND P0, PT, R114, UR4, !P3 ;  /* 0x0000000472007c0c */ /* 0x000fe2000df01270 */
[----:B-1----:R-:W-:Y:S02]  /*116d50*/  IMAD.WIDE R2, R249, 0x4, R14 ;  /* 0x00000004f9027825 */ /* 0x002fe400078e020e */
[----:B------:R-:W2:Y:S10]  /*116d60*/  LDL.LU R245, [R1+0x2b54] ;  /* 0x002b540001f57983 */ /* 0x000eb40000300800 */
[----:B------:R1:W-:Y:S01]  /*116d70*/  @P0 STG.E desc[UR32][R2.64], R229 ;  /* 0x000000e502000986 */ /* 0x0003e2000c101920 */
[----:B------:R-:W-:-:S03]  /*116d80*/  ISETP.LT.AND P0, PT, R115, UR4, !P3 ;  /* 0x0000000473007c0c */ /* 0x000fc6000df01270 */
[----:B------:R-:W2:Y:S04]  /*116d90*/  LDL.LU R237, [R1+0xfc] ;  /* 0x0000fc0001ed7983 */ /* 0x000ea80000300800 */
[----:B------:R-:W2:Y:S01]  /*116da0*/  LDL.LU R241, [R1+0xec] ;  /* 0x0000ec0001f17983 */ /* 0x000ea20000300800 */
[----:B-1----:R-:W-:-:S05]  /*116db0*/  IMAD.WIDE R2, R249, 0x4, R12 ;  /* 0x00000004f9027825 */ /* 0x002fca00078e020c */
[----:B------:R1:W-:Y:S01]  /*116dc0*/  @P0 STG.E desc[UR32][R2.64], R225 ;  /* 0x000000e102000986 */ /* 0x0003e2000c101920 */
[----:B------:R-:W-:Y:S01]  /*116dd0*/  ISETP.LT.AND P0, PT, R240, UR4, !P5 ;  /* 0x00000004f0007c0c */ /* 0x000fe2000ef01270 */
[----:B-1----:R-:W-:-:S12]  /*116de0*/  IMAD.WIDE R2, R71, 0x4, R18 ;  /* 0x0000000447027825 */ /* 0x002fd800078e0212 */
[----:B---3--:R1:W-:Y:S01]  /*116df0*/  @P0 STG.E desc[UR32][R2.64], R232 ;  /* 0x000000e802000986 */ /* 0x0083e2000c101920 */
[----:B------:R-:W-:Y:S01]  /*116e00*/  ISETP.LT.AND P0, PT, R248, UR4, !P5 ;  /* 0x00000004f8007c0c */ /* 0x000fe2000ef01270 */
[----:B-1----:R-:W-:-:S12]  /*116e10*/  IMAD.WIDE R2, R71, 0x4, R16 ;  /* 0x0000000447027825 */ /* 0x002fd800078e0210 */
[----:B----4-:R1:W-:Y:S04]  /*116e20*/  @P0 STG.E desc[UR32][R2.64], R244 ;  /* 0x000000f402000986 */ /* 0x0103e8000c101920 */
[----:B-1----:R-:W3:Y:S01]  /*116e30*/  LDL.LU R244, [R1+0xdc] ;  /* 0x0000dc0001f47983 */ /* 0x002ee20000300800 */
[----:B------:R-:W-:Y:S01]  /*116e40*/  ISETP.LT.AND P0, PT, R114, UR4, !P5 ;  /* 0x0000000472007c0c */ /* 0x000fe2000ef01270 */
[C---:B------:R-:W-:Y:S02]  /*116e50*/  IMAD.WIDE R2, R71.reuse, 0x4, R14 ;  /* 0x0000000447027825 */ /* 0x040fe400078e020e */
[----:B------:R-:W4:Y:S04]  /*116e60*/  LDL.LU R249, [R1+0xcc] ;  /* 0x0000cc0001f97983 */ /* 0x000f280000300800 */
[----:B------:R-:W4:Y:S06]  /*116e70*/  LDL.LU R232, [R1+0xbc] ;  /* 0x0000bc0001e87983 */ /* 0x000f2c0000300800 */
[----:B------:R1:W-:Y:S02]  /*116e80*/  @P0 STG.E desc[UR32][R2.64], R70 ;  /* 0x0000004602000986 */ /* 0x0003e4000c101920 */
[----:B-1----:R-:W-:-:S02]  /*116e90*/  IMAD.WIDE R2, R71, 0x4, R12 ;  /* 0x0000000447027825 */ /* 0x002fc400078e020c */
[----:B------:R-:W4:Y:S04]  /*116ea0*/  LDL.LU R70, [R1+0xc] ;  /* 0x00000c0001467983 */ /* 0x000f280000300800 */
[----:B------:R-:W4:Y:S01]  /*116eb0*/  LDL.LU R71, [R1+0x2b68] ;  /* 0x002b680001477983 */ /* 0x000f220000300800 */
[----:B------:R-:W-:Y:S02]  /*116ec0*/  ISETP.LT.AND P0, PT, R115, UR4, !P5 ;  /* 0x0000000473007c0c */ /* 0x000fe4000ef01270 */
[----:B------:R-:W-:-:S11]  /*116ed0*/  LOP3.LUT P4, RZ, R36, 0x10000000, RZ, 0xc0, !PT ;  /* 0x1000000024ff7812 */ /* 0x000fd6000788c0ff */
[----:B------:R1:W-:Y:S01]  /*116ee0*/  @P0 STG.E desc[UR32][R2.64], R246 ;  /* 0x000000f602000986 */ /* 0x0003e2000c101920 */
[----:B------:R-:W-:Y:S01]  /*116ef0*/  ISETP.LT.AND P0, PT, R240, UR4, !P4 ;  /* 0x00000004f0007c0c */ /* 0x000fe2000e701270 */
[----:B-1----:R-:W-:-:S12]  /*116f00*/  IMAD.WIDE R2, R236, 0x4, R18 ;  /* 0x00000004ec027825 */ /* 0x002fd800078e0212 */
        /* <DEDUP_REMOVED lines=9> */
[----:B------:R-:W4:Y:S01]  /*116fa0*/  LDL.LU R236, [R1+0x2b70] ;  /* 0x002b700001ec7983 */ /* 0x000f220000300800 */
[----:B------:R-:W-:-:S09]  /*116fb0*/  LOP3.LUT P3, RZ, R36, 0x20000000, RZ, 0xc0, !PT ;  /* 0x2000000024ff7812 */ /* 0x000fd2000786c0ff */
[----:B------:R2:W-:Y:S01]  /*116fc0*/  @P0 STG.E desc[UR32][R2.64], R226 ;  /* 0x000000e202000986 */ /* 0x0005e2000c101920 */
[----:B------:R-:W-:Y:S01]  /*116fd0*/  ISETP.LT.AND P0, PT, R240, UR4, !P3 ;  /* 0x00000004f0007c0c */ /* 0x000fe2000df01270 */
[----:B--2---:R-:W-:-:S12]  /*116fe0*/  IMAD.WIDE R2, R245, 0x4, R18 ;  /* 0x00000004f5027825 */ /* 0x004fd800078e0212 */
[----:B------:R1:W-:Y:S01]  /*116ff0*/  @P0 STG.E desc[UR32][R2.64], R237 ;  /* 0x000000ed02000986 */ /* 0x0003e2000c101920 */
[----:B------:R-:W-:Y:S01]  /*117000*/  ISETP.LT.AND P0, PT, R248, UR4, !P3 ;  /* 0x00000004f8007c0c */ /* 0x000fe2000df01270 */
[----:B-1----:R-:W-:-:S12]  /*117010*/  IMAD.WIDE R2, R245, 0x4, R16 ;  /* 0x00000004f5027825 */ /* 0x002fd800078e0210 */
[----:B------:R1:W-:Y:S01]  /*117020*/  @P0 STG.E desc[UR32][R2.64], R241 ;  /* 0x000000f102000986 */ /* 0x0003e2000c101920 */
[----:B------:R-:W-:Y:S01]  /*117030*/  ISETP.LT.AND P0, PT, R114, UR4, !P3 ;  /* 0x0000000472007c0c */ /* 0x000fe2000df01270 */
[----:B-1----:R-:W-:-:S12]  /*117040*/  IMAD.WIDE R2, R245, 0x4, R14 ;  /* 0x00000004f5027825 */ /* 0x002fd800078e020e */
[----:B---3--:R1:W-:Y:S04]  /*117050*/  @P0 STG.E desc[UR32][R2.64], R244 ;  /* 0x000000f402000986 */ /* 0x0083e8000c101920 */
[----:B-1----:R-:W2:Y:S01]  /*117060*/  LDL.LU R244, [R1+0x2b74] ;  /* 0x002b740001f47983 */ /* 0x002ea20000300800 */
[----:B------:R-:W-:Y:S01]  /*117070*/  ISETP.LT.AND P0, PT, R115, UR4, !P3 ;  /* 0x0000000473007c0c */ /* 0x000fe2000df01270 */
[----:B------:R-:W-:Y:S01]  /*117080*/  IMAD.WIDE R2, R245, 0x4, R12 ;  /* 0x00000004f5027825 */ /* 0x000fe200078e020c */
[----:B------:R-:W-:-:S11]  /*117090*/  LOP3.LUT P5, RZ, R36, 0x40000000, RZ, 0xc0, !PT ;  /* 0x4000000024ff7812 */ /* 0x000fd600078ac0ff */
[----:B----4-:R1:W-:Y:S01]  /*1170a0*/  @P0 STG.E desc[UR32][R2.64], R249 ;  /* 0x000000f902000986 */ /* 0x0103e2000c101920 */
[----:B------:R-:W-:Y:S01]  /*1170b0*/  ISETP.LT.AND P0, PT, R240, UR4, !P5 ;  /* 0x00000004f0007c0c */ /* 0x000fe2000ef01270 */
[----:B-1----:R-:W-:-:S12]  /*1170c0*/  IMAD.WIDE R2, R71, 0x4, R18 ;  /* 0x0000000447027825 */ /* 0x002fd800078e0212 */
[----:B------:R1:W-:Y:S01]  /*1170d0*/  @P0 STG.E desc[UR32][R2.64], R232 ;  /* 0x000000e802000986 */ /* 0x0003e2000c101920 */
[----:B------:R-:W-:Y:S01]  /*1170e0*/  ISETP.LT.AND P0, PT, R248, UR4, !P5 ;  /* 0x00000004f8007c0c */ /* 0x000fe2000ef01270 */
[----:B-1----:R-:W-:-:S12]  /*1170f0*/  IMAD.WIDE R2, R71, 0x4, R16 ;  /* 0x0000000447027825 */ /* 0x002fd800078e0210 */
[----:B------:R1:W-:Y:S04]  /*117100*/  @P0 STG.E desc[UR32][R2.64], R70 ;  /* 0x0000004602000986 */ /* 0x0003e8000c101920 */
[----:B-1----:R-:W3:Y:S01]  /*117110*/  LDL.LU R70, [R1+0x2b80] ;  /* 0x002b800001467983 */ /* 0x002ee20000300800 */
[----:B------:R-:W-:Y:S01]  /*117120*/  ISETP.LT.AND P0, PT, R114, UR4, !P5 ;  /* 0x0000000472007c0c */ /* 0x000fe2000ef01270 */
[----:B------:R-:W-:Y:S01]  /*117130*/  IMAD.WIDE R2, R71, 0x4, R14 ;  /* 0x0000000447027825 */ /* 0x000fe200078e020e */
[----:B------:R-:W-:-:S11]  /*117140*/  LOP3.LUT P6, RZ, R36, 0x80000000, RZ, 0xc0, !PT ;  /* 0x8000000024ff7812 */ /* 0x000fd600078cc0ff */
[----:B------:R1:W-:Y:S01]  /*117150*/  @P0 STG.E desc[UR32][R2.64], R231 ;  /* 0x000000e702000986 */ /* 0x0003e2000c101920 */
[----:B------:R-:W-:Y:S01]  /*117160*/  ISETP.LT.AND P0, PT, R115, UR4, !P5 ;  /* 0x0000000473007c0c */ /* 0x000fe2000ef01270 */
[----:B-1----:R-:W-:Y:S02]  /*117170*/  IMAD.WIDE R2, R71, 0x4, R12 ;  /* 0x0000000447027825 */ /* 0x002fe400078e020c */
[----:B------:R-:W4:Y:S10]  /*117180*/  LDL.LU R71, [R1+0x2b7c] ;  /* 0x002b7c0001477983 */ /* 0x000f340000300800 */
        /* <DEDUP_REMOVED lines=10> */
[----:B------:R-:W-:Y:S02]  /*117230*/  ISETP.LT.AND P0, PT, R115, UR4, !P6 ;  /* 0x0000000473007c0c */ /* 0x000fe4000f701270 */
[----:B------:R-:W-:Y:S01]  /*117240*/  LOP3.LUT P4, RZ, R37, 0x1, RZ, 0xc0, !PT ;  /* 0x0000000125ff7812 */ /* 0x000fe2000788c0ff */
[----:B-1----:R-:W-:-:S10]  /*117250*/  IMAD.WIDE R2, R236, 0x4, R12 ;  /* 0x00000004ec027825 */ /* 0x002fd400078e020c */
[----:B------:R2:W-:Y:S01]  /*117260*/  @P0 STG.E desc[UR32][R2.64], R208 ;  /* 0x000000d002000986 */ /* 0x0005e2000c101920 */
[----:B------:R-:W-:Y:S02]  /*117270*/  ISETP.LT.AND P0, PT, R240, UR4, !P4 ;  /* 0x00000004f0007c0c */ /* 0x000fe4000e701270 */
[----:B------:R-:W-:Y:S01]  /*117280*/  LOP3.LUT P3, RZ, R37, 0x2, RZ, 0xc0, !PT ;  /* 0x0000000225ff7812 */ /* 0x000fe2000786c0ff */
[----:B--2---:R-:W-:-:S10]  /*117290*/  IMAD.WIDE R2, R244, 0x4, R18 ;  /* 0x00000004f4027825 */ /* 0x004fd400078e0212 */
[----:B------:R1:W-:Y:S01]  /*1172a0*/  @P0 STG.E desc[UR32][R2.64], R204 ;  /* 0x000000cc02000986 */ /* 0x0003e2000c101920 */
[----:B------:R-:W-:Y:S01]  /*1172b0*/  ISETP.LT.AND P0, PT, R248, UR4, !P4 ;  /* 0x00000004f8007c0c */ /* 0x000fe2000e701270 */
[----:B-1----:R-:W-:-:S12]  /*1172c0*/  IMAD.WIDE R2, R244, 0x4, R16 ;  /* 0x00000004f4027825 */ /* 0x002fd800078e0210 */
[----:B------:R1:W-:Y:S01]  /*1172d0*/  @P0 STG.E desc[UR32][R2.64], R200 ;  /* 0x000000c802000986 */ /* 0x0003e2000c101920 */
[----:B------:R-:W-:Y:S01]  /*1172e0*/  ISETP.LT.AND P0, PT, R114, UR4, !P4 ;  /* 0x0000000472007c0c */ /* 0x000fe2000e701270 */
[----:B-1----:R-:W-:-:S12]  /*1172f0*/  IMAD.WIDE R2, R244, 0x4, R14 ;  /* 0x00000004f4027825 */ /* 0x002fd800078e020e */
[----:B------:R1:W-:Y:S02]  /*117300*/  @P0 STG.E desc[UR32][R2.64], R196 ;  /* 0x000000c402000986 */ /* 0x0003e4000c101920 */
[----:B-1----:R-:W-:Y:S02]  /*117310*/  IMAD.WIDE R2, R244, 0x4, R12 ;  /* 0x00000004f4027825 */ /* 0x002fe400078e020c */
[----:B------:R-:W2:Y:S01]  /*117320*/  LDL.LU R244, [R1+0x2b78] ;  /* 0x002b780001f47983 */ /* 0x000ea20000300800 */
[----:B------:R-:W-:-:S13]  /*117330*/  ISETP.LT.AND P0, PT, R115, UR4, !P4 ;  /* 0x0000000473007c0c */ /* 0x000fda000e701270 */
[----:B------:R3:W-:Y:S01]  /*117340*/  @P0 STG.E desc[UR32][R2.64], R192 ;  /* 0x000000c002000986 */ /* 0x0007e2000c101920 */
[----:B------:R-:W-:Y:S01]  /*117350*/  ISETP.LT.AND P0, PT, R240, UR4, !P3 ;  /* 0x00000004f0007c0c */ /* 0x000fe2000df01270 */
[----:B---3--:R-:W-:-:S12]  /*117360*/  IMAD.WIDE R2, R70, 0x4, R18 ;  /* 0x0000000446027825 */ /* 0x008fd800078e0212 */
[----:B------:R1:W-:Y:S01]  /*117370*/  @P0 STG.E desc[UR32][R2.64], R221 ;  /* 0x000000dd02000986 */ /* 0x0003e2000c101920 */
[----:B------:R-:W-:Y:S01]  /*117380*/  ISETP.LT.AND P0, PT, R248, UR4, !P3 ;  /* 0x00000004f8007c0c */ /* 0x000fe2000df01270 */
[----:B------:R-:W-:-:S04]  /*117390*/  IMAD.WIDE R4, R70, 0x4, R12 ;  /* 0x0000000446047825 */ /* 0x000fc800078e020c */
[----:B-1----:R-:W-:-:S08]  /*1173a0*/  IMAD.WIDE R2, R70, 0x4, R16 ;  /* 0x0000000446027825 */ /* 0x002fd000078e0210 */
[----:B------:R1:W-:Y:S02]  /*1173b0*/  @P0 STG.E desc[UR32][R2.64], R217 ;  /* 0x000000d902000986 */ /* 0x0003e4000c101920 */
[----:B-1----:R-:W-:Y:S02]  /*1173c0*/  IMAD.WIDE R2, R70, 0x4, R14 ;  /* 0x0000000446027825 */ /* 0x002fe400078e020e */
[----:B------:R-:W3:Y:S04]  /*1173d0*/  LDL.LU R70, [R1+0x2b6c] ;  /* 0x002b6c0001467983 */ /* 0x000ee80000300800 */
[----:B------:R-:W3:Y:S01]  /*1173e0*/  LDL.LU R236, [R1+0x2b64] ;  /* 0x002b640001ec7983 */ /* 0x000ee20000300800 */
[----:B------:R-:W-:Y:S01]  /*1173f0*/  ISETP.LT.AND P0, PT, R114, UR4, !P3 ;  /* 0x0000000472007c0c */ /* 0x000fe2000df01270 */
[----:B----4-:R-:W-:-:S04]  /*117400*/  IMAD.WIDE R6, R71, 0x4, R18 ;  /* 0x0000000447067825 */ /* 0x010fc800078e0212 */
[----:B------:R-:W-:-:S04]  /*117410*/  IMAD.WIDE R8, R71, 0x4, R16 ;  /* 0x0000000447087825 */ /* 0x000fc800078e0210 */
[----:B------:R-:W-:-:S04]  /*117420*/  IMAD.WIDE R10, R71, 0x4, R14 ;  /* 0x00000004470a7825 */ /* 0x000fc800078e020e */
[----:B------:R1:W-:Y:S02]  /*117430*/  @P0 STG.E desc[UR32][R2.64], R213 ;  /* 0x000000d502000986 */ /* 0x0003e4000c101920 */
[----:B-1----:R-:W-:Y:S02]  /*117440*/  IMAD.WIDE R2, R71, 0x4, R12 ;  /* 0x0000000447027825 */ /* 0x002fe400078e020c */
[----:B------:R-:W4:Y:S01]  /*117450*/  LDL.LU R71, [R1+0x2b60] ;  /* 0x002b600001477983 */ /* 0x000f220000300800 */
[----:B------:R-:W-:Y:S02]  /*117460*/  ISETP.LT.AND P0, PT, R115, UR4, !P3 ;  /* 0x0000000473007c0c */ /* 0x000fe4000df01270 */
[----:B------:R-:W-:-:S11]  /*117470*/  LOP3.LUT P5, RZ, R37, 0x4, RZ, 0xc0, !PT ;  /* 0x0000000425ff7812 */ /* 0x000fd600078ac0ff */
[----:B------:R2:W-:Y:S01]  /*117480*/  @P0 STG.E desc[UR32][R4.64], R209 ;  /* 0x000000d104000986 */ /* 0x0005e2000c101920 */
[----:B------:R-:W-:-:S13]  /*117490*/  ISETP.LT.AND P0, PT, R240, UR4, !P5 ;  /* 0x00000004f0007c0c */ /* 0x000fda000ef01270 */
[----:B------:R1:W-:Y:S01]  /*1174a0*/  @P0 STG.E desc[UR32][R6.64], R205 ;  /* 0x000000cd06000986 */ /* 0x0003e2000c101920 */
[----:B------:R-:W-:-:S13]  /*1174b0*/  ISETP.LT.AND P0, PT, R248, UR4, !P5 ;  /* 0x00000004f8007c0c */ /* 0x000fda000ef01270 */
[----:B------:R1:W-:Y:S01]  /*1174c0*/  @P0 STG.E desc[UR32][R8.64], R201 ;  /* 0x000000c908000986 */ /* 0x0003e2000c101920 */
[----:B------:R-:W-:-:S13]  /*1174d0*/  ISETP.LT.AND P0, PT, R114, UR4, !P5 ;  /* 0x0000000472007c0c */ /* 0x000fda000ef01270 */
[----:B------:R-:W-:Y:S01]  /*1174e0*/  @P0 STG.E desc[UR32][R10.64], R197 ;  /* 0x000000c50a000986 */ /* 0x000fe2000c101920 */
[----:B------:R-:W-:-:S13]  /*1174f0*/  ISETP.LT.AND P0, PT, R115, UR4, !P5 ;  /* 0x0000000473007c0c */ /* 0x000fda000ef01270 */
[----:B------:R1:W-:Y:S01]  /*117500*/  @P0 STG.E desc[UR32][R2.64], R193 ;  /* 0x000000c102000986 */ /* 0x0003e2000c101920 */
[----:B------:R-:W-:-:S04]  /*117510*/  LOP3.LUT P4, RZ, R37, 0x8, RZ, 0xc0, !PT ;  /* 0x0000000825ff7812 */ /* 0x000fc8000788c0ff */
[----:B------:R-:W-:Y:S02]  /*117520*/  ISETP.LT.AND P0, PT, R240, UR4, !P4 ;  /* 0x00000004f0007c0c */ /* 0x000fe4000e701270 */
[----:B------:R-:W-:Y:S01]  /*117530*/  LOP3.LUT P3, RZ, R37, 0x10, RZ, 0xc0, !PT ;  /* 0x0000001025ff7812 */ /* 0x000fe2000786c0ff */
[----:B--2---:R-:W-:-:S04]  /*117540*/  IMAD.WIDE R4, R244, 0x4, R18 ;  /* 0x00000004f4047825 */ /* 0x004fc800078e0212 */
[----:B-1----:R-:W-:-:S04]  /*117550*/  IMAD.WIDE R6, R244, 0x4, R16 ;  /* 0x00000004f4067825 */ /* 0x002fc800078e0210 */
[----:B------:R-:W-:-:S04]  /*117560*/  IMAD.WIDE R8, R244, 0x4, R14 ;  /* 0x00000004f4087825 */ /* 0x000fc800078e020e */
[----:B------:R-:W-:Y:S02]  /*117570*/  IMAD.WIDE R2, R244, 0x4, R12 ;  /* 0x00000004f4027825 */ /* 0x000fe400078e020c */
[----:B------:R-:W2:Y:S04]  /*117580*/  LDL.LU R244, [R1+0x2b5c] ;  /* 0x002b5c0001f47983 */ /* 0x000ea80000300800 */
[----:B------:R1:W-:Y:S01]  /*117590*/  @P0 STG.E desc[UR32][R4.64], R222 ;  /* 0x000000de04000986 */ /* 0x0003e2000c101920 */
[----:B------:R-:W-:-:S13]  /*1175a0*/  ISETP.LT.AND P0, PT, R248, UR4, !P4 ;  /* 0x00000004f8007c0c */ /* 0x000fda000e701270 */
[----:B------:R1:W-:Y:S01]  /*1175b0*/  @P0 STG.E desc[UR32][R6.64], R218 ;  /* 0x000000da06000986 */ /* 0x0003e2000c101920 */
[----:B------:R-:W-:-:S13]  /*1175c0*/  ISETP.LT.AND P0, PT, R114, UR4, !P4 ;  /* 0x0000000472007c0c */ /* 0x000fda000e701270 */
[----:B------:R-:W-:Y:S01]  /*1175d0*/  @P0 STG.E desc[UR32][R8.64], R214 ;  /* 0x000000d608000986 */ /* 0x000fe2000c101920 */
[----:B------:R-:W-:-:S13]  /*1175e0*/  ISETP.LT.AND P0, PT, R115, UR4, !P4 ;  /* 0x0000000473007c0c */ /* 0x000fda000e701270 */
[----:B------:R1:W-:Y:S01]  /*1175f0*/  @P0 STG.E desc[UR32][R2.64], R210 ;  /* 0x000000d202000986 */ /* 0x0003e2000c101920 */
[----:B------:R-:W-:Y:S01]  /*117600*/  ISETP.LT.AND P0, PT, R240, UR4, !P3 ;  /* 0x00000004f0007c0c */ /* 0x000fe2000df01270 */
[----:B---3--:R-:W-:-:S04]  /*117610*/  IMAD.WIDE R10, R70, 0x4, R18 ;  /* 0x00000004460a7825 */ /* 0x008fc800078e0212 */
[----:B-1----:R-:W-:-:S04]  /*117620*/  IMAD.WIDE R4, R70, 0x4, R16 ;  /* 0x0000000446047825 */ /* 0x002fc800078e0210 */
[----:B------:R-:W-:-:S04]  /*117630*/  IMAD.WIDE R6, R70, 0x4, R14 ;  /* 0x0000000446067825 */ /* 0x000fc800078e020e */
[----:B------:R-:W-:Y:S02]  /*117640*/  IMAD.WIDE R2, R70, 0x4, R12 ;  /* 0x0000000446027825 */ /* 0x000fe400078e020c */
[----:B------:R-:W3:Y:S04]  /*117650*/  LDL.LU R70, [R1+0x2b58] ;  /* 0x002b580001467983 */ /* 0x000ee80000300800 */
[----:B------:R1:W-:Y:S01]  /*117660*/  @P0 STG.E desc[UR32][R10.64], R206 ;  /* 0x000000ce0a000986 */ /* 0x0003e2000c101920 */
[----:B------:R-:W-:-:S13]  /*117670*/  ISETP.LT.AND P0, PT, R248, UR4, !P3 ;  /* 0x00000004f8007c0c */ /* 0x000fda000df01270 */
[----:B------:R4:W-:Y:S01]  /*117680*/  @P0 STG.E desc[UR32][R4.64], R202 ;  /* 0x000000ca04000986 */ /* 0x0009e2000c101920 */
[----:B------:R-:W-:Y:S02]  /*117690*/  ISETP.LT.AND P0, PT, R114, UR4, !P3 ;  /* 0x0000000472007c0c */ /* 0x000fe4000df01270 */
[----:B------:R-:W-:-:S11]  /*1176a0*/  LOP3.LUT P6, RZ, R37, 0x20, RZ, 0xc0, !PT ;  /* 0x0000002025ff7812 */ /* 0x000fd600078cc0ff */
[----:B------:R-:W-:Y:S01]  /*1176b0*/  @P0 STG.E desc[UR32][R6.64], R198 ;  /* 0x000000c606000986 */ /* 0x000fe2000c101920 */
[----:B------:R-:W-:Y:S01]  /*1176c0*/  ISETP.LT.AND P0, PT, R115, UR4, !P3 ;  /* 0x0000000473007c0c */ /* 0x000fe2000df01270 */
[----:B------:R-:W-:-:S12]  /*1176d0*/  IMAD.WIDE R8, R236, 0x4, R18 ;  /* 0x00000004ec087825 */ /* 0x000fd800078e0212 */
[----:B------:R4:W-:Y:S01]  /*1176e0*/  @P0 STG.E desc[UR32][R2.64], R194 ;  /* 0x000000c202000986 */ /* 0x0009e2000c101920 */
[----:B------:R-:W-:Y:S01]  /*1176f0*/  ISETP.LT.AND P0, PT, R240, UR4, !P6 ;  /* 0x00000004f0007c0c */ /* 0x000fe2000f701270 */
[----:B-1----:R-:W-:-:S12]  /*117700*/  IMAD.WIDE R10, R236, 0x4, R16 ;  /* 0x00000004ec0a7825 */ /* 0x002fd800078e0210 */
[----:B------:R1:W-:Y:S01]  /*117710*/  @P0 STG.E desc[UR32][R8.64], R223 ;  /* 0x000000df08000986 */ /* 0x0003e2000c101920 */
[----:B------:R-:W-:Y:S01]  /*117720*/  ISETP.LT.AND P0, PT, R248, UR4, !P6 ;  /* 0x00000004f8007c0c */ /* 0x000fe2000f701270 */
[----:B----4-:R-:W-:-:S12]  /*117730*/  IMAD.WIDE R4, R236, 0x4, R14 ;  /* 0x00000004ec047825 */ /* 0x010fd800078e020e */
[----:B------:R4:W-:Y:S01]  /*117740*/  @P0 STG.E desc[UR32][R10.64], R219 ;  /* 0x000000db0a000986 */ /* 0x0009e2000c101920 */
[----:B------:R-:W-:Y:S01]  /*117750*/  ISETP.LT.AND P0, PT, R114, UR4, !P6 ;  /* 0x0000000472007c0c */ /* 0x000fe2000f701270 */
[----:B------:R-:W-:-:S12]  /*117760*/  IMAD.WIDE R2, R236, 0x4, R12 ;  /* 0x00000004ec027825 */ /* 0x000fd800078e020c */
[----:B------:R-:W-:Y:S01]  /*117770*/  @P0 STG.E desc[UR32][R4.64], R215 ;  /* 0x000000d704000986 */ /* 0x000fe2000c101920 */
[----:B------:R-:W-:Y:S01]  /*117780*/  ISETP.LT.AND P0, PT, R115, UR4, !P6 ;  /* 0x0000000473007c0c */ /* 0x000fe2000f701270 */
[----:B------:R-:W-:-:S04]  /*117790*/  IMAD.WIDE R6, R71, 0x4, R18 ;  /* 0x0000000447067825 */ /* 0x000fc800078e0212 */
[----:B-1----:R-:W-:-:S04]  /*1177a0*/  IMAD.WIDE R8, R71, 0x4, R16 ;  /* 0x0000000447087825 */ /* 0x002fc800078e0210 */
[----:B----4-:R-:W-:-:S04]  /*1177b0*/  IMAD.WIDE R10, R71, 0x4, R14 ;  /* 0x00000004470a7825 */ /* 0x010fc800078e020e */
[----:B------:R1:W-:Y:S02]  /*1177c0*/  @P0 STG.E desc[UR32][R2.64], R211 ;  /* 0x000000d302000986 */ /* 0x0003e4000c101920 */
[----:B-1----:R-:W-:Y:S02]  /*1177d0*/  IMAD.WIDE R2, R71, 0x4, R12 ;  /* 0x0000000447027825 */ /* 0x002fe400078e020c */
[----:B------:R-:W4:Y:S01]  /*1177e0*/  LDL.LU R71, [R1+0x2b50] ;  /* 0x002b500001477983 */ /* 0x000f220000300800 */
[----:B------:R-:W-:-:S04]  /*1177f0*/  LOP3.LUT P5, RZ, R37, 0x40, RZ, 0xc0, !PT ;  /* 0x0000004025ff7812 */ /* 0x000fc800078ac0ff */
        /* <DEDUP_REMOVED lines=9> */
[----:B------:R-:W-:Y:S01]  /*117890*/  ISETP.LT.AND P0, PT, R240, UR4, !P4 ;  /* 0x00000004f0007c0c */ /* 0x000fe2000e701270 */
[----:B--2---:R-:W-:-:S04]  /*1178a0*/  IMAD.WIDE R4, R244, 0x4, R18 ;  /* 0x00000004f4047825 */ /* 0x004fc800078e0212 */
[----:B-1----:R-:W-:-:S04]  /*1178b0*/  IMAD.WIDE R6, R244, 0x4, R16 ;  /* 0x00000004f4067825 */ /* 0x002fc800078e0210 */
[----:B------:R-:W-:-:S04]  /*1178c0*/  IMAD.WIDE R8, R244, 0x4, R14 ;  /* 0x00000004f4087825 */ /* 0x000fc800078e020e */
[----:B------:R-:W-:Y:S02]  /*1178d0*/  IMAD.WIDE R2, R244, 0x4, R12 ;  /* 0x00000004f4027825 */ /* 0x000fe400078e020c */
[----:B------:R-:W2:Y:S04]  /*1178e0*/  LDL.LU R244, [R1+0x2b4c] ;  /* 0x002b4c0001f47983 */ /* 0x000ea80000300800 */
[----:B------:R-:W2:Y:S04]  /*1178f0*/  LDL.LU R236, [R1+0x2b48] ;  /* 0x002b480001ec7983 */ /* 0x000ea80000300800 */
[----:B------:R1:W-:Y:S01]  /*117900*/  @P0 STG.E desc[UR32][R4.64], R188 ;  /* 0x000000bc04000986 */ /* 0x0003e2000c101920 */
[----:B------:R-:W-:-:S13]  /*117910*/  ISETP.LT.AND P0, PT, R248, UR4, !P4 ;  /* 0x00000004f8007c0c */ /* 0x000fda000e701270 */
[----:B------:R1:W-:Y:S01]  /*117920*/  @P0 STG.E desc[UR32][R6.64], R184 ;  /* 0x000000b806000986 */ /* 0x0003e2000c101920 */
[----:B------:R-:W-:-:S13]  /*117930*/  ISETP.LT.AND P0, PT, R114, UR4, !P4 ;  /* 0x0000000472007c0c */ /* 0x000fda000e701270 */
[----:B------:R-:W-:Y:S01]  /*117940*/  @P0 STG.E desc[UR32][R8.64], R180 ;  /* 0x000000b408000986 */ /* 0x000fe2000c101920 */
[----:B------:R-:W-:Y:S01]  /*117950*/  ISETP.LT.AND P0, PT, R115, UR4, !P4 ;  /* 0x0000000473007c0c */ /* 0x000fe2000e701270 */
[----:B---3--:R-:W-:-:S12]  /*117960*/  IMAD.WIDE R10, R70, 0x4, R18 ;  /* 0x00000004460a7825 */ /* 0x008fd800078e0212 */
[----:B------:R3:W-:Y:S01]  /*117970*/  @P0 STG.E desc[UR32][R2.64], R176 ;  /* 0x000000b002000986 */ /* 0x0007e2000c101920 */
[----:B-1----:R-:W-:-:S04]  /*117980*/  IMAD.WIDE R4, R70, 0x4, R16 ;  /* 0x0000000446047825 */ /* 0x002fc800078e0210 */
[----:B------:R-:W-:-:S04]  /*117990*/  IMAD.WIDE R6, R70, 0x4, R14 ;  /* 0x0000000446067825 */ /* 0x000fc800078e020e */
[----:B---3--:R-:W-:Y:S02]  /*1179a0*/  IMAD.WIDE R2, R70, 0x4, R12 ;  /* 0x0000000446027825 */ /* 0x008fe400078e020c */
[----:B------:R-:W3:Y:S01]  /*1179b0*/  LDL.LU R70, [R1+0x2b40] ;  /* 0x002b400001467983 */ /* 0x000ee20000300800 */
        /* <DEDUP_REMOVED lines=11> */
[----:B----4-:R-:W-:-:S04]  /*117a70*/  IMAD.WIDE R8, R71, 0x4, R18 ;  /* 0x0000000447087825 */ /* 0x010fc800078e0212 */
[----:B-1----:R-:W-:-:S04]  /*117a80*/  IMAD.WIDE R10, R71, 0x4, R16 ;  /* 0x00000004470a7825 */ /* 0x002fc800078e0210 */
[----:B------:R-:W-:-:S04]  /*117a90*/  IMAD.WIDE R4, R71, 0x4, R14 ;  /* 0x0000000447047825 */ /* 0x000fc800078e020e */
[----:B------:R-:W-:Y:S02]  /*117aa0*/  IMAD.WIDE R2, R71, 0x4, R12 ;  /* 0x0000000447027825 */ /* 0x000fe400078e020c */
[----:B------:R-:W4:Y:S04]  /*117ab0*/  LDL.LU R71, [R1+0x2b38] ;  /* 0x002b380001477983 */ /* 0x000f280000300800 */
[----:B------:R1:W-:Y:S01]  /*117ac0*/  @P0 STG.E desc[UR32][R8.64], R189 ;  /* 0x000000bd08000986 */ /* 0x0003e2000c101920 */
[----:B------:R-:W-:-:S13]  /*117ad0*/  ISETP.LT.AND P0, PT, R248, UR4, !P5 ;  /* 0x00000004f8007c0c */ /* 0x000fda000ef01270 */
[----:B------:R1:W-:Y:S01]  /*117ae0*/  @P0 STG.E desc[UR32][R10.64], R185 ;  /* 0x000000b90a000986 */ /* 0x0003e2000c101920 */
[----:B------:R-:W-:Y:S02]  /*117af0*/  ISETP.LT.AND P0, PT, R114, UR4, !P5 ;  /* 0x0000000472007c0c */ /* 0x000fe4000ef01270 */
[----:B------:R-:W-:-:S11]  /*117b00*/  LOP3.LUT P4, RZ, R37, 0x400, RZ, 0xc0, !PT ;  /* 0x0000040025ff7812 */ /* 0x000fd6000788c0ff */
[----:B------:R-:W-:Y:S01]  /*117b10*/  @P0 STG.E desc[UR32][R4.64], R181 ;  /* 0x000000b504000986 */ /* 0x000fe2000c101920 */
[----:B------:R-:W-:-:S13]  /*117b20*/  ISETP.LT.AND P0, PT, R115, UR4, !P5 ;  /* 0x0000000473007c0c */ /* 0x000fda000ef01270 */
        /* <DEDUP_REMOVED lines=9> */
[----:B------:R-:W-:-:S12]  /*117bc0*/  IMAD.WIDE R10, R244, 0x4, R14 ;  /* 0x00000004f40a7825 */ /* 0x000fd800078e020e */
[----:B------:R-:W-:Y:S01]  /*117bd0*/  @P0 STG.E desc[UR32][R10.64], R165 ;  /* 0x000000a50a000986 */ /* 0x000fe2000c101920 */
[----:B------:R-:W-:Y:S01]  /*117be0*/  ISETP.LT.AND P0, PT, R115, UR4, !P4 ;  /* 0x0000000473007c0c */ /* 0x000fe2000e701270 */
[----:B------:R-:W-:Y:S02]  /*117bf0*/  IMAD.WIDE R2, R244, 0x4, R12 ;  /* 0x00000004f4027825 */ /* 0x000fe400078e020c */
[----:B------:R-:W4:Y:S10]  /*117c00*/  LDL.LU R244, [R1+0x2b30] ;  /* 0x002b300001f47983 */ /* 0x000f340000300800 */
[----:B------:R3:W-:Y:S01]  /*117c10*/  @P0 STG.E desc[UR32][R2.64], R161 ;  /* 0x000000a102000986 */ /* 0x0007e2000c101920 */
[----:B------:R-:W-:Y:S01]  /*117c20*/  ISETP.LT.AND P0, PT, R240, UR4, !P6 ;  /* 0x00000004f0007c0c */ /* 0x000fe2000f701270 */
[----:B------:R-:W-:-:S12]  /*117c30*/  IMAD.WIDE R4, R236, 0x4, R18 ;  /* 0x00000004ec047825 */ /* 0x000fd800078e0212 */
[----:B------:R3:W-:Y:S01]  /*117c40*/  @P0 STG.E desc[UR32][R4.64], R190 ;  /* 0x000000be04000986 */ /* 0x0007e2000c101920 */
[----:B------:R-:W-:Y:S01]  /*117c50*/  ISETP.LT.AND P0, PT, R248, UR4, !P6 ;  /* 0x00000004f8007c0c */ /* 0x000fe2000f701270 */
[----:B--2---:R-:W-:-:S12]  /*117c60*/  IMAD.WIDE R6, R236, 0x4, R16 ;  /* 0x00000004ec067825 */ /* 0x004fd800078e0210 */
[----:B------:R2:W-:Y:S01]  /*117c70*/  @P0 STG.E desc[UR32][R6.64], R186 ;  /* 0x000000ba06000986 */ /* 0x0005e2000c101920 */
[----:B------:R-:W-:Y:S01]  /*117c80*/  ISETP.LT.AND P0, PT, R114, UR4, !P6 ;  /* 0x0000000472007c0c */ /* 0x000fe2000f701270 */
[----:B-1----:R-:W-:-:S12]  /*117c90*/  IMAD.WIDE R8, R236, 0x4, R14 ;  /* 0x00000004ec087825 */ /* 0x002fd800078e020e */
[----:B------:R-:W-:Y:S01]  /*117ca0*/  @P0 STG.E desc[UR32][R8.64], R182 ;  /* 0x000000b608000986 */ /* 0x000fe2000c101920 */
[----:B------:R-:W-:Y:S01]  /*117cb0*/  ISETP.LT.AND P0, PT, R115, UR4, !P6 ;  /* 0x0000000473007c0c */ /* 0x000fe2000f701270 */
[----:B---3--:R-:W-:-:S04]  /*117cc0*/  IMAD.WIDE R2, R236, 0x4, R12 ;  /* 0x00000004ec027825 */ /* 0x008fc800078e020c */
[----:B------:R-:W-:-:S04]  /*117cd0*/  IMAD.WIDE R10, R70, 0x4, R18 ;  /* 0x00000004460a7825 */ /* 0x000fc800078e0212 */
[----:B------:R-:W-:-:S04]  /*117ce0*/  IMAD.WIDE R4, R70, 0x4, R16 ;  /* 0x0000000446047825 */ /* 0x000fc800078e0210 */
[----:B------:R1:W-:Y:S01]  /*117cf0*/  @P0 STG.E desc[UR32][R2.64], R178 ;  /* 0x000000b202000986 */ /* 0x0003e2000c101920 */
[----:B--2---:R-:W-:-:S04]  /*117d00*/  IMAD.WIDE R6, R70, 0x4, R14 ;  /* 0x0000000446067825 */ /* 0x004fc800078e020e */
[----:B-1----:R-:W-:Y:S02]  /*117d10*/  IMAD.WIDE R2, R70, 0x4, R12 ;  /* 0x0000000446027825 */ /* 0x002fe400078e020c */
[----:B------:R-:W2:Y:S01]  /*117d20*/  LDL.LU R70, [R1+0x2b2c] ;  /* 0x002b2c0001467983 */ /* 0x000ea20000300800 */
        /* <DEDUP_REMOVED lines=9> */
[----:B----4-:R-:W-:-:S04]  /*117dc0*/  IMAD.WIDE R8, R71, 0x4, R18 ;  /* 0x0000000447087825 */ /* 0x010fc800078e0212 */
[----:B-1----:R-:W-:-:S04]  /*117dd0*/  IMAD.WIDE R10, R71, 0x4, R16 ;  /* 0x00000004470a7825 */ /* 0x002fc800078e0210 */
[----:B---3--:R-:W-:-:S04]  /*117de0*/  IMAD.WIDE R4, R71, 0x4, R14 ;  /* 0x0000000447047825 */ /* 0x008fc800078e020e */
[----:B------:R-:W-:Y:S02]  /*117df0*/  IMAD.WIDE R2, R71, 0x4, R12 ;  /* 0x0000000447027825 */ /* 0x000fe400078e020c */
[----:B------:R-:W3:Y:S01]  /*117e00*/  LDL.LU R71, [R1+0x2b28] ;  /* 0x002b280001477983 */ /* 0x000ee20000300800 */
[----:B------:R-:W-:-:S03]  /*117e10*/  LOP3.LUT P5, RZ, R37, 0x2000, RZ, 0xc0, !PT ;  /* 0x0000200025ff7812 */ /* 0x000fc600078ac0ff */
[----:B------:R-:W4:Y:S01]  /*117e20*/  LDL.LU R236, [R1+0x2b24] ;  /* 0x002b240001ec7983 */ /* 0x000f220000300800 */
[----:B------:R-:W-:-:S13]  /*117e30*/  ISETP.LT.AND P0, PT, R240, UR4, !P5 ;  /* 0x00000004f0007c0c */ /* 0x000fda000ef01270 */
        /* <DEDUP_REMOVED lines=8> */
[----:B------:R-:W-:Y:S01]  /*117ec0*/  ISETP.LT.AND P0, PT, R240, UR4, !P4 ;  /* 0x00000004f0007c0c */ /* 0x000fe2000e701270 */
[----:B------:R-:W-:-:S04]  /*117ed0*/  IMAD.WIDE R6, R244, 0x4, R18 ;  /* 0x00000004f4067825 */ /* 0x000fc800078e0212 */
[----:B-1----:R-:W-:-:S04]  /*117ee0*/  IMAD.WIDE R8, R244, 0x4, R16 ;  /* 0x00000004f4087825 */ /* 0x002fc800078e0210 */
[----:B------:R-:W-:-:S04]  /*117ef0*/  IMAD.WIDE R10, R244, 0x4, R14 ;  /* 0x00000004f40a7825 */ /* 0x000fc800078e020e */
[----:B------:R-:W-:Y:S02]  /*117f00*/  IMAD.WIDE R2, R244, 0x4, R12 ;  /* 0x00000004f4027825 */ /* 0x000fe400078e020c */
[----:B------:R-:W4:Y:S04]  /*117f10*/  LDL.LU R244, [R1+0x2b1c] ;  /* 0x002b1c0001f47983 */ /* 0x000f280000300800 */
[----:B------:R1:W-:Y:S01]  /*117f20*/  @P0 STG.E desc[UR32][R6.64], R175 ;  /* 0x000000af06000986 */ /* 0x0003e2000c101920 */
[----:B------:R-:W-:-:S13]  /*117f30*/  ISETP.LT.AND P0, PT, R248, UR4, !P4 ;  /* 0x00000004f8007c0c */ /* 0x000fda000e701270 */
[----:B------:R1:W-:Y:S01]  /*117f40*/  @P0 STG.E desc[UR32][R8.64], R171 ;  /* 0x000000ab08000986 */ /* 0x0003e2000c101920 */
[----:B------:R-:W-:-:S13]  /*117f50*/  ISETP.LT.AND P0, PT, R114, UR4, !P4 ;  /* 0x0000000472007c0c */ /* 0x000fda000e701270 */
[----:B------:R-:W-:Y:S01]  /*117f60*/  @P0 STG.E desc[UR32][R10.64], R167 ;  /* 0x000000a70a000986 */ /* 0x000fe2000c101920 */
[----:B------:R-:W-:-:S13]  /*117f70*/  ISETP.LT.AND P0, PT, R115, UR4, !P4 ;  /* 0x0000000473007c0c */ /* 0x000fda000e701270 */
[----:B------:R1:W-:Y:S01]  /*117f80*/  @P0 STG.E desc[UR32][R2.64], R163 ;  /* 0x000000a302000986 */ /* 0x0003e2000c101920 */
[----:B--2---:R-:W-:-:S04]  /*117f90*/  IMAD.WIDE R4, R70, 0x4, R18 ;  /* 0x0000000446047825 */ /* 0x004fc800078e0212 */
[----:B-1----:R-:W-:-:S04]  /*117fa0*/  IMAD.WIDE R6, R70, 0x4, R16 ;  /* 0x0000000446067825 */ /* 0x002fc800078e0210 */
[----:B------:R-:W-:-:S04]  /*117fb0*/  IMAD.WIDE R8, R70, 0x4, R14 ;  /* 0x0000000446087825 */ /* 0x000fc800078e020e */
[----:B------:R-:W-:Y:S02]  /*117fc0*/  IMAD.WIDE R2, R70, 0x4, R12 ;  /* 0x0000000446027825 */ /* 0x000fe400078e020c */
        /* <DEDUP_REMOVED lines=10> */
[----:B---3--:R-:W-:-:S04]  /*118070*/  IMAD.WIDE R10, R71, 0x4, R18 ;  /* 0x00000004470a7825 */ /* 0x008fc800078e0212 */
[----:B-1----:R-:W-:-:S04]  /*118080*/  IMAD.WIDE R4, R71, 0x4, R16 ;  /* 0x0000000447047825 */ /* 0x002fc800078e0210 */
[----:B------:R-:W-:-:S04]  /*118090*/  IMAD.WIDE R6, R71, 0x4, R14 ;  /* 0x0000000447067825 */ /* 0x000fc800078e020e */
[----:B------:R-:W-:Y:S02]  /*1180a0*/  IMAD.WIDE R2, R71, 0x4, R12 ;  /* 0x0000000447027825 */ /* 0x000fe400078e020c */
[----:B------:R-:W3:Y:S01]  /*1180b0*/  LDL.LU R71, [R1+0x2b14] ;  /* 0x002b140001477983 */ /* 0x000ee20000300800 */
[----:B------:R-:W-:-:S04]  /*1180c0*/  LOP3.LUT P5, RZ, R37, 0x10000, RZ, 0xc0, !PT ;  /* 0x0001000025ff7812 */ /* 0x000fc800078ac0ff */
[----:B------:R-:W-:-:S13]  /*1180d0*/  ISETP.LT.AND P0, PT, R240, UR4, !P5 ;  /* 0x00000004f0007c0c */ /* 0x000fda000ef01270 */
[----:B------:R1:W-:Y:S01]  /*1180e0*/  @P0 STG.E desc[UR32][R10.64], R140 ;  /* 0x0000008c0a000986 */ /* 0x0003e2000c101920 */
[----:B------:R-:W-:-:S13]  /*1180f0*/  ISETP.LT.AND P0, PT, R248, UR4, !P5 ;  /* 0x00000004f8007c0c */ /* 0x000fda000ef01270 */
[----:B------:R1:W-:Y:S01]  /*118100*/  @P0 STG.E desc[UR32][R4.64], R136 ;  /* 0x0000008804000986 */ /* 0x0003e2000c101920 */
[----:B------:R-:W-:Y:S02]  /*118110*/  ISETP.LT.AND P0, PT, R114, UR4, !P5 ;  /* 0x0000000472007c0c */ /* 0x000fe4000ef01270 */
[----:B------:R-:W-:-:S11]  /*118120*/  LOP3.LUT P6, RZ, R37, 0x20000, RZ, 0xc0, !PT ;  /* 0x0002000025ff7812 */ /* 0x000fd600078cc0ff */
[----:B------:R-:W-:Y:S01]  /*118130*/  @P0 STG.E desc[UR32][R6.64], R132 ;  /* 0x0000008406000986 */ /* 0x000fe2000c101920 */
[----:B------:R-:W-:Y:S01]  /*118140*/  ISETP.LT.AND P0, PT, R115, UR4, !P5 ;  /* 0x0000000473007c0c */ /* 0x000fe2000ef01270 */
[----:B----4-:R-:W-:-:S12]  /*118150*/  IMAD.WIDE R8, R236, 0x4, R18 ;  /* 0x00000004ec087825 */ /* 0x010fd800078e0212 */
[----:B------:R4:W-:Y:S01]  /*118160*/  @P0 STG.E desc[UR32][R2.64], R128 ;  /* 0x0000008002000986 */ /* 0x0009e2000c101920 */
[----:B------:R-:W-:Y:S01]  /*118170*/  ISETP.LT.AND P0, PT, R240, UR4, !P6 ;  /* 0x00000004f0007c0c */ /* 0x000fe2000f701270 */
[----:B-1----:R-:W-:-:S12]  /*118180*/  IMAD.WIDE R10, R236, 0x4, R16 ;  /* 0x00000004ec0a7825 */ /* 0x002fd800078e0210 */
[----:B------:R1:W-:Y:S01]  /*118190*/  @P0 STG.E desc[UR32][R8.64], R157 ;  /* 0x0000009d08000986 */ /* 0x0003e2000c101920 */
[----:B------:R-:W-:Y:S01]  /*1181a0*/  ISETP.LT.AND P0, PT, R248, UR4, !P6 ;  /* 0x00000004f8007c0c */ /* 0x000fe2000f701270 */
[----:B------:R-:W-:-:S12]  /*1181b0*/  IMAD.WIDE R4, R236, 0x4, R14 ;  /* 0x00000004ec047825 */ /* 0x000fd800078e020e */
[----:B------:R1:W-:Y:S01]  /*1181c0*/  @P0 STG.E desc[UR32][R10.64], R153 ;  /* 0x000000990a000986 */ /* 0x0003e2000c101920 */
[----:B------:R-:W-:Y:S01]  /*1181d0*/  ISETP.LT.AND P0, PT, R114, UR4, !P6 ;  /* 0x0000000472007c0c */ /* 0x000fe2000f701270 */
[----:B----4-:R-:W-:Y:S01]  /*1181e0*/  IMAD.WIDE R2, R236, 0x4, R12 ;  /* 0x00000004ec027825 */ /* 0x010fe200078e020c */
        /* <DEDUP_REMOVED lines=8> */
[----:B----4-:R-:W-:Y:S02]  /*118270*/  IMAD.WIDE R2, R244, 0x4, R12 ;  /* 0x00000004f4027825 */ /* 0x010fe400078e020c */
        /* <DEDUP_REMOVED lines=13> */
[----:B------:R-:W-:-:S03]  /*118350*/  LOP3.LUT P3, RZ, R37, 0x80000, RZ, 0xc0, !PT ;  /* 0x0008000025ff7812 */ /* 0x000fc6000786c0ff */
[----:B------:R-:W2:Y:S01]  /*118360*/  LDL.LU R236, [R1+0x2afc] ;  /* 0x002afc0001ec7983 */ /* 0x000ea20000300800 */
        /* <DEDUP_REMOVED lines=44> */
[----:B------:R-:W-:Y:S01]  /*118630*/  IMAD.WIDE R10, R70, 0x4, R14 ;  /* 0x00000004460a7825 */ /* 0x000fe200078e020e */
[----:B------:R-:W-:-:S11]  /*118640*/  LOP3.LUT P6, RZ, R37, 0x800000, RZ, 0xc0, !PT ;  /* 0x0080000025ff7812 */ /* 0x000fd600078cc0ff */
        /* <DEDUP_REMOVED lines=15> */
[----:B------:R-:W-:-:S04]  /*118740*/  IMAD.WIDE R2, R236, 0x4, R12 ;  /* 0x00000004ec027825 */ /* 0x000fc800078e020c */
[----:B---3--:R-:W-:-:S04]  /*118750*/  IMAD.WIDE R10, R71, 0x4, R18 ;  /* 0x00000004470a7825 */ /* 0x008fc800078e0212 */
        /* <DEDUP_REMOVED lines=18> */
[----:B---3--:R-:W-:-:S04]  /*118880*/  IMAD.WIDE R4, R244, 0x4, R14 ;  /* 0x00000004f4047825 */ /* 0x008fc800078e020e */
[----:B------:R-:W-:Y:S02]  /*118890*/  IMAD.WIDE R2, R244, 0x4, R12 ;  /* 0x00000004f4027825 */ /* 0x000fe400078e020c */
[----:B------:R-:W3:Y:S04]  /*1188a0*/  LDL.LU R244, [R1+0x2ae4] ;  /* 0x002ae40001f47983 */ /* 0x000ee80000300800 */
        /* <DEDUP_REMOVED lines=39> */
[----:B---3--:R-:W-:-:S10]  /*118b20*/  IMAD.WIDE R10, R244, 0x4, R18 ;  /* 0x00000004f40a7825 */ /* 0x008fd400078e0212 */
        /* <DEDUP_REMOVED lines=9> */
[----:B------:R-:W2:Y:S10]  /*118bc0*/  LDL.LU R244, [R1+0x2ac4] ;  /* 0x002ac40001f47983 */ /* 0x000eb40000300800 */
[----:B------:R1:W-:Y:S01]  /*118bd0*/  @P0 STG.E desc[UR32][R2.64], R94 ;  /* 0x0000005e02000986 */ /* 0x0003e2000c101920 */
[----:B------:R-:W-:Y:S01]  /*118be0*/  ISETP.LT.AND P0, PT, R240, UR4, !P3 ;  /* 0x00000004f0007c0c */ /* 0x000fe2000df01270 */
[----:B----4-:R-:W-:-:S12]  /*118bf0*/  IMAD.WIDE R8, R236, 0x4, R18 ;  /* 0x00000004ec087825 */ /* 0x010fd800078e0212 */
[----:B------:R4:W-:Y:S01]  /*118c00*/  @P0 STG.E desc[UR32][R8.64], R127 ;  /* 0x0000007f08000986 */ /* 0x0009e2000c101920 */
[----:B------:R-:W-:Y:S01]  /*118c10*/  ISETP.LT.AND P0, PT, R248, UR4, !P3 ;  /* 0x00000004f8007c0c */ /* 0x000fe2000df01270 */
[----:B---3--:R-:W-:-:S12]  /*118c20*/  IMAD.WIDE R10, R236, 0x4, R16 ;  /* 0x00000004ec0a7825 */ /* 0x008fd800078e0210 */
[----:B------:R3:W-:Y:S01]  /*118c30*/  @P0 STG.E desc[UR32][R10.64], R123 ;  /* 0x0000007b0a000986 */ /* 0x0007e2000c101920 */
[----:B------:R-:W-:Y:S01]  /*118c40*/  ISETP.LT.AND P0, PT, R114, UR4, !P3 ;  /* 0x0000000472007c0c */ /* 0x000fe2000df01270 */
[----:B-1----:R-:W-:Y:S01]  /*118c50*/  IMAD.WIDE R4, R236, 0x4, R14 ;  /* 0x00000004ec047825 */ /* 0x002fe200078e020e */
[----:B------:R-:W-:-:S11]  /*118c60*/  LOP3.LUT P4, RZ, R37, 0x40000000, RZ, 0xc0, !PT ;  /* 0x4000000025ff7812 */ /* 0x000fd6000788c0ff */
[----:B------:R-:W-:Y:S01]  /*118c70*/  @P0 STG.E desc[UR32][R4.64], R119 ;  /* 0x0000007704000986 */ /* 0x000fe2000c101920 */
[----:B------:R-:W-:Y:S01]  /*118c80*/  ISETP.LT.AND P0, PT, R115, UR4, !P3 ;  /* 0x0000000473007c0c */ /* 0x000fe2000df01270 */
[----:B------:R-:W-:-:S12]  /*118c90*/  IMAD.WIDE R2, R236, 0x4, R12 ;  /* 0x00000004ec027825 */ /* 0x000fd800078e020c */
[----:B------:R1:W-:Y:S01]  /*118ca0*/  @P0 STG.E desc[UR32][R2.64], R111 ;  /* 0x0000006f02000986 */ /* 0x0003e2000c101920 */
[----:B------:R-:W-:Y:S01]  /*118cb0*/  ISETP.LT.AND P0, PT, R240, UR4, !P4 ;  /* 0x00000004f0007c0c */ /* 0x000fe2000e701270 */
[----:B------:R-:W-:-:S12]  /*118cc0*/  IMAD.WIDE R6, R70, 0x4, R18 ;  /* 0x0000000446067825 */ /* 0x000fd800078e0212 */
[----:B------:R2:W-:Y:S01]  /*118cd0*/  @P0 STG.E desc[UR32][R6.64], R107 ;  /* 0x0000006b06000986 */ /* 0x0005e2000c101920 */
[----:B------:R-:W-:Y:S01]  /*118ce0*/  ISETP.LT.AND P0, PT, R248, UR4, !P4 ;  /* 0x00000004f8007c0c */ /* 0x000fe2000e701270 */
[----:B----4-:R-:W-:-:S04]  /*118cf0*/  IMAD.WIDE R8, R70, 0x4, R16 ;  /* 0x0000000446087825 */ /* 0x010fc800078e0210 */
[----:B---3--:R-:W-:-:S04]  /*118d00*/  IMAD.WIDE R10, R70, 0x4, R14 ;  /* 0x00000004460a7825 */ /* 0x008fc800078e020e */
[----:B-1----:R-:W-:Y:S02]  /*118d10*/  IMAD.WIDE R2, R70, 0x4, R12 ;  /* 0x0000000446027825 */ /* 0x002fe400078e020c */
[----:B------:R-:W3:Y:S04]  /*118d20*/  LDL.LU R70, [R1+0x2ac0] ;  /* 0x002ac00001467983 */ /* 0x000ee80000300800 */
[----:B------:R1:W-:Y:S01]  /*118d30*/  @P0 STG.E desc[UR32][R8.64], R103 ;  /* 0x0000006708000986 */ /* 0x0003e2000c101920 */
[----:B------:R-:W-:-:S13]  /*118d40*/  ISETP.LT.AND P0, PT, R114, UR4, !P4 ;  /* 0x0000000472007c0c */ /* 0x000fda000e701270 */
[----:B------:R-:W-:Y:S01]  /*118d50*/  @P0 STG.E desc[UR32][R10.64], R99 ;  /* 0x000000630a000986 */ /* 0x000fe2000c101920 */
[----:B------:R-:W-:-:S13]  /*118d60*/  ISETP.LT.AND P0, PT, R115, UR4, !P4 ;  /* 0x0000000473007c0c */ /* 0x000fda000e701270 */
[----:B------:R4:W-:Y:S01]  /*118d70*/  @P0 STG.E desc[UR32][R2.64], R95 ;  /* 0x0000005f02000986 */ /* 0x0009e2000c101920 */
[----:B--2---:R-:W-:-:S04]  /*118d80*/  IMAD.WIDE R4, R71, 0x4, R18 ;  /* 0x0000000447047825 */ /* 0x004fc800078e0212 */
[----:B------:R-:W-:-:S04]  /*118d90*/  IMAD.WIDE R6, R71, 0x4, R16 ;  /* 0x0000000447067825 */ /* 0x000fc800078e0210 */
[----:B-1----:R-:W-:-:S04]  /*118da0*/  IMAD.WIDE R8, R71, 0x4, R14 ;  /* 0x0000000447087825 */ /* 0x002fc800078e020e */
[----:B----4-:R-:W-:Y:S02]  /*118db0*/  IMAD.WIDE R2, R71, 0x4, R12 ;  /* 0x0000000447027825 */ /* 0x010fe400078e020c */
[----:B------:R-:W2:Y:S01]  /*118dc0*/  LDL.LU R71, [R1+0x2abc] ;  /* 0x002abc0001477983 */ /* 0x000ea20000300800 */
[----:B------:R-:W-:Y:S02]  /*118dd0*/  LOP3.LUT P5, RZ, R37, 0x80000000, RZ, 0xc0, !PT ;  /* 0x8000000025ff7812 */ /* 0x000fe400078ac0ff */
[----:B------:R-:W-:Y:S01]  /*118de0*/  LOP3.LUT P6, RZ, R38, 0x1, RZ, 0xc0, !PT ;  /* 0x0000000126ff7812 */ /* 0x000fe200078cc0ff */
[----:B------:R-:W4:Y:S01]  /*118df0*/  LDL.LU R236, [R1+0x2ab8] ;  /* 0x002ab80001ec7983 */ /* 0x000f220000300800 */
        /* <DEDUP_REMOVED lines=9> */
[----:B------:R-:W-:-:S12]  /*118e90*/  IMAD.WIDE R10, R244, 0x4, R18 ;  /* 0x00000004f40a7825 */ /* 0x000fd800078e0212 */
[----:B------:R-:W-:Y:S01]  /*118ea0*/  @P0 STG.E desc[UR32][R10.64], R72 ;  /* 0x000000480a000986 */ /* 0x000fe2000c101920 */
[----:B------:R-:W-:Y:S01]  /*118eb0*/  ISETP.LT.AND P0, PT, R248, UR4, !P6 ;  /* 0x00000004f8007c0c */ /* 0x000fe2000f701270 */
[----:B-1----:R-:W-:-:S12]  /*118ec0*/  IMAD.WIDE R4, R244, 0x4, R16 ;  /* 0x00000004f4047825 */ /* 0x002fd800078e0210 */
[----:B------:R1:W-:Y:S01]  /*118ed0*/  @P0 STG.E desc[UR32][R4.64], R60 ;  /* 0x0000003c04000986 */ /* 0x0003e2000c101920 */
[----:B------:R-:W-:Y:S01]  /*118ee0*/  ISETP.LT.AND P0, PT, R114, UR4, !P6 ;  /* 0x0000000472007c0c */ /* 0x000fe2000f701270 */
[----:B------:R-:W-:-:S12]  /*118ef0*/  IMAD.WIDE R6, R244, 0x4, R14 ;  /* 0x00000004f4067825 */ /* 0x000fd800078e020e */
[----:B------:R1:W-:Y:S01]  /*118f00*/  @P0 STG.E desc[UR32][R6.64], R64 ;  /* 0x0000004006000986 */ /* 0x0003e2000c101920 */
[----:B------:R-:W-:Y:S01]  /*118f10*/  ISETP.LT.AND P0, PT, R115, UR4, !P6 ;  /* 0x0000000473007c0c */ /* 0x000fe2000f701270 */
[----:B------:R-:W-:Y:S02]  /*118f20*/  IMAD.WIDE R2, R244, 0x4, R12 ;  /* 0x00000004f4027825 */ /* 0x000fe400078e020c */
[----:B------:R-:W4:Y:S10]  /*118f30*/  LDL.LU R244, [R1+0x2228] ;  /* 0x0022280001f47983 */ /* 0x000f340000300800 */
[----:B------:R1:W-:Y:S01]  /*118f40*/  @P0 STG.E desc[UR32][R2.64], R32 ;  /* 0x0000002002000986 */ /* 0x0003e2000c101920 */
[----:B------:R-:W-:Y:S01]  /*118f50*/  ISETP.LT.AND P0, PT, R240, UR4, !P1 ;  /* 0x00000004f0007c0c */ /* 0x000fe2000cf01270 */
[----:B---3--:R-:W-:-:S12]  /*118f60*/  IMAD.WIDE R8, R70, 0x4, R18 ;  /* 0x0000000446087825 */ /* 0x008fd800078e0212 */
[----:B------:R-:W-:Y:S01]  /*118f70*/  @P0 STG.E desc[UR32][R8.64], R89 ;  /* 0x0000005908000986 */ /* 0x000fe2000c101920 */
[----:B------:R-:W-:Y:S01]  /*118f80*/  ISETP.LT.AND P0, PT, R248, UR4, !P1 ;  /* 0x00000004f8007c0c */ /* 0x000fe2000cf01270 */
[----:B-1----:R-:W-:-:S04]  /*118f90*/  IMAD.WIDE R4, R70, 0x4, R16 ;  /* 0x0000000446047825 */ /* 0x002fc800078e0210 */
[----:B------:R-:W-:-:S04]  /*118fa0*/  IMAD.WIDE R6, R70, 0x4, R14 ;  /* 0x0000000446067825 */ /* 0x000fc800078e020e */
[----:B------:R-:W-:Y:S02]  /*118fb0*/  IMAD.WIDE R2, R70, 0x4, R12 ;  /* 0x0000000446027825 */ /* 0x000fe400078e020c */
[----:B------:R-:W3:Y:S04]  /*118fc0*/  LDL.LU R70, [R1+0x2220] ;  /* 0x0022200001467983 */ /* 0x000ee80000300800 */
[----:B------:R1:W-:Y:S01]  /*118fd0*/  @P0 STG.E desc[UR32][R4.64], R85 ;  /* 0x0000005504000986 */ /* 0x0003e2000c101920 */
[----:B------:R-:W-:-:S13]  /*118fe0*/  ISETP.LT.AND P0, PT, R114, UR4, !P1 ;  /* 0x0000000472007c0c */ /* 0x000fda000cf01270 */
[----:B------:R1:W-:Y:S01]  /*118ff0*/  @P0 STG.E desc[UR32][R6.64], R81 ;  /* 0x0000005106000986 */ /* 0x0003e2000c101920 */
[----:B--2---:R-:W-:-:S04]  /*119000*/  IMAD.WIDE R10, R71, 0x4, R18 ;  /* 0x00000004470a7825 */ /* 0x004fc800078e0212 */
[----:B-1----:R-:W-:-:S04]  /*119010*/  IMAD.WIDE R4, R71, 0x4, R16 ;  /* 0x0000000447047825 */ /* 0x002fc800078e0210 */
[----:B------:R-:W-:-:S04]  /*119020*/  IMAD.WIDE R8, R71, 0x4, R14 ;  /* 0x0000000447087825 */ /* 0x000fc800078e020e */
[----:B------:R-:W-:Y:S02]  /*119030*/  IMAD.WIDE R6, R71, 0x4, R12 ;  /* 0x0000000447067825 */ /* 0x000fe400078e020c */
[----:B------:R-:W2:Y:S01]  /*119040*/  LDL.LU R71, [R1+0x2b88] ;  /* 0x002b880001477983 */ /* 0x000ea20000300800 */
[----:B------:R-:W-:Y:S02]  /*119050*/  ISETP.LT.AND P1, PT, R115, UR4, !P1 ;  /* 0x0000000473007c0c */ /* 0x000fe4000cf21270 */
[----:B------:R-:W-:-:S11]  /*119060*/  ISETP.LT.AND P0, PT, R240, UR4, !P2 ;  /* 0x00000004f0007c0c */ /* 0x000fd6000d701270 */
[----:B------:R4:W-:Y:S01]  /*119070*/  @P1 STG.E desc[UR32][R2.64], R77 ;  /* 0x0000004d02001986 */ /* 0x0009e2000c101920 */
[----:B------:R-:W-:-:S03]  /*119080*/  ISETP.LT.AND P1, PT, R248, UR4, !P2 ;  /* 0x00000004f8007c0c */ /* 0x000fc6000d721270 */
[----:B------:R1:W-:Y:S01]  /*119090*/  @P0 STG.E desc[UR32][R10.64], R73 ;  /* 0x000000490a000986 */ /* 0x0003e2000c101920 */
[----:B------:R-:W-:Y:S02]  /*1190a0*/  ISETP.LT.AND P0, PT, R114, UR4, !P2 ;  /* 0x0000000472007c0c */ /* 0x000fe4000d701270 */
[----:B------:R-:W-:Y:S02]  /*1190b0*/  ISETP.LT.AND P2, PT, R115, UR4, !P2 ;  /* 0x0000000473007c0c */ /* 0x000fe4000d741270 */
[----:B------:R-:W-:-:S05]  /*1190c0*/  LOP3.LUT P3, RZ, R0, 0x80, RZ, 0xc0, !PT ;  /* 0x0000008000ff7812 */ /* 0x000fca000786c0ff */
[----:B------:R1:W-:Y:S01]  /*1190d0*/  @P1 STG.E desc[UR32][R4.64], R61 ;  /* 0x0000003d04001986 */ /* 0x0003e2000c101920 */
[----:B------:R-:W-:-:S03]  /*1190e0*/  ISETP.LT.AND P1, PT, R248, UR4, !P3 ;  /* 0x00000004f8007c0c */ /* 0x000fc6000df21270 */
[----:B------:R-:W-:Y:S01]  /*1190f0*/  @P0 STG.E desc[UR32][R8.64], R65 ;  /* 0x0000004108000986 */ /* 0x000fe2000c101920 */
[----:B------:R-:W-:-:S03]  /*119100*/  ISETP.LT.AND P0, PT, R240, UR4, !P3 ;  /* 0x00000004f0007c0c */ /* 0x000fc6000df01270 */
[----:B------:R1:W-:Y:S01]  /*119110*/  @P2 STG.E desc[UR32][R6.64], R33 ;  /* 0x0000002106002986 */ /* 0x0003e2000c101920 */
[----:B------:R-:W-:Y:S01]  /*119120*/  ISETP.LT.AND P2, PT, R114, UR4, !P3 ;  /* 0x0000000472007c0c */ /* 0x000fe2000df41270 */
[----:B----4-:R-:W-:Y:S01]  /*119130*/  IMAD.WIDE R2, R236, 0x4, R18 ;  /* 0x00000004ec027825 */ /* 0x010fe200078e0212 */
[----:B------:R-:W-:Y:S02]  /*119140*/  ISETP.LT.AND P3, PT, R115, UR4, !P3 ;  /* 0x0000000473007c0c */ /* 0x000fe4000df61270 */
[----:B------:R-:W-:Y:S01]  /*119150*/  LOP3.LUT P4, RZ, R0, 0x40, RZ, 0xc0, !PT ;  /* 0x0000004000ff7812 */ /* 0x000fe2000788c0ff */
[----:B-1----:R-:W-:-:S04]  /*119160*/  IMAD.WIDE R10, R236, 0x4, R16 ;  /* 0x00000004ec0a7825 */ /* 0x002fc800078e0210 */
[----:B------:R-:W-:Y:S01]  /*119170*/  IMAD.WIDE R20, R236, 0x4, R14 ;  /* 0x00000004ec147825 */ /* 0x000fe200078e020e */
[----:B------:R1:W-:Y:S01]  /*119180*/  @P0 STG.E desc[UR32][R2.64], R90 ;  /* 0x0000005a02000986 */ /* 0x0003e2000c101920 */
[----:B------:R-:W-:Y:S02]  /*119190*/  ISETP.LT.AND P0, PT, R240, UR4, !P4 ;  /* 0x00000004f0007c0c */ /* 0x000fe4000e701270 */
[----:B------:R-:W-:Y:S01]  /*1191a0*/  IMAD.WIDE R4, R236, 0x4, R12 ;  /* 0x00000004ec047825 */ /* 0x000fe200078e020c */
[----:B------:R4:W-:Y:S01]  /*1191b0*/  @P1 STG.E desc[UR32][R10.64], R86 ;  /* 0x000000560a001986 */ /* 0x0009e2000c101920 */
[----:B------:R-:W-:-:S03]  /*1191c0*/  ISETP.LT.AND P1, PT, R248, UR4, !P4 ;  /* 0x00000004f8007c0c */ /* 0x000fc6000e721270 */
[----:B------:R3:W-:Y:S01]  /*1191d0*/  @P2 STG.E desc[UR32][R20.64], R82 ;  /* 0x0000005214002986 */ /* 0x0007e2000c101920 */
[----:B------:R-:W-:Y:S02]  /*1191e0*/  ISETP.LT.AND P2, PT, R114, UR4, !P4 ;  /* 0x0000000472007c0c */ /* 0x000fe4000e741270 */
[----:B------:R-:W-:Y:S02]  /*1191f0*/  LOP3.LUT P5, RZ, R0, 0x20, RZ, 0xc0, !PT ;  /* 0x0000002000ff7812 */ /* 0x000fe400078ac0ff */
[----:B------:R-:W-:Y:S01]  /*119200*/  ISETP.LT.AND P4, PT, R115, UR4, !P4 ;  /* 0x0000000473007c0c */ /* 0x000fe2000e781270 */
[----:B------:R3:W-:Y:S01]  /*119210*/  @P3 STG.E desc[UR32][R4.64], R78 ;  /* 0x0000004e04003986 */ /* 0x0007e2000c101920 */
[----:B------:R-:W-:Y:S02]  /*119220*/  ISETP.LT.AND P3, PT, R240, UR4, !P5 ;  /* 0x00000004f0007c0c */ /* 0x000fe4000ef61270 */
[----:B------:R-:W-:Y:S01]  /*119230*/  LOP3.LUT P6, RZ, R0, 0x10, RZ, 0xc0, !PT ;  /* 0x0000001000ff7812 */ /* 0x000fe200078cc0ff */
[----:B------:R-:W-:-:S04]  /*119240*/  IMAD.WIDE R6, R244, 0x4, R18 ;  /* 0x00000004f4067825 */ /* 0x000fc800078e0212 */
[C---:B------:R-:W-:Y:S01]  /*119250*/  IMAD.WIDE R8, R244.reuse, 0x4, R16 ;  /* 0x00000004f4087825 */ /* 0x040fe200078e0210 */
[----:B------:R-:W-:Y:S03]  /*119260*/  @P0 STG.E desc[UR32][R6.64], R74 ;  /* 0x0000004a06000986 */ /* 0x000fe6000c101920 */
[C---:B-1----:R-:W-:Y:S01]  /*119270*/  IMAD.WIDE R2, R244.reuse, 0x4, R14 ;  /* 0x00000004f4027825 */ /* 0x042fe200078e020e */
[----:B------:R-:W-:Y:S03]  /*119280*/  @P1 STG.E desc[UR32][R8.64], R62 ;  /* 0x0000003e08001986 */ /* 0x000fe6000c101920 */
[----:B----4-:R-:W-:Y:S01]  /*119290*/  IMAD.WIDE R10, R244, 0x4, R12 ;  /* 0x00000004f40a7825 */ /* 0x010fe200078e020c */
[----:B------:R1:W-:Y:S01]  /*1192a0*/  @P2 STG.E desc[UR32][R2.64], R66 ;  /* 0x0000004202002986 */ /* 0x0003e2000c101920 */
[----:B------:R-:W-:-:S03]  /*1192b0*/  ISETP.LT.AND P1, PT, R248, UR4, !P5 ;  /* 0x00000004f8007c0c */ /* 0x000fc6000ef21270 */
[----:B------:R4:W-:Y:S01]  /*1192c0*/  @P4 STG.E desc[UR32][R10.64], R34 ;  /* 0x000000220a004986 */ /* 0x0009e2000c101920 */
[----:B------:R-:W-:Y:S02]  /*1192d0*/  ISETP.LT.AND P4, PT, R114, UR4, !P5 ;  /* 0x0000000472007c0c */ /* 0x000fe4000ef81270 */
[----:B------:R-:W-:Y:S02]  /*1192e0*/  ISETP.LT.AND P5, PT, R115, UR4, !P5 ;  /* 0x0000000473007c0c */ /* 0x000fe4000efa1270 */
[----:B------:R-:W-:Y:S02]  /*1192f0*/  ISETP.LT.AND P0, PT, R240, UR4, !P6 ;  /* 0x00000004f0007c0c */ /* 0x000fe4000f701270 */
[----:B------:R-:W-:Y:S01]  /*119300*/  ISETP.LT.AND P2, PT, R248, UR4, !P6 ;  /* 0x00000004f8007c0c */ /* 0x000fe2000f741270 */
[----:B---3--:R-:W-:-:S05]  /*119310*/  IMAD.WIDE R20, R70, 0x4, R18 ;  /* 0x0000000446147825 */ /* 0x008fca00078e0212 */
[----:B------:R4:W-:Y:S01]  /*119320*/  @P3 STG.E desc[UR32][R20.64], R91 ;  /* 0x0000005b14003986 */ /* 0x0009e2000c101920 */
[----:B------:R-:W-:Y:S02]  /*119330*/  ISETP.LT.AND P3, PT, R114, UR4, !P6 ;  /* 0x0000000472007c0c */ /* 0x000fe4000f761270 */
[----:B------:R-:W-:Y:S01]  /*119340*/  ISETP.LT.AND P6, PT, R115, UR4, !P6 ;  /* 0x0000000473007c0c */ /* 0x000fe2000f7c1270 */
[----:B------:R-:W-:-:S04]  /*119350*/  IMAD.WIDE R4, R70, 0x4, R16 ;  /* 0x0000000446047825 */ /* 0x000fc800078e0210 */
[C---:B-1----:R-:W-:Y:S01]  /*119360*/  IMAD.WIDE R2, R70.reuse, 0x4, R14 ;  /* 0x0000000446027825 */ /* 0x042fe200078e020e */
[----:B------:R4:W-:Y:S03]  /*119370*/  @P1 STG.E desc[UR32][R4.64], R87 ;  /* 0x0000005704001986 */ /* 0x0009e6000c101920 */
[----:B------:R-:W-:Y:S01]  /*119380*/  IMAD.WIDE R6, R70, 0x4, R12 ;  /* 0x0000000446067825 */ /* 0x000fe200078e020c */
[----:B------:R4:W-:Y:S04]  /*119390*/  @P4 STG.E desc[UR32][R2.64], R83 ;  /* 0x0000005302004986 */ /* 0x0009e8000c101920 */
[----:B------:R4:W-:Y:S01]  /*1193a0*/  @P5 STG.E desc[UR32][R6.64], R79 ;  /* 0x0000004f06005986 */ /* 0x0009e2000c101920 */
[----:B--2---:R-:W-:-:S04]  /*1193b0*/  IMAD.WIDE R18, R71, 0x4, R18 ;  /* 0x0000000447127825 */ /* 0x004fc800078e0212 */
[C---:B------:R-:W-:Y:S01]  /*1193c0*/  IMAD.WIDE R16, R71.reuse, 0x4, R16 ;  /* 0x0000000447107825 */ /* 0x040fe200078e0210 */
[----:B------:R4:W-:Y:S03]  /*1193d0*/  @P0 STG.E desc[UR32][R18.64], R75 ;  /* 0x0000004b12000986 */ /* 0x0009e6000c101920 */
[C---:B------:R-:W-:Y:S01]  /*1193e0*/  IMAD.WIDE R14, R71.reuse, 0x4, R14 ;  /* 0x00000004470e7825 */ /* 0x040fe200078e020e */
[----:B------:R4:W-:Y:S04]  /*1193f0*/  @P2 STG.E desc[UR32][R16.64], R63 ;  /* 0x0000003f10002986 */ /* 0x0009e8000c101920 */
[----:B------:R4:W-:Y:S01]  /*119400*/  @P3 STG.E desc[UR32][R14.64], R67 ;  /* 0x000000430e003986 */ /* 0x0009e2000c101920 */
[----:B------:R-:W-:Y:S01]  /*119410*/  IMAD.WIDE R12, R71, 0x4, R12 ;  /* 0x00000004470c7825 */ /* 0x000fe200078e020c */
[----:B------:R-:W-:Y:S06]  /*119420*/  @!P6 EXIT ;  /* 0x000000000000e94d */ /* 0x000fec0003800000 */
[----:B------:R-:W-:Y:S01]  /*119430*/  STG.E desc[UR32][R12.64], R35 ;  /* 0x000000230c007986 */ /* 0x000fe2000c101920 */
[----:B------:R-:W-:Y:S05]  /*119440*/  EXIT ;  /* 0x000000000000794d */ /* 0x000fea0003800000 */
.L_x_2:
[----:B------:R-:W-:-:S00]  /*119450*/  BRA `(.L_x_2) ;  /* 0xfffffffc00fc7947 */ /* 0x000fc0000383ffff */
[----:B------:R-:W-:-:S00]  /*119460*/  NOP ;  /* 0x0000000000007918 */ /* 0x000fc00000000000 */
        /* <DEDUP_REMOVED lines=9> */
.L_x_3:


//--------------------- .nv.shared.matmul_kernel  --------------------------
	.section	.nv.shared.matmul_kernel,"aw",@nobits
	.sectionflags	@""
	.align	16
	.zero		1024


//--------------------- .nv.shared.reserved.0     --------------------------
	.section	.nv.shared.reserved.0,"aw",@nobits
	.weak		__nv_reservedSMEM_offset_0_alias
	.size		__nv_reservedSMEM_offset_0_alias, 0, 0
	.other		__nv_reservedSMEM_offset_0_alias,@"STO_CUDA_RESERVED_SHARED STV_DEFAULT"
__nv_reservedSMEM_offset_0_alias:
	.zero		0


//--------------------- .nv.constant0.matmul_kernel --------------------------
	.section	.nv.constant0.matmul_kernel,"a",@progbits
	.sectionflags	@""
	.align	4
.nv.constant0.matmul_kernel:
	.zero		608


//--------------------- SYMBOLS --------------------------

	.type		.nv.reservedSmem.offset0,@object
	.size		.nv.reservedSmem.offset0,0x4
